	.target	sm_90a

	.elftype	@"ET_EXEC"


//--------------------- .note.nv.tkinfo           --------------------------
	.section	.note.nv.tkinfo,"",@"SHT_NOTE"
	.sectionflags	@"SHF_NOTE_NV_TKINFO"
	.tkinfo
        /*0018*/ 	.word	0x00000002
        /*0030*/ 	.string	""
        /*0030*/ 	.string	"ptxas"
        /*0030*/ 	.string	"Cuda compilation tools, release 13.0, V13.0.88"
        /*0030*/ 	.string	"Build cuda_13.0.r13.0/compiler.36424714_0"
        /*0030*/ 	.string	"-arch sm_90a -m 64 "



//--------------------- .note.nv.cuinfo           --------------------------
	.section	.note.nv.cuinfo,"",@"SHT_NOTE"
	.sectionflags	@"SHF_NOTE_NV_CUINFO"
        /*0018*/ 	.short	0x0002
        /*001a*/ 	.short	0x005a
        /*001c*/ 	.short	0x0082
	.zero		2


//--------------------- .nv.info                  --------------------------
	.section	.nv.info,"",@"SHT_CUDA_INFO"
	.align	4


	//----- nvinfo : EIATTR_REGCOUNT
	.align		4
        /*0000*/ 	.byte	0x04, 0x2f
        /*0002*/ 	.short	(.L_12 - .L_11)
	.align		4
.L_11:
        /*0004*/ 	.word	index@(_ZN7cutlass13device_kernelIN5flash19enable_sm80_to_sm89INS1_16FlashAttnFwdSm80INS1_25CollectiveMainloopFwdSm80ILi8ELi2ELb0EN4cute5tupleIJNS5_1CILi128EEENS7_ILi64EEENS7_ILi192EEEEEELi192ENS_10bfloat16_tEfNS_4arch4Sm80ELb1ELb0ELb0ELb1ELb1ELb1ELb1ELb1EEENS1_21CollectiveEpilogueFwdINS6_IJS8_SA_S9_EEENS6_IJNS7_ILi1EEESI_SI_EEESC_SE_Li256ELb1ELb1ELb1ELb0EEENS1_36VarlenDynamicPersistentTileSchedulerILi128ELi64ELi256ELi256ELb1ELb1ELb0ELb1ELb1ELb1EEEEEEEEEvNT_6ParamsE)
        /*0008*/ 	.word	0x00000004


	//----- nvinfo : EIATTR_FRAME_SIZE
	.align		4
.L_12:
        /*000c*/ 	.byte	0x04, 0x11
        /*000e*/ 	.short	(.L_14 - .L_13)
	.align		4
.L_13:
        /*0010*/ 	.word	index@(_ZN7cutlass13device_kernelIN5flash19enable_sm80_to_sm89INS1_16FlashAttnFwdSm80INS1_25CollectiveMainloopFwdSm80ILi8ELi2ELb0EN4cute5tupleIJNS5_1CILi128EEENS7_ILi64EEENS7_ILi192EEEEEELi192ENS_10bfloat16_tEfNS_4arch4Sm80ELb1ELb0ELb0ELb1ELb1ELb1ELb1ELb1EEENS1_21CollectiveEpilogueFwdINS6_IJS8_SA_S9_EEENS6_IJNS7_ILi1EEESI_SI_EEESC_SE_Li256ELb1ELb1ELb1ELb0EEENS1_36VarlenDynamicPersistentTileSchedulerILi128ELi64ELi256ELi256ELb1ELb1ELb0ELb1ELb1ELb1EEEEEEEEEvNT_6ParamsE)
        /*0014*/ 	.word	0x00000000


	//----- nvinfo : EIATTR_REGCOUNT
	.align		4
.L_14:
        /*0018*/ 	.byte	0x04, 0x2f
        /*001a*/ 	.short	(.L_16 - .L_15)
	.align		4
.L_15:
        /*001c*/ 	.word	index@(_ZN7cutlass13device_kernelIN5flash19enable_sm80_to_sm89INS1_16FlashAttnFwdSm80INS1_25CollectiveMainloopFwdSm80ILi8ELi2ELb0EN4cute5tupleIJNS5_1CILi128EEENS7_ILi64EEENS7_ILi192EEEEEELi192ENS_10bfloat16_tEfNS_4arch4Sm80ELb1ELb0ELb0ELb1ELb1ELb0ELb1ELb1EEENS1_21CollectiveEpilogueFwdINS6_IJS8_SA_S9_EEENS6_IJNS7_ILi1EEESI_SI_EEESC_SE_Li256ELb1ELb1ELb1ELb0EEENS1_36VarlenDynamicPersistentTileSchedulerILi128ELi64ELi256ELi256ELb1ELb1ELb0ELb1ELb1ELb1EEEEEEEEEvNT_6ParamsE)
        /*0020*/ 	.word	0x00000004


	//----- nvinfo : EIATTR_FRAME_SIZE
	.align		4
.L_16:
        /*0024*/ 	.byte	0x04, 0x11
        /*0026*/ 	.short	(.L_18 - .L_17)
	.align		4
.L_17:
        /*0028*/ 	.word	index@(_ZN7cutlass13device_kernelIN5flash19enable_sm80_to_sm89INS1_16FlashAttnFwdSm80INS1_25CollectiveMainloopFwdSm80ILi8ELi2ELb0EN4cute5tupleIJNS5_1CILi128EEENS7_ILi64EEENS7_ILi192EEEEEELi192ENS_10bfloat16_tEfNS_4arch4Sm80ELb1ELb0ELb0ELb1ELb1ELb0ELb1ELb1EEENS1_21CollectiveEpilogueFwdINS6_IJS8_SA_S9_EEENS6_IJNS7_ILi1EEESI_SI_EEESC_SE_Li256ELb1ELb1ELb1ELb0EEENS1_36VarlenDynamicPersistentTileSchedulerILi128ELi64ELi256ELi256ELb1ELb1ELb0ELb1ELb1ELb1EEEEEEEEEvNT_6ParamsE)
        /*002c*/ 	.word	0x00000000


	//----- nvinfo : EIATTR_REGCOUNT
	.align		4
.L_18:
        /*0030*/ 	.byte	0x04, 0x2f
        /*0032*/ 	.short	(.L_20 - .L_19)
	.align		4
.L_19:
        /*0034*/ 	.word	index@(_ZN7cutlass13device_kernelIN5flash19enable_sm80_to_sm89INS1_16FlashAttnFwdSm80INS1_25CollectiveMainloopFwdSm80ILi8ELi2ELb0EN4cute5tupleIJNS5_1CILi128EEENS7_ILi64EEENS7_ILi192EEEEEELi192ENS_10bfloat16_tEfNS_4arch4Sm80ELb1ELb0ELb0ELb0ELb1ELb0ELb1ELb1EEENS1_21CollectiveEpilogueFwdINS6_IJS8_SA_S9_EEENS6_IJNS7_ILi1EEESI_SI_EEESC_SE_Li256ELb0ELb1ELb1ELb0EEENS1_30DynamicPersistentTileSchedulerILi256ELi256ELb1ELb1ELb0EEEEEEEEEvNT_6ParamsE)
        /*0038*/ 	.word	0x00000004


	//----- nvinfo : EIATTR_FRAME_SIZE
	.align		4
.L_20:
        /*003c*/ 	.byte	0x04, 0x11
        /*003e*/ 	.short	(.L_22 - .L_21)
	.align		4
.L_21:
        /*0040*/ 	.word	index@(_ZN7cutlass13device_kernelIN5flash19enable_sm80_to_sm89INS1_16FlashAttnFwdSm80INS1_25CollectiveMainloopFwdSm80ILi8ELi2ELb0EN4cute5tupleIJNS5_1CILi128EEENS7_ILi64EEENS7_ILi192EEEEEELi192ENS_10bfloat16_tEfNS_4arch4Sm80ELb1ELb0ELb0ELb0ELb1ELb0ELb1ELb1EEENS1_21CollectiveEpilogueFwdINS6_IJS8_SA_S9_EEENS6_IJNS7_ILi1EEESI_SI_EEESC_SE_Li256ELb0ELb1ELb1ELb0EEENS1_30DynamicPersistentTileSchedulerILi256ELi256ELb1ELb1ELb0EEEEEEEEEvNT_6ParamsE)
        /*0044*/ 	.word	0x00000000


	//----- nvinfo : EIATTR_REGCOUNT
	.align		4
.L_22:
        /*0048*/ 	.byte	0x04, 0x2f
        /*004a*/ 	.short	(.L_24 - .L_23)
	.align		4
.L_23:
        /*004c*/ 	.word	index@(_ZN7cutlass13device_kernelIN5flash19enable_sm80_to_sm89INS1_16FlashAttnFwdSm80INS1_25CollectiveMainloopFwdSm80ILi8ELi2ELb0EN4cute5tupleIJNS5_1CILi128EEENS7_ILi64EEENS7_ILi192EEEEEELi192ENS_10bfloat16_tEfNS_4arch4Sm80ELb0ELb1ELb0ELb1ELb1ELb1ELb1ELb1EEENS1_21CollectiveEpilogueFwdINS6_IJS8_SA_S9_EEENS6_IJNS7_ILi1EEESI_SI_EEESC_SE_Li256ELb1ELb1ELb1ELb0EEENS1_36VarlenDynamicPersistentTileSchedulerILi128ELi64ELi256ELi256ELb1ELb1ELb0ELb1ELb0ELb1EEEEEEEEEvNT_6ParamsE)
        /*0050*/ 	.word	0x00000004


	//----- nvinfo : EIATTR_FRAME_SIZE
	.align		4
.L_24:
        /*0054*/ 	.byte	0x04, 0x11
        /*0056*/ 	.short	(.L_26 - .L_25)
	.align		4
.L_25:
        /*0058*/ 	.word	index@(_ZN7cutlass13device_kernelIN5flash19enable_sm80_to_sm89INS1_16FlashAttnFwdSm80INS1_25CollectiveMainloopFwdSm80ILi8ELi2ELb0EN4cute5tupleIJNS5_1CILi128EEENS7_ILi64EEENS7_ILi192EEEEEELi192ENS_10bfloat16_tEfNS_4arch4Sm80ELb0ELb1ELb0ELb1ELb1ELb1ELb1ELb1EEENS1_21CollectiveEpilogueFwdINS6_IJS8_SA_S9_EEENS6_IJNS7_ILi1EEESI_SI_EEESC_SE_Li256ELb1ELb1ELb1ELb0EEENS1_36VarlenDynamicPersistentTileSchedulerILi128ELi64ELi256ELi256ELb1ELb1ELb0ELb1ELb0ELb1EEEEEEEEEvNT_6ParamsE)
        /*005c*/ 	.word	0x00000000


	//----- nvinfo : EIATTR_REGCOUNT
	.align		4
.L_26:
        /*0060*/ 	.byte	0x04, 0x2f
        /*0062*/ 	.short	(.L_28 - .L_27)
	.align		4
.L_27:
        /*0064*/ 	.word	index@(_ZN7cutlass13device_kernelIN5flash19enable_sm80_to_sm89INS1_16FlashAttnFwdSm80INS1_25CollectiveMainloopFwdSm80ILi8ELi2ELb0EN4cute5tupleIJNS5_1CILi128EEENS7_ILi64EEENS7_ILi192EEEEEELi192ENS_10bfloat16_tEfNS_4arch4Sm80ELb0ELb1ELb0ELb1ELb1ELb0ELb1ELb1EEENS1_21CollectiveEpilogueFwdINS6_IJS8_SA_S9_EEENS6_IJNS7_ILi1EEESI_SI_EEESC_SE_Li256ELb1ELb1ELb1ELb0EEENS1_36VarlenDynamicPersistentTileSchedulerILi128ELi64ELi256ELi256ELb1ELb1ELb0ELb1ELb0ELb1EEEEEEEEEvNT_6ParamsE)
        /*0068*/ 	.word	0x00000004


	//----- nvinfo : EIATTR_FRAME_SIZE
	.align		4
.L_28:
        /*006c*/ 	.byte	0x04, 0x11
        /*006e*/ 	.short	(.L_30 - .L_29)
	.align		4
.L_29:
        /*0070*/ 	.word	index@(_ZN7cutlass13device_kernelIN5flash19enable_sm80_to_sm89INS1_16FlashAttnFwdSm80INS1_25CollectiveMainloopFwdSm80ILi8ELi2ELb0EN4cute5tupleIJNS5_1CILi128EEENS7_ILi64EEENS7_ILi192EEEEEELi192ENS_10bfloat16_tEfNS_4arch4Sm80ELb0ELb1ELb0ELb1ELb1ELb0ELb1ELb1EEENS1_21CollectiveEpilogueFwdINS6_IJS8_SA_S9_EEENS6_IJNS7_ILi1EEESI_SI_EEESC_SE_Li256ELb1ELb1ELb1ELb0EEENS1_36VarlenDynamicPersistentTileSchedulerILi128ELi64ELi256ELi256ELb1ELb1ELb0ELb1ELb0ELb1EEEEEEEEEvNT_6ParamsE)
        /*0074*/ 	.word	0x00000000


	//----- nvinfo : EIATTR_REGCOUNT
	.align		4
.L_30:
        /*0078*/ 	.byte	0x04, 0x2f
        /*007a*/ 	.short	(.L_32 - .L_31)
	.align		4
.L_31:
        /*007c*/ 	.word	index@(_ZN7cutlass13device_kernelIN5flash19enable_sm80_to_sm89INS1_16FlashAttnFwdSm80INS1_25CollectiveMainloopFwdSm80ILi8ELi2ELb0EN4cute5tupleIJNS5_1CILi128EEENS7_ILi64EEENS7_ILi192EEEEEELi192ENS_10bfloat16_tEfNS_4arch4Sm80ELb0ELb1ELb0ELb0ELb1ELb0ELb1ELb1EEENS1_21CollectiveEpilogueFwdINS6_IJS8_SA_S9_EEENS6_IJNS7_ILi1EEESI_SI_EEESC_SE_Li256ELb0ELb1ELb1ELb0EEENS1_19SingleTileSchedulerILb0ELb1ELb1ELi128EEEEEEEEEvNT_6ParamsE)
        /*0080*/ 	.word	0x00000004


	//----- nvinfo : EIATTR_FRAME_SIZE
	.align		4
.L_32:
        /*0084*/ 	.byte	0x04, 0x11
        /*0086*/ 	.short	(.L_34 - .L_33)
	.align		4
.L_33:
        /*0088*/ 	.word	index@(_ZN7cutlass13device_kernelIN5flash19enable_sm80_to_sm89INS1_16FlashAttnFwdSm80INS1_25CollectiveMainloopFwdSm80ILi8ELi2ELb0EN4cute5tupleIJNS5_1CILi128EEENS7_ILi64EEENS7_ILi192EEEEEELi192ENS_10bfloat16_tEfNS_4arch4Sm80ELb0ELb1ELb0ELb0ELb1ELb0ELb1ELb1EEENS1_21CollectiveEpilogueFwdINS6_IJS8_SA_S9_EEENS6_IJNS7_ILi1EEESI_SI_EEESC_SE_Li256ELb0ELb1ELb1ELb0EEENS1_19SingleTileSchedulerILb0ELb1ELb1ELi128EEEEEEEEEvNT_6ParamsE)
        /*008c*/ 	.word	0x00000000


	//----- nvinfo : EIATTR_REGCOUNT
	.align		4
.L_34:
        /*0090*/ 	.byte	0x04, 0x2f
        /*0092*/ 	.short	(.L_36 - .L_35)
	.align		4
.L_35:
        /*0094*/ 	.word	index@(_ZN7cutlass13device_kernelIN5flash19enable_sm80_to_sm89INS1_16FlashAttnFwdSm80INS1_25CollectiveMainloopFwdSm80ILi8ELi2ELb0EN4cute5tupleIJNS5_1CILi128EEENS7_ILi64EEENS7_ILi192EEEEEELi192ENS_10bfloat16_tEfNS_4arch4Sm80ELb0ELb0ELb0ELb1ELb1ELb1ELb1ELb1EEENS1_21CollectiveEpilogueFwdINS6_IJS8_SA_S9_EEENS6_IJNS7_ILi1EEESI_SI_EEESC_SE_Li256ELb1ELb1ELb1ELb0EEENS1_36VarlenDynamicPersistentTileSchedulerILi128ELi64ELi256ELi256ELb1ELb1ELb0ELb0ELb1ELb1EEEEEEEEEvNT_6ParamsE)
        /*0098*/ 	.word	0x00000004


	//----- nvinfo : EIATTR_FRAME_SIZE
	.align		4
.L_36:
        /*009c*/ 	.byte	0x04, 0x11
        /*009e*/ 	.short	(.L_38 - .L_37)
	.align		4
.L_37:
        /*00a0*/ 	.word	index@(_ZN7cutlass13device_kernelIN5flash19enable_sm80_to_sm89INS1_16FlashAttnFwdSm80INS1_25CollectiveMainloopFwdSm80ILi8ELi2ELb0EN4cute5tupleIJNS5_1CILi128EEENS7_ILi64EEENS7_ILi192EEEEEELi192ENS_10bfloat16_tEfNS_4arch4Sm80ELb0ELb0ELb0ELb1ELb1ELb1ELb1ELb1EEENS1_21CollectiveEpilogueFwdINS6_IJS8_SA_S9_EEENS6_IJNS7_ILi1EEESI_SI_EEESC_SE_Li256ELb1ELb1ELb1ELb0EEENS1_36VarlenDynamicPersistentTileSchedulerILi128ELi64ELi256ELi256ELb1ELb1ELb0ELb0ELb1ELb1EEEEEEEEEvNT_6ParamsE)
        /*00a4*/ 	.word	0x00000000


	//----- nvinfo : EIATTR_REGCOUNT
	.align		4
.L_38:
        /*00a8*/ 	.byte	0x04, 0x2f
        /*00aa*/ 	.short	(.L_40 - .L_39)
	.align		4
.L_39:
        /*00ac*/ 	.word	index@(_ZN7cutlass13device_kernelIN5flash19enable_sm80_to_sm89INS1_16FlashAttnFwdSm80INS1_25CollectiveMainloopFwdSm80ILi8ELi2ELb0EN4cute5tupleIJNS5_1CILi128EEENS7_ILi64EEENS7_ILi192EEEEEELi192ENS_10bfloat16_tEfNS_4arch4Sm80ELb0ELb0ELb0ELb1ELb1ELb0ELb1ELb1EEENS1_21CollectiveEpilogueFwdINS6_IJS8_SA_S9_EEENS6_IJNS7_ILi1EEESI_SI_EEESC_SE_Li256ELb1ELb1ELb1ELb0EEENS1_36VarlenDynamicPersistentTileSchedulerILi128ELi64ELi256ELi256ELb1ELb1ELb0ELb0ELb1ELb1EEEEEEEEEvNT_6ParamsE)
        /*00b0*/ 	.word	0x00000004


	//----- nvinfo : EIATTR_FRAME_SIZE
	.align		4
.L_40:
        /*00b4*/ 	.byte	0x04, 0x11
        /*00b6*/ 	.short	(.L_42 - .L_41)
	.align		4
.L_41:
        /*00b8*/ 	.word	index@(_ZN7cutlass13device_kernelIN5flash19enable_sm80_to_sm89INS1_16FlashAttnFwdSm80INS1_25CollectiveMainloopFwdSm80ILi8ELi2ELb0EN4cute5tupleIJNS5_1CILi128EEENS7_ILi64EEENS7_ILi192EEEEEELi192ENS_10bfloat16_tEfNS_4arch4Sm80ELb0ELb0ELb0ELb1ELb1ELb0ELb1ELb1EEENS1_21CollectiveEpilogueFwdINS6_IJS8_SA_S9_EEENS6_IJNS7_ILi1EEESI_SI_EEESC_SE_Li256ELb1ELb1ELb1ELb0EEENS1_36VarlenDynamicPersistentTileSchedulerILi128ELi64ELi256ELi256ELb1ELb1ELb0ELb0ELb1ELb1EEEEEEEEEvNT_6ParamsE)
        /*00bc*/ 	.word	0x00000000


	//----- nvinfo : EIATTR_REGCOUNT
	.align		4
.L_42:
        /*00c0*/ 	.byte	0x04, 0x2f
        /*00c2*/ 	.short	(.L_44 - .L_43)
	.align		4
.L_43:
        /*00c4*/ 	.word	index@(_ZN7cutlass13device_kernelIN5flash19enable_sm80_to_sm89INS1_16FlashAttnFwdSm80INS1_25CollectiveMainloopFwdSm80ILi8ELi2ELb0EN4cute5tupleIJNS5_1CILi128EEENS7_ILi64EEENS7_ILi192EEEEEELi192ENS_10bfloat16_tEfNS_4arch4Sm80ELb0ELb0ELb0ELb0ELb1ELb0ELb1ELb1EEENS1_21CollectiveEpilogueFwdINS6_IJS8_SA_S9_EEENS6_IJNS7_ILi1EEESI_SI_EEESC_SE_Li256ELb0ELb1ELb1ELb0EEENS1_19SingleTileSchedulerILb0ELb1ELb1ELi128EEEEEEEEEvNT_6ParamsE)
        /*00c8*/ 	.word	0x00000004


	//----- nvinfo : EIATTR_FRAME_SIZE
	.align		4
.L_44:
        /*00cc*/ 	.byte	0x04, 0x11
        /*00ce*/ 	.short	(.L_46 - .L_45)
	.align		4
.L_45:
        /*00d0*/ 	.word	index@(_ZN7cutlass13device_kernelIN5flash19enable_sm80_to_sm89INS1_16FlashAttnFwdSm80INS1_25CollectiveMainloopFwdSm80ILi8ELi2ELb0EN4cute5tupleIJNS5_1CILi128EEENS7_ILi64EEENS7_ILi192EEEEEELi192ENS_10bfloat16_tEfNS_4arch4Sm80ELb0ELb0ELb0ELb0ELb1ELb0ELb1ELb1EEENS1_21CollectiveEpilogueFwdINS6_IJS8_SA_S9_EEENS6_IJNS7_ILi1EEESI_SI_EEESC_SE_Li256ELb0ELb1ELb1ELb0EEENS1_19SingleTileSchedulerILb0ELb1ELb1ELi128EEEEEEEEEvNT_6ParamsE)
        /*00d4*/ 	.word	0x00000000


	//----- nvinfo : EIATTR_REGCOUNT
	.align		4
.L_46:
        /*00d8*/ 	.byte	0x04, 0x2f
        /*00da*/ 	.short	(.L_48 - .L_47)
	.align		4
.L_47:
        /*00dc*/ 	.word	index@(_ZN7cutlass13device_kernelIN5flash19enable_sm80_to_sm89INS1_16FlashAttnFwdSm80INS1_25CollectiveMainloopFwdSm80ILi8ELi1ELb0EN4cute5tupleIJNS5_1CILi128EEENS7_ILi64EEENS7_ILi192EEEEEELi192ENS_10bfloat16_tEfNS_4arch4Sm80ELb1ELb0ELb0ELb1ELb1ELb1ELb1ELb1EEENS1_21CollectiveEpilogueFwdINS6_IJS8_SA_S9_EEENS6_IJNS7_ILi1EEESI_SI_EEESC_SE_Li256ELb1ELb1ELb1ELb0EEENS1_36VarlenDynamicPersistentTileSchedulerILi128ELi64ELi256ELi256ELb1ELb1ELb0ELb1ELb1ELb1EEEEEEEEEvNT_6ParamsE)
        /*00e0*/ 	.word	0x00000004


	//----- nvinfo : EIATTR_FRAME_SIZE
	.align		4
.L_48:
        /*00e4*/ 	.byte	0x04, 0x11
        /*00e6*/ 	.short	(.L_50 - .L_49)
	.align		4
.L_49:
        /*00e8*/ 	.word	index@(_ZN7cutlass13device_kernelIN5flash19enable_sm80_to_sm89INS1_16FlashAttnFwdSm80INS1_25CollectiveMainloopFwdSm80ILi8ELi1ELb0EN4cute5tupleIJNS5_1CILi128EEENS7_ILi64EEENS7_ILi192EEEEEELi192ENS_10bfloat16_tEfNS_4arch4Sm80ELb1ELb0ELb0ELb1ELb1ELb1ELb1ELb1EEENS1_21CollectiveEpilogueFwdINS6_IJS8_SA_S9_EEENS6_IJNS7_ILi1EEESI_SI_EEESC_SE_Li256ELb1ELb1ELb1ELb0EEENS1_36VarlenDynamicPersistentTileSchedulerILi128ELi64ELi256ELi256ELb1ELb1ELb0ELb1ELb1ELb1EEEEEEEEEvNT_6ParamsE)
        /*00ec*/ 	.word	0x00000000


	//----- nvinfo : EIATTR_REGCOUNT
	.align		4
.L_50:
        /*00f0*/ 	.byte	0x04, 0x2f
        /*00f2*/ 	.short	(.L_52 - .L_51)
	.align		4
.L_51:
        /*00f4*/ 	.word	index@(_ZN7cutlass13device_kernelIN5flash19enable_sm80_to_sm89INS1_16FlashAttnFwdSm80INS1_25CollectiveMainloopFwdSm80ILi8ELi1ELb0EN4cute5tupleIJNS5_1CILi128EEENS7_ILi64EEENS7_ILi192EEEEEELi192ENS_10bfloat16_tEfNS_4arch4Sm80ELb1ELb0ELb0ELb1ELb1ELb0ELb1ELb1EEENS1_21CollectiveEpilogueFwdINS6_IJS8_SA_S9_EEENS6_IJNS7_ILi1EEESI_SI_EEESC_SE_Li256ELb1ELb1ELb1ELb0EEENS1_36VarlenDynamicPersistentTileSchedulerILi128ELi64ELi256ELi256ELb1ELb1ELb0ELb1ELb1ELb1EEEEEEEEEvNT_6ParamsE)
        /*00f8*/ 	.word	0x00000004


	//----- nvinfo : EIATTR_FRAME_SIZE
	.align		4
.L_52:
        /*00fc*/ 	.byte	0x04, 0x11
        /*00fe*/ 	.short	(.L_54 - .L_53)
	.align		4
.L_53:
        /*0100*/ 	.word	index@(_ZN7cutlass13device_kernelIN5flash19enable_sm80_to_sm89INS1_16FlashAttnFwdSm80INS1_25CollectiveMainloopFwdSm80ILi8ELi1ELb0EN4cute5tupleIJNS5_1CILi128EEENS7_ILi64EEENS7_ILi192EEEEEELi192ENS_10bfloat16_tEfNS_4arch4Sm80ELb1ELb0ELb0ELb1ELb1ELb0ELb1ELb1EEENS1_21CollectiveEpilogueFwdINS6_IJS8_SA_S9_EEENS6_IJNS7_ILi1EEESI_SI_EEESC_SE_Li256ELb1ELb1ELb1ELb0EEENS1_36VarlenDynamicPersistentTileSchedulerILi128ELi64ELi256ELi256ELb1ELb1ELb0ELb1ELb1ELb1EEEEEEEEEvNT_6ParamsE)
        /*0104*/ 	.word	0x00000000


	//----- nvinfo : EIATTR_REGCOUNT
	.align		4
.L_54:
        /*0108*/ 	.byte	0x04, 0x2f
        /*010a*/ 	.short	(.L_56 - .L_55)
	.align		4
.L_55:
        /*010c*/ 	.word	index@(_ZN7cutlass13device_kernelIN5flash19enable_sm80_to_sm89INS1_16FlashAttnFwdSm80INS1_25CollectiveMainloopFwdSm80ILi8ELi1ELb0EN4cute5tupleIJNS5_1CILi128EEENS7_ILi64EEENS7_ILi192EEEEEELi192ENS_10bfloat16_tEfNS_4arch4Sm80ELb1ELb0ELb0ELb0ELb1ELb0ELb1ELb1EEENS1_21CollectiveEpilogueFwdINS6_IJS8_SA_S9_EEENS6_IJNS7_ILi1EEESI_SI_EEESC_SE_Li256ELb0ELb1ELb1ELb0EEENS1_30DynamicPersistentTileSchedulerILi256ELi256ELb1ELb1ELb0EEEEEEEEEvNT_6ParamsE)
        /*0110*/ 	.word	0x00000004


	//----- nvinfo : EIATTR_FRAME_SIZE
	.align		4
.L_56:
        /*0114*/ 	.byte	0x04, 0x11
        /*0116*/ 	.short	(.L_58 - .L_57)
	.align		4
.L_57:
        /*0118*/ 	.word	index@(_ZN7cutlass13device_kernelIN5flash19enable_sm80_to_sm89INS1_16FlashAttnFwdSm80INS1_25CollectiveMainloopFwdSm80ILi8ELi1ELb0EN4cute5tupleIJNS5_1CILi128EEENS7_ILi64EEENS7_ILi192EEEEEELi192ENS_10bfloat16_tEfNS_4arch4Sm80ELb1ELb0ELb0ELb0ELb1ELb0ELb1ELb1EEENS1_21CollectiveEpilogueFwdINS6_IJS8_SA_S9_EEENS6_IJNS7_ILi1EEESI_SI_EEESC_SE_Li256ELb0ELb1ELb1ELb0EEENS1_30DynamicPersistentTileSchedulerILi256ELi256ELb1ELb1ELb0EEEEEEEEEvNT_6ParamsE)
        /*011c*/ 	.word	0x00000000


	//----- nvinfo : EIATTR_REGCOUNT
	.align		4
.L_58:
        /*0120*/ 	.byte	0x04, 0x2f
        /*0122*/ 	.short	(.L_60 - .L_59)
	.align		4
.L_59:
        /*0124*/ 	.word	index@(_ZN7cutlass13device_kernelIN5flash19enable_sm80_to_sm89INS1_16FlashAttnFwdSm80INS1_25CollectiveMainloopFwdSm80ILi8ELi1ELb0EN4cute5tupleIJNS5_1CILi128EEENS7_ILi64EEENS7_ILi192EEEEEELi192ENS_10bfloat16_tEfNS_4arch4Sm80ELb0ELb1ELb0ELb1ELb1ELb1ELb1ELb1EEENS1_21CollectiveEpilogueFwdINS6_IJS8_SA_S9_EEENS6_IJNS7_ILi1EEESI_SI_EEESC_SE_Li256ELb1ELb1ELb1ELb0EEENS1_36VarlenDynamicPersistentTileSchedulerILi128ELi64ELi256ELi256ELb1ELb1ELb0ELb1ELb0ELb1EEEEEEEEEvNT_6ParamsE)
        /*0128*/ 	.word	0x00000004


	//----- nvinfo : EIATTR_FRAME_SIZE
	.align		4
.L_60:
        /*012c*/ 	.byte	0x04, 0x11
        /*012e*/ 	.short	(.L_62 - .L_61)
	.align		4
.L_61:
        /*0130*/ 	.word	index@(_ZN7cutlass13device_kernelIN5flash19enable_sm80_to_sm89INS1_16FlashAttnFwdSm80INS1_25CollectiveMainloopFwdSm80ILi8ELi1ELb0EN4cute5tupleIJNS5_1CILi128EEENS7_ILi64EEENS7_ILi192EEEEEELi192ENS_10bfloat16_tEfNS_4arch4Sm80ELb0ELb1ELb0ELb1ELb1ELb1ELb1ELb1EEENS1_21CollectiveEpilogueFwdINS6_IJS8_SA_S9_EEENS6_IJNS7_ILi1EEESI_SI_EEESC_SE_Li256ELb1ELb1ELb1ELb0EEENS1_36VarlenDynamicPersistentTileSchedulerILi128ELi64ELi256ELi256ELb1ELb1ELb0ELb1ELb0ELb1EEEEEEEEEvNT_6ParamsE)
        /*0134*/ 	.word	0x00000000


	//----- nvinfo : EIATTR_REGCOUNT
	.align		4
.L_62:
        /*0138*/ 	.byte	0x04, 0x2f
        /*013a*/ 	.short	(.L_64 - .L_63)
	.align		4
.L_63:
        /*013c*/ 	.word	index@(_ZN7cutlass13device_kernelIN5flash19enable_sm80_to_sm89INS1_16FlashAttnFwdSm80INS1_25CollectiveMainloopFwdSm80ILi8ELi1ELb0EN4cute5tupleIJNS5_1CILi128EEENS7_ILi64EEENS7_ILi192EEEEEELi192ENS_10bfloat16_tEfNS_4arch4Sm80ELb0ELb1ELb0ELb1ELb1ELb0ELb1ELb1EEENS1_21CollectiveEpilogueFwdINS6_IJS8_SA_S9_EEENS6_IJNS7_ILi1EEESI_SI_EEESC_SE_Li256ELb1ELb1ELb1ELb0EEENS1_36VarlenDynamicPersistentTileSchedulerILi128ELi64ELi256ELi256ELb1ELb1ELb0ELb1ELb0ELb1EEEEEEEEEvNT_6ParamsE)
        /*0140*/ 	.word	0x00000004


	//----- nvinfo : EIATTR_FRAME_SIZE
	.align		4
.L_64:
        /*0144*/ 	.byte	0x04, 0x11
        /*0146*/ 	.short	(.L_66 - .L_65)
	.align		4
.L_65:
        /*0148*/ 	.word	index@(_ZN7cutlass13device_kernelIN5flash19enable_sm80_to_sm89INS1_16FlashAttnFwdSm80INS1_25CollectiveMainloopFwdSm80ILi8ELi1ELb0EN4cute5tupleIJNS5_1CILi128EEENS7_ILi64EEENS7_ILi192EEEEEELi192ENS_10bfloat16_tEfNS_4arch4Sm80ELb0ELb1ELb0ELb1ELb1ELb0ELb1ELb1EEENS1_21CollectiveEpilogueFwdINS6_IJS8_SA_S9_EEENS6_IJNS7_ILi1EEESI_SI_EEESC_SE_Li256ELb1ELb1ELb1ELb0EEENS1_36VarlenDynamicPersistentTileSchedulerILi128ELi64ELi256ELi256ELb1ELb1ELb0ELb1ELb0ELb1EEEEEEEEEvNT_6ParamsE)
        /*014c*/ 	.word	0x00000000


	//----- nvinfo : EIATTR_REGCOUNT
	.align		4
.L_66:
        /*0150*/ 	.byte	0x04, 0x2f
        /*0152*/ 	.short	(.L_68 - .L_67)
	.align		4
.L_67:
        /*0154*/ 	.word	index@(_ZN7cutlass13device_kernelIN5flash19enable_sm80_to_sm89INS1_16FlashAttnFwdSm80INS1_25CollectiveMainloopFwdSm80ILi8ELi1ELb0EN4cute5tupleIJNS5_1CILi128EEENS7_ILi64EEENS7_ILi192EEEEEELi192ENS_10bfloat16_tEfNS_4arch4Sm80ELb0ELb1ELb0ELb0ELb1ELb0ELb1ELb1EEENS1_21CollectiveEpilogueFwdINS6_IJS8_SA_S9_EEENS6_IJNS7_ILi1EEESI_SI_EEESC_SE_Li256ELb0ELb1ELb1ELb0EEENS1_19SingleTileSchedulerILb0ELb1ELb1ELi128EEEEEEEEEvNT_6ParamsE)
        /*0158*/ 	.word	0x00000004


	//----- nvinfo : EIATTR_FRAME_SIZE
	.align		4
.L_68:
        /*015c*/ 	.byte	0x04, 0x11
        /*015e*/ 	.short	(.L_70 - .L_69)
	.align		4
.L_69:
        /*0160*/ 	.word	index@(_ZN7cutlass13device_kernelIN5flash19enable_sm80_to_sm89INS1_16FlashAttnFwdSm80INS1_25CollectiveMainloopFwdSm80ILi8ELi1ELb0EN4cute5tupleIJNS5_1CILi128EEENS7_ILi64EEENS7_ILi192EEEEEELi192ENS_10bfloat16_tEfNS_4arch4Sm80ELb0ELb1ELb0ELb0ELb1ELb0ELb1ELb1EEENS1_21CollectiveEpilogueFwdINS6_IJS8_SA_S9_EEENS6_IJNS7_ILi1EEESI_SI_EEESC_SE_Li256ELb0ELb1ELb1ELb0EEENS1_19SingleTileSchedulerILb0ELb1ELb1ELi128EEEEEEEEEvNT_6ParamsE)
        /*0164*/ 	.word	0x00000000


	//----- nvinfo : EIATTR_REGCOUNT
	.align		4
.L_70:
        /*0168*/ 	.byte	0x04, 0x2f
        /*016a*/ 	.short	(.L_72 - .L_71)
	.align		4
.L_71:
        /*016c*/ 	.word	index@(_ZN7cutlass13device_kernelIN5flash19enable_sm80_to_sm89INS1_16FlashAttnFwdSm80INS1_25CollectiveMainloopFwdSm80ILi8ELi1ELb0EN4cute5tupleIJNS5_1CILi128EEENS7_ILi64EEENS7_ILi192EEEEEELi192ENS_10bfloat16_tEfNS_4arch4Sm80ELb0ELb0ELb0ELb1ELb1ELb1ELb1ELb1EEENS1_21CollectiveEpilogueFwdINS6_IJS8_SA_S9_EEENS6_IJNS7_ILi1EEESI_SI_EEESC_SE_Li256ELb1ELb1ELb1ELb0EEENS1_36VarlenDynamicPersistentTileSchedulerILi128ELi64ELi256ELi256ELb1ELb1ELb0ELb0ELb1ELb1EEEEEEEEEvNT_6ParamsE)
        /*0170*/ 	.word	0x00000004


	//----- nvinfo : EIATTR_FRAME_SIZE
	.align		4
.L_72:
        /*0174*/ 	.byte	0x04, 0x11
        /*0176*/ 	.short	(.L_74 - .L_73)
	.align		4
.L_73:
        /*0178*/ 	.word	index@(_ZN7cutlass13device_kernelIN5flash19enable_sm80_to_sm89INS1_16FlashAttnFwdSm80INS1_25CollectiveMainloopFwdSm80ILi8ELi1ELb0EN4cute5tupleIJNS5_1CILi128EEENS7_ILi64EEENS7_ILi192EEEEEELi192ENS_10bfloat16_tEfNS_4arch4Sm80ELb0ELb0ELb0ELb1ELb1ELb1ELb1ELb1EEENS1_21CollectiveEpilogueFwdINS6_IJS8_SA_S9_EEENS6_IJNS7_ILi1EEESI_SI_EEESC_SE_Li256ELb1ELb1ELb1ELb0EEENS1_36VarlenDynamicPersistentTileSchedulerILi128ELi64ELi256ELi256ELb1ELb1ELb0ELb0ELb1ELb1EEEEEEEEEvNT_6ParamsE)
        /*017c*/ 	.word	0x00000000


	//----- nvinfo : EIATTR_REGCOUNT
	.align		4
.L_74:
        /*0180*/ 	.byte	0x04, 0x2f
        /*0182*/ 	.short	(.L_76 - .L_75)
	.align		4
.L_75:
        /*0184*/ 	.word	index@(_ZN7cutlass13device_kernelIN5flash19enable_sm80_to_sm89INS1_16FlashAttnFwdSm80INS1_25CollectiveMainloopFwdSm80ILi8ELi1ELb0EN4cute5tupleIJNS5_1CILi128EEENS7_ILi64EEENS7_ILi192EEEEEELi192ENS_10bfloat16_tEfNS_4arch4Sm80ELb0ELb0ELb0ELb1ELb1ELb0ELb1ELb1EEENS1_21CollectiveEpilogueFwdINS6_IJS8_SA_S9_EEENS6_IJNS7_ILi1EEESI_SI_EEESC_SE_Li256ELb1ELb1ELb1ELb0EEENS1_36VarlenDynamicPersistentTileSchedulerILi128ELi64ELi256ELi256ELb1ELb1ELb0ELb0ELb1ELb1EEEEEEEEEvNT_6ParamsE)
        /*0188*/ 	.word	0x00000004


	//----- nvinfo : EIATTR_FRAME_SIZE
	.align		4
.L_76:
        /*018c*/ 	.byte	0x04, 0x11
        /*018e*/ 	.short	(.L_78 - .L_77)
	.align		4
.L_77:
        /*0190*/ 	.word	index@(_ZN7cutlass13device_kernelIN5flash19enable_sm80_to_sm89INS1_16FlashAttnFwdSm80INS1_25CollectiveMainloopFwdSm80ILi8ELi1ELb0EN4cute5tupleIJNS5_1CILi128EEENS7_ILi64EEENS7_ILi192EEEEEELi192ENS_10bfloat16_tEfNS_4arch4Sm80ELb0ELb0ELb0ELb1ELb1ELb0ELb1ELb1EEENS1_21CollectiveEpilogueFwdINS6_IJS8_SA_S9_EEENS6_IJNS7_ILi1EEESI_SI_EEESC_SE_Li256ELb1ELb1ELb1ELb0EEENS1_36VarlenDynamicPersistentTileSchedulerILi128ELi64ELi256ELi256ELb1ELb1ELb0ELb0ELb1ELb1EEEEEEEEEvNT_6ParamsE)
        /*0194*/ 	.word	0x00000000


	//----- nvinfo : EIATTR_REGCOUNT
	.align		4
.L_78:
        /*0198*/ 	.byte	0x04, 0x2f
        /*019a*/ 	.short	(.L_80 - .L_79)
	.align		4
.L_79:
        /*019c*/ 	.word	index@(_ZN7cutlass13device_kernelIN5flash19enable_sm80_to_sm89INS1_16FlashAttnFwdSm80INS1_25CollectiveMainloopFwdSm80ILi8ELi1ELb0EN4cute5tupleIJNS5_1CILi128EEENS7_ILi64EEENS7_ILi192EEEEEELi192ENS_10bfloat16_tEfNS_4arch4Sm80ELb0ELb0ELb0ELb0ELb1ELb0ELb1ELb1EEENS1_21CollectiveEpilogueFwdINS6_IJS8_SA_S9_EEENS6_IJNS7_ILi1EEESI_SI_EEESC_SE_Li256ELb0ELb1ELb1ELb0EEENS1_19SingleTileSchedulerILb0ELb1ELb1ELi128EEEEEEEEEvNT_6ParamsE)
        /*01a0*/ 	.word	0x00000004


	//----- nvinfo : EIATTR_FRAME_SIZE
	.align		4
.L_80:
        /*01a4*/ 	.byte	0x04, 0x11
        /*01a6*/ 	.short	(.L_82 - .L_81)
	.align		4
.L_81:
        /*01a8*/ 	.word	index@(_ZN7cutlass13device_kernelIN5flash19enable_sm80_to_sm89INS1_16FlashAttnFwdSm80INS1_25CollectiveMainloopFwdSm80ILi8ELi1ELb0EN4cute5tupleIJNS5_1CILi128EEENS7_ILi64EEENS7_ILi192EEEEEELi192ENS_10bfloat16_tEfNS_4arch4Sm80ELb0ELb0ELb0ELb0ELb1ELb0ELb1ELb1EEENS1_21CollectiveEpilogueFwdINS6_IJS8_SA_S9_EEENS6_IJNS7_ILi1EEESI_SI_EEESC_SE_Li256ELb0ELb1ELb1ELb0EEENS1_19SingleTileSchedulerILb0ELb1ELb1ELi128EEEEEEEEEvNT_6ParamsE)
        /*01ac*/ 	.word	0x00000000


	//----- nvinfo : EIATTR_REGCOUNT
	.align		4
.L_82:
        /*01b0*/ 	.byte	0x04, 0x2f
        /*01b2*/ 	.short	(.L_84 - .L_83)
	.align		4
.L_83:
        /*01b4*/ 	.word	index@(_ZN7cutlass13device_kernelIN5flash19enable_sm80_to_sm89INS1_16FlashAttnFwdSm80INS1_25CollectiveMainloopFwdSm80ILi8ELi2ELb0EN4cute5tupleIJNS5_1CILi128EEENS7_ILi64EEENS7_ILi192EEEEEELi192ENS_10bfloat16_tEfNS_4arch4Sm80ELb1ELb0ELb1ELb1ELb1ELb1ELb1ELb1EEENS1_21CollectiveEpilogueFwdINS6_IJS8_SA_S9_EEENS6_IJNS7_ILi1EEESI_SI_EEESC_SE_Li256ELb1ELb1ELb1ELb0EEENS1_36VarlenDynamicPersistentTileSchedulerILi128ELi64ELi256ELi256ELb1ELb1ELb0ELb1ELb1ELb1EEEEEEEEEvNT_6ParamsE)
        /*01b8*/ 	.word	0x00000004


	//----- nvinfo : EIATTR_FRAME_SIZE
	.align		4
.L_84:
        /*01bc*/ 	.byte	0x04, 0x11
        /*01be*/ 	.short	(.L_86 - .L_85)
	.align		4
.L_85:
        /*01c0*/ 	.word	index@(_ZN7cutlass13device_kernelIN5flash19enable_sm80_to_sm89INS1_16FlashAttnFwdSm80INS1_25CollectiveMainloopFwdSm80ILi8ELi2ELb0EN4cute5tupleIJNS5_1CILi128EEENS7_ILi64EEENS7_ILi192EEEEEELi192ENS_10bfloat16_tEfNS_4arch4Sm80ELb1ELb0ELb1ELb1ELb1ELb1ELb1ELb1EEENS1_21CollectiveEpilogueFwdINS6_IJS8_SA_S9_EEENS6_IJNS7_ILi1EEESI_SI_EEESC_SE_Li256ELb1ELb1ELb1ELb0EEENS1_36VarlenDynamicPersistentTileSchedulerILi128ELi64ELi256ELi256ELb1ELb1ELb0ELb1ELb1ELb1EEEEEEEEEvNT_6ParamsE)
        /*01c4*/ 	.word	0x00000000


	//----- nvinfo : EIATTR_REGCOUNT
	.align		4
.L_86:
        /*01c8*/ 	.byte	0x04, 0x2f
        /*01ca*/ 	.short	(.L_88 - .L_87)
	.align		4
.L_87:
        /*01cc*/ 	.word	index@(_ZN7cutlass13device_kernelIN5flash19enable_sm80_to_sm89INS1_16FlashAttnFwdSm80INS1_25CollectiveMainloopFwdSm80ILi8ELi2ELb0EN4cute5tupleIJNS5_1CILi128EEENS7_ILi64EEENS7_ILi192EEEEEELi192ENS_10bfloat16_tEfNS_4arch4Sm80ELb1ELb0ELb1ELb1ELb1ELb0ELb1ELb1EEENS1_21CollectiveEpilogueFwdINS6_IJS8_SA_S9_EEENS6_IJNS7_ILi1EEESI_SI_EEESC_SE_Li256ELb1ELb1ELb1ELb0EEENS1_36VarlenDynamicPersistentTileSchedulerILi128ELi64ELi256ELi256ELb1ELb1ELb0ELb1ELb1ELb1EEEEEEEEEvNT_6ParamsE)
        /*01d0*/ 	.word	0x00000004


	//----- nvinfo : EIATTR_FRAME_SIZE
	.align		4
.L_88:
        /*01d4*/ 	.byte	0x04, 0x11
        /*01d6*/ 	.short	(.L_90 - .L_89)
	.align		4
.L_89:
        /*01d8*/ 	.word	index@(_ZN7cutlass13device_kernelIN5flash19enable_sm80_to_sm89INS1_16FlashAttnFwdSm80INS1_25CollectiveMainloopFwdSm80ILi8ELi2ELb0EN4cute5tupleIJNS5_1CILi128EEENS7_ILi64EEENS7_ILi192EEEEEELi192ENS_10bfloat16_tEfNS_4arch4Sm80ELb1ELb0ELb1ELb1ELb1ELb0ELb1ELb1EEENS1_21CollectiveEpilogueFwdINS6_IJS8_SA_S9_EEENS6_IJNS7_ILi1EEESI_SI_EEESC_SE_Li256ELb1ELb1ELb1ELb0EEENS1_36VarlenDynamicPersistentTileSchedulerILi128ELi64ELi256ELi256ELb1ELb1ELb0ELb1ELb1ELb1EEEEEEEEEvNT_6ParamsE)
        /*01dc*/ 	.word	0x00000000


	//----- nvinfo : EIATTR_REGCOUNT
	.align		4
.L_90:
        /*01e0*/ 	.byte	0x04, 0x2f
        /*01e2*/ 	.short	(.L_92 - .L_91)
	.align		4
.L_91:
        /*01e4*/ 	.word	index@(_ZN7cutlass13device_kernelIN5flash19enable_sm80_to_sm89INS1_16FlashAttnFwdSm80INS1_25CollectiveMainloopFwdSm80ILi8ELi2ELb0EN4cute5tupleIJNS5_1CILi128EEENS7_ILi64EEENS7_ILi192EEEEEELi192ENS_10bfloat16_tEfNS_4arch4Sm80ELb1ELb0ELb1ELb0ELb1ELb0ELb1ELb1EEENS1_21CollectiveEpilogueFwdINS6_IJS8_SA_S9_EEENS6_IJNS7_ILi1EEESI_SI_EEESC_SE_Li256ELb0ELb1ELb1ELb0EEENS1_30DynamicPersistentTileSchedulerILi256ELi256ELb1ELb1ELb0EEEEEEEEEvNT_6ParamsE)
        /*01e8*/ 	.word	0x00000004


	//----- nvinfo : EIATTR_FRAME_SIZE
	.align		4
.L_92:
        /*01ec*/ 	.byte	0x04, 0x11
        /*01ee*/ 	.short	(.L_94 - .L_93)
	.align		4
.L_93:
        /*01f0*/ 	.word	index@(_ZN7cutlass13device_kernelIN5flash19enable_sm80_to_sm89INS1_16FlashAttnFwdSm80INS1_25CollectiveMainloopFwdSm80ILi8ELi2ELb0EN4cute5tupleIJNS5_1CILi128EEENS7_ILi64EEENS7_ILi192EEEEEELi192ENS_10bfloat16_tEfNS_4arch4Sm80ELb1ELb0ELb1ELb0ELb1ELb0ELb1ELb1EEENS1_21CollectiveEpilogueFwdINS6_IJS8_SA_S9_EEENS6_IJNS7_ILi1EEESI_SI_EEESC_SE_Li256ELb0ELb1ELb1ELb0EEENS1_30DynamicPersistentTileSchedulerILi256ELi256ELb1ELb1ELb0EEEEEEEEEvNT_6ParamsE)
        /*01f4*/ 	.word	0x00000000


	//----- nvinfo : EIATTR_REGCOUNT
	.align		4
.L_94:
        /*01f8*/ 	.byte	0x04, 0x2f
        /*01fa*/ 	.short	(.L_96 - .L_95)
	.align		4
.L_95:
        /*01fc*/ 	.word	index@(_ZN7cutlass13device_kernelIN5flash19enable_sm80_to_sm89INS1_16FlashAttnFwdSm80INS1_25CollectiveMainloopFwdSm80ILi8ELi2ELb0EN4cute5tupleIJNS5_1CILi128EEENS7_ILi64EEENS7_ILi192EEEEEELi192ENS_10bfloat16_tEfNS_4arch4Sm80ELb0ELb1ELb1ELb1ELb1ELb1ELb1ELb1EEENS1_21CollectiveEpilogueFwdINS6_IJS8_SA_S9_EEENS6_IJNS7_ILi1EEESI_SI_EEESC_SE_Li256ELb1ELb1ELb1ELb0EEENS1_36VarlenDynamicPersistentTileSchedulerILi128ELi64ELi256ELi256ELb1ELb1ELb0ELb1ELb0ELb1EEEEEEEEEvNT_6ParamsE)
        /*0200*/ 	.word	0x00000004


	//----- nvinfo : EIATTR_FRAME_SIZE
	.align		4
.L_96:
        /*0204*/ 	.byte	0x04, 0x11
        /*0206*/ 	.short	(.L_98 - .L_97)
	.align		4
.L_97:
        /*0208*/ 	.word	index@(_ZN7cutlass13device_kernelIN5flash19enable_sm80_to_sm89INS1_16FlashAttnFwdSm80INS1_25CollectiveMainloopFwdSm80ILi8ELi2ELb0EN4cute5tupleIJNS5_1CILi128EEENS7_ILi64EEENS7_ILi192EEEEEELi192ENS_10bfloat16_tEfNS_4arch4Sm80ELb0ELb1ELb1ELb1ELb1ELb1ELb1ELb1EEENS1_21CollectiveEpilogueFwdINS6_IJS8_SA_S9_EEENS6_IJNS7_ILi1EEESI_SI_EEESC_SE_Li256ELb1ELb1ELb1ELb0EEENS1_36VarlenDynamicPersistentTileSchedulerILi128ELi64ELi256ELi256ELb1ELb1ELb0ELb1ELb0ELb1EEEEEEEEEvNT_6ParamsE)
        /*020c*/ 	.word	0x00000000


	//----- nvinfo : EIATTR_REGCOUNT
	.align		4
.L_98:
        /*0210*/ 	.byte	0x04, 0x2f
        /*0212*/ 	.short	(.L_100 - .L_99)
	.align		4
.L_99:
        /*0214*/ 	.word	index@(_ZN7cutlass13device_kernelIN5flash19enable_sm80_to_sm89INS1_16FlashAttnFwdSm80INS1_25CollectiveMainloopFwdSm80ILi8ELi2ELb0EN4cute5tupleIJNS5_1CILi128EEENS7_ILi64EEENS7_ILi192EEEEEELi192ENS_10bfloat16_tEfNS_4arch4Sm80ELb0ELb1ELb1ELb1ELb1ELb0ELb1ELb1EEENS1_21CollectiveEpilogueFwdINS6_IJS8_SA_S9_EEENS6_IJNS7_ILi1EEESI_SI_EEESC_SE_Li256ELb1ELb1ELb1ELb0EEENS1_36VarlenDynamicPersistentTileSchedulerILi128ELi64ELi256ELi256ELb1ELb1ELb0ELb1ELb0ELb1EEEEEEEEEvNT_6ParamsE)
        /*0218*/ 	.word	0x00000004


	//----- nvinfo : EIATTR_FRAME_SIZE
	.align		4
.L_100:
        /*021c*/ 	.byte	0x04, 0x11
        /*021e*/ 	.short	(.L_102 - .L_101)
	.align		4
.L_101:
        /*0220*/ 	.word	index@(_ZN7cutlass13device_kernelIN5flash19enable_sm80_to_sm89INS1_16FlashAttnFwdSm80INS1_25CollectiveMainloopFwdSm80ILi8ELi2ELb0EN4cute5tupleIJNS5_1CILi128EEENS7_ILi64EEENS7_ILi192EEEEEELi192ENS_10bfloat16_tEfNS_4arch4Sm80ELb0ELb1ELb1ELb1ELb1ELb0ELb1ELb1EEENS1_21CollectiveEpilogueFwdINS6_IJS8_SA_S9_EEENS6_IJNS7_ILi1EEESI_SI_EEESC_SE_Li256ELb1ELb1ELb1ELb0EEENS1_36VarlenDynamicPersistentTileSchedulerILi128ELi64ELi256ELi256ELb1ELb1ELb0ELb1ELb0ELb1EEEEEEEEEvNT_6ParamsE)
        /*0224*/ 	.word	0x00000000


	//----- nvinfo : EIATTR_REGCOUNT
	.align		4
.L_102:
        /*0228*/ 	.byte	0x04, 0x2f
        /*022a*/ 	.short	(.L_104 - .L_103)
	.align		4
.L_103:
        /*022c*/ 	.word	index@(_ZN7cutlass13device_kernelIN5flash19enable_sm80_to_sm89INS1_16FlashAttnFwdSm80INS1_25CollectiveMainloopFwdSm80ILi8ELi2ELb0EN4cute5tupleIJNS5_1CILi128EEENS7_ILi64EEENS7_ILi192EEEEEELi192ENS_10bfloat16_tEfNS_4arch4Sm80ELb0ELb1ELb1ELb0ELb1ELb0ELb1ELb1EEENS1_21CollectiveEpilogueFwdINS6_IJS8_SA_S9_EEENS6_IJNS7_ILi1EEESI_SI_EEESC_SE_Li256ELb0ELb1ELb1ELb0EEENS1_19SingleTileSchedulerILb0ELb1ELb1ELi128EEEEEEEEEvNT_6ParamsE)
        /*0230*/ 	.word	0x00000004


	//----- nvinfo : EIATTR_FRAME_SIZE
	.align		4
.L_104:
        /*0234*/ 	.byte	0x04, 0x11
        /*0236*/ 	.short	(.L_106 - .L_105)
	.align		4
.L_105:
        /*0238*/ 	.word	index@(_ZN7cutlass13device_kernelIN5flash19enable_sm80_to_sm89INS1_16FlashAttnFwdSm80INS1_25CollectiveMainloopFwdSm80ILi8ELi2ELb0EN4cute5tupleIJNS5_1CILi128EEENS7_ILi64EEENS7_ILi192EEEEEELi192ENS_10bfloat16_tEfNS_4arch4Sm80ELb0ELb1ELb1ELb0ELb1ELb0ELb1ELb1EEENS1_21CollectiveEpilogueFwdINS6_IJS8_SA_S9_EEENS6_IJNS7_ILi1EEESI_SI_EEESC_SE_Li256ELb0ELb1ELb1ELb0EEENS1_19SingleTileSchedulerILb0ELb1ELb1ELi128EEEEEEEEEvNT_6ParamsE)
        /*023c*/ 	.word	0x00000000


	//----- nvinfo : EIATTR_REGCOUNT
	.align		4
.L_106:
        /*0240*/ 	.byte	0x04, 0x2f
        /*0242*/ 	.short	(.L_108 - .L_107)
	.align		4
.L_107:
        /*0244*/ 	.word	index@(_ZN7cutlass13device_kernelIN5flash19enable_sm80_to_sm89INS1_16FlashAttnFwdSm80INS1_25CollectiveMainloopFwdSm80ILi8ELi2ELb0EN4cute5tupleIJNS5_1CILi128EEENS7_ILi64EEENS7_ILi192EEEEEELi192ENS_10bfloat16_tEfNS_4arch4Sm80ELb0ELb0ELb1ELb1ELb1ELb1ELb1ELb1EEENS1_21CollectiveEpilogueFwdINS6_IJS8_SA_S9_EEENS6_IJNS7_ILi1EEESI_SI_EEESC_SE_Li256ELb1ELb1ELb1ELb0EEENS1_36VarlenDynamicPersistentTileSchedulerILi128ELi64ELi256ELi256ELb1ELb1ELb0ELb0ELb1ELb1EEEEEEEEEvNT_6ParamsE)
        /*0248*/ 	.word	0x00000004


	//----- nvinfo : EIATTR_FRAME_SIZE
	.align		4
.L_108:
        /*024c*/ 	.byte	0x04, 0x11
        /*024e*/ 	.short	(.L_110 - .L_109)
	.align		4
.L_109:
        /*0250*/ 	.word	index@(_ZN7cutlass13device_kernelIN5flash19enable_sm80_to_sm89INS1_16FlashAttnFwdSm80INS1_25CollectiveMainloopFwdSm80ILi8ELi2ELb0EN4cute5tupleIJNS5_1CILi128EEENS7_ILi64EEENS7_ILi192EEEEEELi192ENS_10bfloat16_tEfNS_4arch4Sm80ELb0ELb0ELb1ELb1ELb1ELb1ELb1ELb1EEENS1_21CollectiveEpilogueFwdINS6_IJS8_SA_S9_EEENS6_IJNS7_ILi1EEESI_SI_EEESC_SE_Li256ELb1ELb1ELb1ELb0EEENS1_36VarlenDynamicPersistentTileSchedulerILi128ELi64ELi256ELi256ELb1ELb1ELb0ELb0ELb1ELb1EEEEEEEEEvNT_6ParamsE)
        /*0254*/ 	.word	0x00000000


	//----- nvinfo : EIATTR_REGCOUNT
	.align		4
.L_110:
        /*0258*/ 	.byte	0x04, 0x2f
        /*025a*/ 	.short	(.L_112 - .L_111)
	.align		4
.L_111:
        /*025c*/ 	.word	index@(_ZN7cutlass13device_kernelIN5flash19enable_sm80_to_sm89INS1_16FlashAttnFwdSm80INS1_25CollectiveMainloopFwdSm80ILi8ELi2ELb0EN4cute5tupleIJNS5_1CILi128EEENS7_ILi64EEENS7_ILi192EEEEEELi192ENS_10bfloat16_tEfNS_4arch4Sm80ELb0ELb0ELb1ELb1ELb1ELb0ELb1ELb1EEENS1_21CollectiveEpilogueFwdINS6_IJS8_SA_S9_EEENS6_IJNS7_ILi1EEESI_SI_EEESC_SE_Li256ELb1ELb1ELb1ELb0EEENS1_36VarlenDynamicPersistentTileSchedulerILi128ELi64ELi256ELi256ELb1ELb1ELb0ELb0ELb1ELb1EEEEEEEEEvNT_6ParamsE)
        /*0260*/ 	.word	0x00000004


	//----- nvinfo : EIATTR_FRAME_SIZE
	.align		4
.L_112:
        /*0264*/ 	.byte	0x04, 0x11
        /*0266*/ 	.short	(.L_114 - .L_113)
	.align		4
.L_113:
        /*0268*/ 	.word	index@(_ZN7cutlass13device_kernelIN5flash19enable_sm80_to_sm89INS1_16FlashAttnFwdSm80INS1_25CollectiveMainloopFwdSm80ILi8ELi2ELb0EN4cute5tupleIJNS5_1CILi128EEENS7_ILi64EEENS7_ILi192EEEEEELi192ENS_10bfloat16_tEfNS_4arch4Sm80ELb0ELb0ELb1ELb1ELb1ELb0ELb1ELb1EEENS1_21CollectiveEpilogueFwdINS6_IJS8_SA_S9_EEENS6_IJNS7_ILi1EEESI_SI_EEESC_SE_Li256ELb1ELb1ELb1ELb0EEENS1_36VarlenDynamicPersistentTileSchedulerILi128ELi64ELi256ELi256ELb1ELb1ELb0ELb0ELb1ELb1EEEEEEEEEvNT_6ParamsE)
        /*026c*/ 	.word	0x00000000


	//----- nvinfo : EIATTR_REGCOUNT
	.align		4
.L_114:
        /*0270*/ 	.byte	0x04, 0x2f
        /*0272*/ 	.short	(.L_116 - .L_115)
	.align		4
.L_115:
        /*0274*/ 	.word	index@(_ZN7cutlass13device_kernelIN5flash19enable_sm80_to_sm89INS1_16FlashAttnFwdSm80INS1_25CollectiveMainloopFwdSm80ILi8ELi2ELb0EN4cute5tupleIJNS5_1CILi128EEENS7_ILi64EEENS7_ILi192EEEEEELi192ENS_10bfloat16_tEfNS_4arch4Sm80ELb0ELb0ELb1ELb0ELb1ELb0ELb1ELb1EEENS1_21CollectiveEpilogueFwdINS6_IJS8_SA_S9_EEENS6_IJNS7_ILi1EEESI_SI_EEESC_SE_Li256ELb0ELb1ELb1ELb0EEENS1_19SingleTileSchedulerILb0ELb1ELb1ELi128EEEEEEEEEvNT_6ParamsE)
        /*0278*/ 	.word	0x00000004


	//----- nvinfo : EIATTR_FRAME_SIZE
	.align		4
.L_116:
        /*027c*/ 	.byte	0x04, 0x11
        /*027e*/ 	.short	(.L_118 - .L_117)
	.align		4
.L_117:
        /*0280*/ 	.word	index@(_ZN7cutlass13device_kernelIN5flash19enable_sm80_to_sm89INS1_16FlashAttnFwdSm80INS1_25CollectiveMainloopFwdSm80ILi8ELi2ELb0EN4cute5tupleIJNS5_1CILi128EEENS7_ILi64EEENS7_ILi192EEEEEELi192ENS_10bfloat16_tEfNS_4arch4Sm80ELb0ELb0ELb1ELb0ELb1ELb0ELb1ELb1EEENS1_21CollectiveEpilogueFwdINS6_IJS8_SA_S9_EEENS6_IJNS7_ILi1EEESI_SI_EEESC_SE_Li256ELb0ELb1ELb1ELb0EEENS1_19SingleTileSchedulerILb0ELb1ELb1ELi128EEEEEEEEEvNT_6ParamsE)
        /*0284*/ 	.word	0x00000000


	//----- nvinfo : EIATTR_REGCOUNT
	.align		4
.L_118:
        /*0288*/ 	.byte	0x04, 0x2f
        /*028a*/ 	.short	(.L_120 - .L_119)
	.align		4
.L_119:
        /*028c*/ 	.word	index@(_ZN7cutlass13device_kernelIN5flash19enable_sm80_to_sm89INS1_16FlashAttnFwdSm80INS1_25CollectiveMainloopFwdSm80ILi8ELi1ELb0EN4cute5tupleIJNS5_1CILi128EEENS7_ILi64EEENS7_ILi192EEEEEELi192ENS_10bfloat16_tEfNS_4arch4Sm80ELb1ELb0ELb1ELb1ELb1ELb1ELb1ELb1EEENS1_21CollectiveEpilogueFwdINS6_IJS8_SA_S9_EEENS6_IJNS7_ILi1EEESI_SI_EEESC_SE_Li256ELb1ELb1ELb1ELb0EEENS1_36VarlenDynamicPersistentTileSchedulerILi128ELi64ELi256ELi256ELb1ELb1ELb0ELb1ELb1ELb1EEEEEEEEEvNT_6ParamsE)
        /*0290*/ 	.word	0x00000004


	//----- nvinfo : EIATTR_FRAME_SIZE
	.align		4
.L_120:
        /*0294*/ 	.byte	0x04, 0x11
        /*0296*/ 	.short	(.L_122 - .L_121)
	.align		4
.L_121:
        /*0298*/ 	.word	index@(_ZN7cutlass13device_kernelIN5flash19enable_sm80_to_sm89INS1_16FlashAttnFwdSm80INS1_25CollectiveMainloopFwdSm80ILi8ELi1ELb0EN4cute5tupleIJNS5_1CILi128EEENS7_ILi64EEENS7_ILi192EEEEEELi192ENS_10bfloat16_tEfNS_4arch4Sm80ELb1ELb0ELb1ELb1ELb1ELb1ELb1ELb1EEENS1_21CollectiveEpilogueFwdINS6_IJS8_SA_S9_EEENS6_IJNS7_ILi1EEESI_SI_EEESC_SE_Li256ELb1ELb1ELb1ELb0EEENS1_36VarlenDynamicPersistentTileSchedulerILi128ELi64ELi256ELi256ELb1ELb1ELb0ELb1ELb1ELb1EEEEEEEEEvNT_6ParamsE)
        /*029c*/ 	.word	0x00000000


	//----- nvinfo : EIATTR_REGCOUNT
	.align		4
.L_122:
        /*02a0*/ 	.byte	0x04, 0x2f
        /*02a2*/ 	.short	(.L_124 - .L_123)
	.align		4
.L_123:
        /*02a4*/ 	.word	index@(_ZN7cutlass13device_kernelIN5flash19enable_sm80_to_sm89INS1_16FlashAttnFwdSm80INS1_25CollectiveMainloopFwdSm80ILi8ELi1ELb0EN4cute5tupleIJNS5_1CILi128EEENS7_ILi64EEENS7_ILi192EEEEEELi192ENS_10bfloat16_tEfNS_4arch4Sm80ELb1ELb0ELb1ELb1ELb1ELb0ELb1ELb1EEENS1_21CollectiveEpilogueFwdINS6_IJS8_SA_S9_EEENS6_IJNS7_ILi1EEESI_SI_EEESC_SE_Li256ELb1ELb1ELb1ELb0EEENS1_36VarlenDynamicPersistentTileSchedulerILi128ELi64ELi256ELi256ELb1ELb1ELb0ELb1ELb1ELb1EEEEEEEEEvNT_6ParamsE)
        /*02a8*/ 	.word	0x00000004


	//----- nvinfo : EIATTR_FRAME_SIZE
	.align		4
.L_124:
        /*02ac*/ 	.byte	0x04, 0x11
        /*02ae*/ 	.short	(.L_126 - .L_125)
	.align		4
.L_125:
        /*02b0*/ 	.word	index@(_ZN7cutlass13device_kernelIN5flash19enable_sm80_to_sm89INS1_16FlashAttnFwdSm80INS1_25CollectiveMainloopFwdSm80ILi8ELi1ELb0EN4cute5tupleIJNS5_1CILi128EEENS7_ILi64EEENS7_ILi192EEEEEELi192ENS_10bfloat16_tEfNS_4arch4Sm80ELb1ELb0ELb1ELb1ELb1ELb0ELb1ELb1EEENS1_21CollectiveEpilogueFwdINS6_IJS8_SA_S9_EEENS6_IJNS7_ILi1EEESI_SI_EEESC_SE_Li256ELb1ELb1ELb1ELb0EEENS1_36VarlenDynamicPersistentTileSchedulerILi128ELi64ELi256ELi256ELb1ELb1ELb0ELb1ELb1ELb1EEEEEEEEEvNT_6ParamsE)
        /*02b4*/ 	.word	0x00000000


	//----- nvinfo : EIATTR_REGCOUNT
	.align		4
.L_126:
        /*02b8*/ 	.byte	0x04, 0x2f
        /*02ba*/ 	.short	(.L_128 - .L_127)
	.align		4
.L_127:
        /*02bc*/ 	.word	index@(_ZN7cutlass13device_kernelIN5flash19enable_sm80_to_sm89INS1_16FlashAttnFwdSm80INS1_25CollectiveMainloopFwdSm80ILi8ELi1ELb0EN4cute5tupleIJNS5_1CILi128EEENS7_ILi64EEENS7_ILi192EEEEEELi192ENS_10bfloat16_tEfNS_4arch4Sm80ELb1ELb0ELb1ELb0ELb1ELb0ELb1ELb1EEENS1_21CollectiveEpilogueFwdINS6_IJS8_SA_S9_EEENS6_IJNS7_ILi1EEESI_SI_EEESC_SE_Li256ELb0ELb1ELb1ELb0EEENS1_30DynamicPersistentTileSchedulerILi256ELi256ELb1ELb1ELb0EEEEEEEEEvNT_6ParamsE)
        /*02c0*/ 	.word	0x00000004


	//----- nvinfo : EIATTR_FRAME_SIZE
	.align		4
.L_128:
        /*02c4*/ 	.byte	0x04, 0x11
        /*02c6*/ 	.short	(.L_130 - .L_129)
	.align		4
.L_129:
        /*02c8*/ 	.word	index@(_ZN7cutlass13device_kernelIN5flash19enable_sm80_to_sm89INS1_16FlashAttnFwdSm80INS1_25CollectiveMainloopFwdSm80ILi8ELi1ELb0EN4cute5tupleIJNS5_1CILi128EEENS7_ILi64EEENS7_ILi192EEEEEELi192ENS_10bfloat16_tEfNS_4arch4Sm80ELb1ELb0ELb1ELb0ELb1ELb0ELb1ELb1EEENS1_21CollectiveEpilogueFwdINS6_IJS8_SA_S9_EEENS6_IJNS7_ILi1EEESI_SI_EEESC_SE_Li256ELb0ELb1ELb1ELb0EEENS1_30DynamicPersistentTileSchedulerILi256ELi256ELb1ELb1ELb0EEEEEEEEEvNT_6ParamsE)
        /*02cc*/ 	.word	0x00000000


	//----- nvinfo : EIATTR_REGCOUNT
	.align		4
.L_130:
        /*02d0*/ 	.byte	0x04, 0x2f
        /*02d2*/ 	.short	(.L_132 - .L_131)
	.align		4
.L_131:
        /*02d4*/ 	.word	index@(_ZN7cutlass13device_kernelIN5flash19enable_sm80_to_sm89INS1_16FlashAttnFwdSm80INS1_25CollectiveMainloopFwdSm80ILi8ELi1ELb0EN4cute5tupleIJNS5_1CILi128EEENS7_ILi64EEENS7_ILi192EEEEEELi192ENS_10bfloat16_tEfNS_4arch4Sm80ELb0ELb1ELb1ELb1ELb1ELb1ELb1ELb1EEENS1_21CollectiveEpilogueFwdINS6_IJS8_SA_S9_EEENS6_IJNS7_ILi1EEESI_SI_EEESC_SE_Li256ELb1ELb1ELb1ELb0EEENS1_36VarlenDynamicPersistentTileSchedulerILi128ELi64ELi256ELi256ELb1ELb1ELb0ELb1ELb0ELb1EEEEEEEEEvNT_6ParamsE)
        /*02d8*/ 	.word	0x00000004


	//----- nvinfo : EIATTR_FRAME_SIZE
	.align		4
.L_132:
        /*02dc*/ 	.byte	0x04, 0x11
        /*02de*/ 	.short	(.L_134 - .L_133)
	.align		4
.L_133:
        /*02e0*/ 	.word	index@(_ZN7cutlass13device_kernelIN5flash19enable_sm80_to_sm89INS1_16FlashAttnFwdSm80INS1_25CollectiveMainloopFwdSm80ILi8ELi1ELb0EN4cute5tupleIJNS5_1CILi128EEENS7_ILi64EEENS7_ILi192EEEEEELi192ENS_10bfloat16_tEfNS_4arch4Sm80ELb0ELb1ELb1ELb1ELb1ELb1ELb1ELb1EEENS1_21CollectiveEpilogueFwdINS6_IJS8_SA_S9_EEENS6_IJNS7_ILi1EEESI_SI_EEESC_SE_Li256ELb1ELb1ELb1ELb0EEENS1_36VarlenDynamicPersistentTileSchedulerILi128ELi64ELi256ELi256ELb1ELb1ELb0ELb1ELb0ELb1EEEEEEEEEvNT_6ParamsE)
        /*02e4*/ 	.word	0x00000000


	//----- nvinfo : EIATTR_REGCOUNT
	.align		4
.L_134:
        /*02e8*/ 	.byte	0x04, 0x2f
        /*02ea*/ 	.short	(.L_136 - .L_135)
	.align		4
.L_135:
        /*02ec*/ 	.word	index@(_ZN7cutlass13device_kernelIN5flash19enable_sm80_to_sm89INS1_16FlashAttnFwdSm80INS1_25CollectiveMainloopFwdSm80ILi8ELi1ELb0EN4cute5tupleIJNS5_1CILi128EEENS7_ILi64EEENS7_ILi192EEEEEELi192ENS_10bfloat16_tEfNS_4arch4Sm80ELb0ELb1ELb1ELb1ELb1ELb0ELb1ELb1EEENS1_21CollectiveEpilogueFwdINS6_IJS8_SA_S9_EEENS6_IJNS7_ILi1EEESI_SI_EEESC_SE_Li256ELb1ELb1ELb1ELb0EEENS1_36VarlenDynamicPersistentTileSchedulerILi128ELi64ELi256ELi256ELb1ELb1ELb0ELb1ELb0ELb1EEEEEEEEEvNT_6ParamsE)
        /*02f0*/ 	.word	0x00000004


	//----- nvinfo : EIATTR_FRAME_SIZE
	.align		4
.L_136:
        /*02f4*/ 	.byte	0x04, 0x11
        /*02f6*/ 	.short	(.L_138 - .L_137)
	.align		4
.L_137:
        /*02f8*/ 	.word	index@(_ZN7cutlass13device_kernelIN5flash19enable_sm80_to_sm89INS1_16FlashAttnFwdSm80INS1_25CollectiveMainloopFwdSm80ILi8ELi1ELb0EN4cute5tupleIJNS5_1CILi128EEENS7_ILi64EEENS7_ILi192EEEEEELi192ENS_10bfloat16_tEfNS_4arch4Sm80ELb0ELb1ELb1ELb1ELb1ELb0ELb1ELb1EEENS1_21CollectiveEpilogueFwdINS6_IJS8_SA_S9_EEENS6_IJNS7_ILi1EEESI_SI_EEESC_SE_Li256ELb1ELb1ELb1ELb0EEENS1_36VarlenDynamicPersistentTileSchedulerILi128ELi64ELi256ELi256ELb1ELb1ELb0ELb1ELb0ELb1EEEEEEEEEvNT_6ParamsE)
        /*02fc*/ 	.word	0x00000000


	//----- nvinfo : EIATTR_REGCOUNT
	.align		4
.L_138:
        /*0300*/ 	.byte	0x04, 0x2f
        /*0302*/ 	.short	(.L_140 - .L_139)
	.align		4
.L_139:
        /*0304*/ 	.word	index@(_ZN7cutlass13device_kernelIN5flash19enable_sm80_to_sm89INS1_16FlashAttnFwdSm80INS1_25CollectiveMainloopFwdSm80ILi8ELi1ELb0EN4cute5tupleIJNS5_1CILi128EEENS7_ILi64EEENS7_ILi192EEEEEELi192ENS_10bfloat16_tEfNS_4arch4Sm80ELb0ELb1ELb1ELb0ELb1ELb0ELb1ELb1EEENS1_21CollectiveEpilogueFwdINS6_IJS8_SA_S9_EEENS6_IJNS7_ILi1EEESI_SI_EEESC_SE_Li256ELb0ELb1ELb1ELb0EEENS1_19SingleTileSchedulerILb0ELb1ELb1ELi128EEEEEEEEEvNT_6ParamsE)
        /*0308*/ 	.word	0x00000004


	//----- nvinfo : EIATTR_FRAME_SIZE
	.align		4
.L_140:
        /*030c*/ 	.byte	0x04, 0x11
        /*030e*/ 	.short	(.L_142 - .L_141)
	.align		4
.L_141:
        /*0310*/ 	.word	index@(_ZN7cutlass13device_kernelIN5flash19enable_sm80_to_sm89INS1_16FlashAttnFwdSm80INS1_25CollectiveMainloopFwdSm80ILi8ELi1ELb0EN4cute5tupleIJNS5_1CILi128EEENS7_ILi64EEENS7_ILi192EEEEEELi192ENS_10bfloat16_tEfNS_4arch4Sm80ELb0ELb1ELb1ELb0ELb1ELb0ELb1ELb1EEENS1_21CollectiveEpilogueFwdINS6_IJS8_SA_S9_EEENS6_IJNS7_ILi1EEESI_SI_EEESC_SE_Li256ELb0ELb1ELb1ELb0EEENS1_19SingleTileSchedulerILb0ELb1ELb1ELi128EEEEEEEEEvNT_6ParamsE)
        /*0314*/ 	.word	0x00000000


	//----- nvinfo : EIATTR_REGCOUNT
	.align		4
.L_142:
        /*0318*/ 	.byte	0x04, 0x2f
        /*031a*/ 	.short	(.L_144 - .L_143)
	.align		4
.L_143:
        /*031c*/ 	.word	index@(_ZN7cutlass13device_kernelIN5flash19enable_sm80_to_sm89INS1_16FlashAttnFwdSm80INS1_25CollectiveMainloopFwdSm80ILi8ELi1ELb0EN4cute5tupleIJNS5_1CILi128EEENS7_ILi64EEENS7_ILi192EEEEEELi192ENS_10bfloat16_tEfNS_4arch4Sm80ELb0ELb0ELb1ELb1ELb1ELb1ELb1ELb1EEENS1_21CollectiveEpilogueFwdINS6_IJS8_SA_S9_EEENS6_IJNS7_ILi1EEESI_SI_EEESC_SE_Li256ELb1ELb1ELb1ELb0EEENS1_36VarlenDynamicPersistentTileSchedulerILi128ELi64ELi256ELi256ELb1ELb1ELb0ELb0ELb1ELb1EEEEEEEEEvNT_6ParamsE)
        /*0320*/ 	.word	0x00000004


	//----- nvinfo : EIATTR_FRAME_SIZE
	.align		4
.L_144:
        /*0324*/ 	.byte	0x04, 0x11
        /*0326*/ 	.short	(.L_146 - .L_145)
	.align		4
.L_145:
        /*0328*/ 	.word	index@(_ZN7cutlass13device_kernelIN5flash19enable_sm80_to_sm89INS1_16FlashAttnFwdSm80INS1_25CollectiveMainloopFwdSm80ILi8ELi1ELb0EN4cute5tupleIJNS5_1CILi128EEENS7_ILi64EEENS7_ILi192EEEEEELi192ENS_10bfloat16_tEfNS_4arch4Sm80ELb0ELb0ELb1ELb1ELb1ELb1ELb1ELb1EEENS1_21CollectiveEpilogueFwdINS6_IJS8_SA_S9_EEENS6_IJNS7_ILi1EEESI_SI_EEESC_SE_Li256ELb1ELb1ELb1ELb0EEENS1_36VarlenDynamicPersistentTileSchedulerILi128ELi64ELi256ELi256ELb1ELb1ELb0ELb0ELb1ELb1EEEEEEEEEvNT_6ParamsE)
        /*032c*/ 	.word	0x00000000


	//----- nvinfo : EIATTR_REGCOUNT
	.align		4
.L_146:
        /*0330*/ 	.byte	0x04, 0x2f
        /*0332*/ 	.short	(.L_148 - .L_147)
	.align		4
.L_147:
        /*0334*/ 	.word	index@(_ZN7cutlass13device_kernelIN5flash19enable_sm80_to_sm89INS1_16FlashAttnFwdSm80INS1_25CollectiveMainloopFwdSm80ILi8ELi1ELb0EN4cute5tupleIJNS5_1CILi128EEENS7_ILi64EEENS7_ILi192EEEEEELi192ENS_10bfloat16_tEfNS_4arch4Sm80ELb0ELb0ELb1ELb1ELb1ELb0ELb1ELb1EEENS1_21CollectiveEpilogueFwdINS6_IJS8_SA_S9_EEENS6_IJNS7_ILi1EEESI_SI_EEESC_SE_Li256ELb1ELb1ELb1ELb0EEENS1_36VarlenDynamicPersistentTileSchedulerILi128ELi64ELi256ELi256ELb1ELb1ELb0ELb0ELb1ELb1EEEEEEEEEvNT_6ParamsE)
        /*0338*/ 	.word	0x00000004


	//----- nvinfo : EIATTR_FRAME_SIZE
	.align		4
.L_148:
        /*033c*/ 	.byte	0x04, 0x11
        /*033e*/ 	.short	(.L_150 - .L_149)
	.align		4
.L_149:
        /*0340*/ 	.word	index@(_ZN7cutlass13device_kernelIN5flash19enable_sm80_to_sm89INS1_16FlashAttnFwdSm80INS1_25CollectiveMainloopFwdSm80ILi8ELi1ELb0EN4cute5tupleIJNS5_1CILi128EEENS7_ILi64EEENS7_ILi192EEEEEELi192ENS_10bfloat16_tEfNS_4arch4Sm80ELb0ELb0ELb1ELb1ELb1ELb0ELb1ELb1EEENS1_21CollectiveEpilogueFwdINS6_IJS8_SA_S9_EEENS6_IJNS7_ILi1EEESI_SI_EEESC_SE_Li256ELb1ELb1ELb1ELb0EEENS1_36VarlenDynamicPersistentTileSchedulerILi128ELi64ELi256ELi256ELb1ELb1ELb0ELb0ELb1ELb1EEEEEEEEEvNT_6ParamsE)
        /*0344*/ 	.word	0x00000000


	//----- nvinfo : EIATTR_REGCOUNT
	.align		4
.L_150:
        /*0348*/ 	.byte	0x04, 0x2f
        /*034a*/ 	.short	(.L_152 - .L_151)
	.align		4
.L_151:
        /*034c*/ 	.word	index@(_ZN7cutlass13device_kernelIN5flash19enable_sm80_to_sm89INS1_16FlashAttnFwdSm80INS1_25CollectiveMainloopFwdSm80ILi8ELi1ELb0EN4cute5tupleIJNS5_1CILi128EEENS7_ILi64EEENS7_ILi192EEEEEELi192ENS_10bfloat16_tEfNS_4arch4Sm80ELb0ELb0ELb1ELb0ELb1ELb0ELb1ELb1EEENS1_21CollectiveEpilogueFwdINS6_IJS8_SA_S9_EEENS6_IJNS7_ILi1EEESI_SI_EEESC_SE_Li256ELb0ELb1ELb1ELb0EEENS1_19SingleTileSchedulerILb0ELb1ELb1ELi128EEEEEEEEEvNT_6ParamsE)
        /*0350*/ 	.word	0x00000004


	//----- nvinfo : EIATTR_FRAME_SIZE
	.align		4
.L_152:
        /*0354*/ 	.byte	0x04, 0x11
        /*0356*/ 	.short	(.L_154 - .L_153)
	.align		4
.L_153:
        /*0358*/ 	.word	index@(_ZN7cutlass13device_kernelIN5flash19enable_sm80_to_sm89INS1_16FlashAttnFwdSm80INS1_25CollectiveMainloopFwdSm80ILi8ELi1ELb0EN4cute5tupleIJNS5_1CILi128EEENS7_ILi64EEENS7_ILi192EEEEEELi192ENS_10bfloat16_tEfNS_4arch4Sm80ELb0ELb0ELb1ELb0ELb1ELb0ELb1ELb1EEENS1_21CollectiveEpilogueFwdINS6_IJS8_SA_S9_EEENS6_IJNS7_ILi1EEESI_SI_EEESC_SE_Li256ELb0ELb1ELb1ELb0EEENS1_19SingleTileSchedulerILb0ELb1ELb1ELi128EEEEEEEEEvNT_6ParamsE)
        /*035c*/ 	.word	0x00000000


	//----- nvinfo : EIATTR_MIN_STACK_SIZE
	.align		4
.L_154:
        /*0360*/ 	.byte	0x04, 0x12
        /*0362*/ 	.short	(.L_156 - .L_155)
	.align		4
.L_155:
        /*0364*/ 	.word	index@(_ZN7cutlass13device_kernelIN5flash19enable_sm80_to_sm89INS1_16FlashAttnFwdSm80INS1_25CollectiveMainloopFwdSm80ILi8ELi1ELb0EN4cute5tupleIJNS5_1CILi128EEENS7_ILi64EEENS7_ILi192EEEEEELi192ENS_10bfloat16_tEfNS_4arch4Sm80ELb0ELb0ELb1ELb0ELb1ELb0ELb1ELb1EEENS1_21CollectiveEpilogueFwdINS6_IJS8_SA_S9_EEENS6_IJNS7_ILi1EEESI_SI_EEESC_SE_Li256ELb0ELb1ELb1ELb0EEENS1_19SingleTileSchedulerILb0ELb1ELb1ELi128EEEEEEEEEvNT_6ParamsE)
        /*0368*/ 	.word	0x00000000


	//----- nvinfo : EIATTR_MIN_STACK_SIZE
	.align		4
.L_156:
        /*036c*/ 	.byte	0x04, 0x12
        /*036e*/ 	.short	(.L_158 - .L_157)
	.align		4
.L_157:
        /*0370*/ 	.word	index@(_ZN7cutlass13device_kernelIN5flash19enable_sm80_to_sm89INS1_16FlashAttnFwdSm80INS1_25CollectiveMainloopFwdSm80ILi8ELi1ELb0EN4cute5tupleIJNS5_1CILi128EEENS7_ILi64EEENS7_ILi192EEEEEELi192ENS_10bfloat16_tEfNS_4arch4Sm80ELb0ELb0ELb1ELb1ELb1ELb0ELb1ELb1EEENS1_21CollectiveEpilogueFwdINS6_IJS8_SA_S9_EEENS6_IJNS7_ILi1EEESI_SI_EEESC_SE_Li256ELb1ELb1ELb1ELb0EEENS1_36VarlenDynamicPersistentTileSchedulerILi128ELi64ELi256ELi256ELb1ELb1ELb0ELb0ELb1ELb1EEEEEEEEEvNT_6ParamsE)
        /*0374*/ 	.word	0x00000000


	//----- nvinfo : EIATTR_MIN_STACK_SIZE
	.align		4
.L_158:
        /*0378*/ 	.byte	0x04, 0x12
        /*037a*/ 	.short	(.L_160 - .L_159)
	.align		4
.L_159:
        /*037c*/ 	.word	index@(_ZN7cutlass13device_kernelIN5flash19enable_sm80_to_sm89INS1_16FlashAttnFwdSm80INS1_25CollectiveMainloopFwdSm80ILi8ELi1ELb0EN4cute5tupleIJNS5_1CILi128EEENS7_ILi64EEENS7_ILi192EEEEEELi192ENS_10bfloat16_tEfNS_4arch4Sm80ELb0ELb0ELb1ELb1ELb1ELb1ELb1ELb1EEENS1_21CollectiveEpilogueFwdINS6_IJS8_SA_S9_EEENS6_IJNS7_ILi1EEESI_SI_EEESC_SE_Li256ELb1ELb1ELb1ELb0EEENS1_36VarlenDynamicPersistentTileSchedulerILi128ELi64ELi256ELi256ELb1ELb1ELb0ELb0ELb1ELb1EEEEEEEEEvNT_6ParamsE)
        /*0380*/ 	.word	0x00000000


	//----- nvinfo : EIATTR_MIN_STACK_SIZE
	.align		4
.L_160:
        /*0384*/ 	.byte	0x04, 0x12
        /*0386*/ 	.short	(.L_162 - .L_161)
	.align		4
.L_161:
        /*0388*/ 	.word	index@(_ZN7cutlass13device_kernelIN5flash19enable_sm80_to_sm89INS1_16FlashAttnFwdSm80INS1_25CollectiveMainloopFwdSm80ILi8ELi1ELb0EN4cute5tupleIJNS5_1CILi128EEENS7_ILi64EEENS7_ILi192EEEEEELi192ENS_10bfloat16_tEfNS_4arch4Sm80ELb0ELb1ELb1ELb0ELb1ELb0ELb1ELb1EEENS1_21CollectiveEpilogueFwdINS6_IJS8_SA_S9_EEENS6_IJNS7_ILi1EEESI_SI_EEESC_SE_Li256ELb0ELb1ELb1ELb0EEENS1_19SingleTileSchedulerILb0ELb1ELb1ELi128EEEEEEEEEvNT_6ParamsE)
        /*038c*/ 	.word	0x00000000


	//----- nvinfo : EIATTR_MIN_STACK_SIZE
	.align		4
.L_162:
        /*0390*/ 	.byte	0x04, 0x12
        /*0392*/ 	.short	(.L_164 - .L_163)
	.align		4
.L_163:
        /*0394*/ 	.word	index@(_ZN7cutlass13device_kernelIN5flash19enable_sm80_to_sm89INS1_16FlashAttnFwdSm80INS1_25CollectiveMainloopFwdSm80ILi8ELi1ELb0EN4cute5tupleIJNS5_1CILi128EEENS7_ILi64EEENS7_ILi192EEEEEELi192ENS_10bfloat16_tEfNS_4arch4Sm80ELb0ELb1ELb1ELb1ELb1ELb0ELb1ELb1EEENS1_21CollectiveEpilogueFwdINS6_IJS8_SA_S9_EEENS6_IJNS7_ILi1EEESI_SI_EEESC_SE_Li256ELb1ELb1ELb1ELb0EEENS1_36VarlenDynamicPersistentTileSchedulerILi128ELi64ELi256ELi256ELb1ELb1ELb0ELb1ELb0ELb1EEEEEEEEEvNT_6ParamsE)
        /*0398*/ 	.word	0x00000000


	//----- nvinfo : EIATTR_MIN_STACK_SIZE
	.align		4
.L_164:
        /*039c*/ 	.byte	0x04, 0x12
        /*039e*/ 	.short	(.L_166 - .L_165)
	.align		4
.L_165:
        /*03a0*/ 	.word	index@(_ZN7cutlass13device_kernelIN5flash19enable_sm80_to_sm89INS1_16FlashAttnFwdSm80INS1_25CollectiveMainloopFwdSm80ILi8ELi1ELb0EN4cute5tupleIJNS5_1CILi128EEENS7_ILi64EEENS7_ILi192EEEEEELi192ENS_10bfloat16_tEfNS_4arch4Sm80ELb0ELb1ELb1ELb1ELb1ELb1ELb1ELb1EEENS1_21CollectiveEpilogueFwdINS6_IJS8_SA_S9_EEENS6_IJNS7_ILi1EEESI_SI_EEESC_SE_Li256ELb1ELb1ELb1ELb0EEENS1_36VarlenDynamicPersistentTileSchedulerILi128ELi64ELi256ELi256ELb1ELb1ELb0ELb1ELb0ELb1EEEEEEEEEvNT_6ParamsE)
        /*03a4*/ 	.word	0x00000000


	//----- nvinfo : EIATTR_MIN_STACK_SIZE
	.align		4
.L_166:
        /*03a8*/ 	.byte	0x04, 0x12
        /*03aa*/ 	.short	(.L_168 - .L_167)
	.align		4
.L_167:
        /*03ac*/ 	.word	index@(_ZN7cutlass13device_kernelIN5flash19enable_sm80_to_sm89INS1_16FlashAttnFwdSm80INS1_25CollectiveMainloopFwdSm80ILi8ELi1ELb0EN4cute5tupleIJNS5_1CILi128EEENS7_ILi64EEENS7_ILi192EEEEEELi192ENS_10bfloat16_tEfNS_4arch4Sm80ELb1ELb0ELb1ELb0ELb1ELb0ELb1ELb1EEENS1_21CollectiveEpilogueFwdINS6_IJS8_SA_S9_EEENS6_IJNS7_ILi1EEESI_SI_EEESC_SE_Li256ELb0ELb1ELb1ELb0EEENS1_30DynamicPersistentTileSchedulerILi256ELi256ELb1ELb1ELb0EEEEEEEEEvNT_6ParamsE)
        /*03b0*/ 	.word	0x00000000


	//----- nvinfo : EIATTR_MIN_STACK_SIZE
	.align		4
.L_168:
        /*03b4*/ 	.byte	0x04, 0x12
        /*03b6*/ 	.short	(.L_170 - .L_169)
	.align		4
.L_169:
        /*03b8*/ 	.word	index@(_ZN7cutlass13device_kernelIN5flash19enable_sm80_to_sm89INS1_16FlashAttnFwdSm80INS1_25CollectiveMainloopFwdSm80ILi8ELi1ELb0EN4cute5tupleIJNS5_1CILi128EEENS7_ILi64EEENS7_ILi192EEEEEELi192ENS_10bfloat16_tEfNS_4arch4Sm80ELb1ELb0ELb1ELb1ELb1ELb0ELb1ELb1EEENS1_21CollectiveEpilogueFwdINS6_IJS8_SA_S9_EEENS6_IJNS7_ILi1EEESI_SI_EEESC_SE_Li256ELb1ELb1ELb1ELb0EEENS1_36VarlenDynamicPersistentTileSchedulerILi128ELi64ELi256ELi256ELb1ELb1ELb0ELb1ELb1ELb1EEEEEEEEEvNT_6ParamsE)
        /*03bc*/ 	.word	0x00000000


	//----- nvinfo : EIATTR_MIN_STACK_SIZE
	.align		4
.L_170:
        /*03c0*/ 	.byte	0x04, 0x12
        /*03c2*/ 	.short	(.L_172 - .L_171)
	.align		4
.L_171:
        /*03c4*/ 	.word	index@(_ZN7cutlass13device_kernelIN5flash19enable_sm80_to_sm89INS1_16FlashAttnFwdSm80INS1_25CollectiveMainloopFwdSm80ILi8ELi1ELb0EN4cute5tupleIJNS5_1CILi128EEENS7_ILi64EEENS7_ILi192EEEEEELi192ENS_10bfloat16_tEfNS_4arch4Sm80ELb1ELb0ELb1ELb1ELb1ELb1ELb1ELb1EEENS1_21CollectiveEpilogueFwdINS6_IJS8_SA_S9_EEENS6_IJNS7_ILi1EEESI_SI_EEESC_SE_Li256ELb1ELb1ELb1ELb0EEENS1_36VarlenDynamicPersistentTileSchedulerILi128ELi64ELi256ELi256ELb1ELb1ELb0ELb1ELb1ELb1EEEEEEEEEvNT_6ParamsE)
        /*03c8*/ 	.word	0x00000000


	//----- nvinfo : EIATTR_MIN_STACK_SIZE
	.align		4
.L_172:
        /*03cc*/ 	.byte	0x04, 0x12
        /*03ce*/ 	.short	(.L_174 - .L_173)
	.align		4
.L_173:
        /*03d0*/ 	.word	index@(_ZN7cutlass13device_kernelIN5flash19enable_sm80_to_sm89INS1_16FlashAttnFwdSm80INS1_25CollectiveMainloopFwdSm80ILi8ELi2ELb0EN4cute5tupleIJNS5_1CILi128EEENS7_ILi64EEENS7_ILi192EEEEEELi192ENS_10bfloat16_tEfNS_4arch4Sm80ELb0ELb0ELb1ELb0ELb1ELb0ELb1ELb1EEENS1_21CollectiveEpilogueFwdINS6_IJS8_SA_S9_EEENS6_IJNS7_ILi1EEESI_SI_EEESC_SE_Li256ELb0ELb1ELb1ELb0EEENS1_19SingleTileSchedulerILb0ELb1ELb1ELi128EEEEEEEEEvNT_6ParamsE)
        /*03d4*/ 	.word	0x00000000


	//----- nvinfo : EIATTR_MIN_STACK_SIZE
	.align		4
.L_174:
        /*03d8*/ 	.byte	0x04, 0x12
        /*03da*/ 	.short	(.L_176 - .L_175)
	.align		4
.L_175:
        /*03dc*/ 	.word	index@(_ZN7cutlass13device_kernelIN5flash19enable_sm80_to_sm89INS1_16FlashAttnFwdSm80INS1_25CollectiveMainloopFwdSm80ILi8ELi2ELb0EN4cute5tupleIJNS5_1CILi128EEENS7_ILi64EEENS7_ILi192EEEEEELi192ENS_10bfloat16_tEfNS_4arch4Sm80ELb0ELb0ELb1ELb1ELb1ELb0ELb1ELb1EEENS1_21CollectiveEpilogueFwdINS6_IJS8_SA_S9_EEENS6_IJNS7_ILi1EEESI_SI_EEESC_SE_Li256ELb1ELb1ELb1ELb0EEENS1_36VarlenDynamicPersistentTileSchedulerILi128ELi64ELi256ELi256ELb1ELb1ELb0ELb0ELb1ELb1EEEEEEEEEvNT_6ParamsE)
        /*03e0*/ 	.word	0x00000000


	//----- nvinfo : EIATTR_MIN_STACK_SIZE
	.align		4
.L_176:
        /*03e4*/ 	.byte	0x04, 0x12
        /*03e6*/ 	.short	(.L_178 - .L_177)
	.align		4
.L_177:
        /*03e8*/ 	.word	index@(_ZN7cutlass13device_kernelIN5flash19enable_sm80_to_sm89INS1_16FlashAttnFwdSm80INS1_25CollectiveMainloopFwdSm80ILi8ELi2ELb0EN4cute5tupleIJNS5_1CILi128EEENS7_ILi64EEENS7_ILi192EEEEEELi192ENS_10bfloat16_tEfNS_4arch4Sm80ELb0ELb0ELb1ELb1ELb1ELb1ELb1ELb1EEENS1_21CollectiveEpilogueFwdINS6_IJS8_SA_S9_EEENS6_IJNS7_ILi1EEESI_SI_EEESC_SE_Li256ELb1ELb1ELb1ELb0EEENS1_36VarlenDynamicPersistentTileSchedulerILi128ELi64ELi256ELi256ELb1ELb1ELb0ELb0ELb1ELb1EEEEEEEEEvNT_6ParamsE)
        /*03ec*/ 	.word	0x00000000


	//----- nvinfo : EIATTR_MIN_STACK_SIZE
	.align		4
.L_178:
        /*03f0*/ 	.byte	0x04, 0x12
        /*03f2*/ 	.short	(.L_180 - .L_179)
	.align		4
.L_179:
        /*03f4*/ 	.word	index@(_ZN7cutlass13device_kernelIN5flash19enable_sm80_to_sm89INS1_16FlashAttnFwdSm80INS1_25CollectiveMainloopFwdSm80ILi8ELi2ELb0EN4cute5tupleIJNS5_1CILi128EEENS7_ILi64EEENS7_ILi192EEEEEELi192ENS_10bfloat16_tEfNS_4arch4Sm80ELb0ELb1ELb1ELb0ELb1ELb0ELb1ELb1EEENS1_21CollectiveEpilogueFwdINS6_IJS8_SA_S9_EEENS6_IJNS7_ILi1EEESI_SI_EEESC_SE_Li256ELb0ELb1ELb1ELb0EEENS1_19SingleTileSchedulerILb0ELb1ELb1ELi128EEEEEEEEEvNT_6ParamsE)
        /*03f8*/ 	.word	0x00000000


	//----- nvinfo : EIATTR_MIN_STACK_SIZE
	.align		4
.L_180:
        /*03fc*/ 	.byte	0x04, 0x12
        /*03fe*/ 	.short	(.L_182 - .L_181)
	.align		4
.L_181:
        /*0400*/ 	.word	index@(_ZN7cutlass13device_kernelIN5flash19enable_sm80_to_sm89INS1_16FlashAttnFwdSm80INS1_25CollectiveMainloopFwdSm80ILi8ELi2ELb0EN4cute5tupleIJNS5_1CILi128EEENS7_ILi64EEENS7_ILi192EEEEEELi192ENS_10bfloat16_tEfNS_4arch4Sm80ELb0ELb1ELb1ELb1ELb1ELb0ELb1ELb1EEENS1_21CollectiveEpilogueFwdINS6_IJS8_SA_S9_EEENS6_IJNS7_ILi1EEESI_SI_EEESC_SE_Li256ELb1ELb1ELb1ELb0EEENS1_36VarlenDynamicPersistentTileSchedulerILi128ELi64ELi256ELi256ELb1ELb1ELb0ELb1ELb0ELb1EEEEEEEEEvNT_6ParamsE)
        /*0404*/ 	.word	0x00000000


	//----- nvinfo : EIATTR_MIN_STACK_SIZE
	.align		4
.L_182:
        /*0408*/ 	.byte	0x04, 0x12
        /*040a*/ 	.short	(.L_184 - .L_183)
	.align		4
.L_183:
        /*040c*/ 	.word	index@(_ZN7cutlass13device_kernelIN5flash19enable_sm80_to_sm89INS1_16FlashAttnFwdSm80INS1_25CollectiveMainloopFwdSm80ILi8ELi2ELb0EN4cute5tupleIJNS5_1CILi128EEENS7_ILi64EEENS7_ILi192EEEEEELi192ENS_10bfloat16_tEfNS_4arch4Sm80ELb0ELb1ELb1ELb1ELb1ELb1ELb1ELb1EEENS1_21CollectiveEpilogueFwdINS6_IJS8_SA_S9_EEENS6_IJNS7_ILi1EEESI_SI_EEESC_SE_Li256ELb1ELb1ELb1ELb0EEENS1_36VarlenDynamicPersistentTileSchedulerILi128ELi64ELi256ELi256ELb1ELb1ELb0ELb1ELb0ELb1EEEEEEEEEvNT_6ParamsE)
        /*0410*/ 	.word	0x00000000


	//----- nvinfo : EIATTR_MIN_STACK_SIZE
	.align		4
.L_184:
        /*0414*/ 	.byte	0x04, 0x12
        /*0416*/ 	.short	(.L_186 - .L_185)
	.align		4
.L_185:
        /*0418*/ 	.word	index@(_ZN7cutlass13device_kernelIN5flash19enable_sm80_to_sm89INS1_16FlashAttnFwdSm80INS1_25CollectiveMainloopFwdSm80ILi8ELi2ELb0EN4cute5tupleIJNS5_1CILi128EEENS7_ILi64EEENS7_ILi192EEEEEELi192ENS_10bfloat16_tEfNS_4arch4Sm80ELb1ELb0ELb1ELb0ELb1ELb0ELb1ELb1EEENS1_21CollectiveEpilogueFwdINS6_IJS8_SA_S9_EEENS6_IJNS7_ILi1EEESI_SI_EEESC_SE_Li256ELb0ELb1ELb1ELb0EEENS1_30DynamicPersistentTileSchedulerILi256ELi256ELb1ELb1ELb0EEEEEEEEEvNT_6ParamsE)
        /*041c*/ 	.word	0x00000000


	//----- nvinfo : EIATTR_MIN_STACK_SIZE
	.align		4
.L_186:
        /*0420*/ 	.byte	0x04, 0x12
        /*0422*/ 	.short	(.L_188 - .L_187)
	.align		4
.L_187:
        /*0424*/ 	.word	index@(_ZN7cutlass13device_kernelIN5flash19enable_sm80_to_sm89INS1_16FlashAttnFwdSm80INS1_25CollectiveMainloopFwdSm80ILi8ELi2ELb0EN4cute5tupleIJNS5_1CILi128EEENS7_ILi64EEENS7_ILi192EEEEEELi192ENS_10bfloat16_tEfNS_4arch4Sm80ELb1ELb0ELb1ELb1ELb1ELb0ELb1ELb1EEENS1_21CollectiveEpilogueFwdINS6_IJS8_SA_S9_EEENS6_IJNS7_ILi1EEESI_SI_EEESC_SE_Li256ELb1ELb1ELb1ELb0EEENS1_36VarlenDynamicPersistentTileSchedulerILi128ELi64ELi256ELi256ELb1ELb1ELb0ELb1ELb1ELb1EEEEEEEEEvNT_6ParamsE)
        /*0428*/ 	.word	0x00000000


	//----- nvinfo : EIATTR_MIN_STACK_SIZE
	.align		4
.L_188:
        /*042c*/ 	.byte	0x04, 0x12
        /*042e*/ 	.short	(.L_190 - .L_189)
	.align		4
.L_189:
        /*0430*/ 	.word	index@(_ZN7cutlass13device_kernelIN5flash19enable_sm80_to_sm89INS1_16FlashAttnFwdSm80INS1_25CollectiveMainloopFwdSm80ILi8ELi2ELb0EN4cute5tupleIJNS5_1CILi128EEENS7_ILi64EEENS7_ILi192EEEEEELi192ENS_10bfloat16_tEfNS_4arch4Sm80ELb1ELb0ELb1ELb1ELb1ELb1ELb1ELb1EEENS1_21CollectiveEpilogueFwdINS6_IJS8_SA_S9_EEENS6_IJNS7_ILi1EEESI_SI_EEESC_SE_Li256ELb1ELb1ELb1ELb0EEENS1_36VarlenDynamicPersistentTileSchedulerILi128ELi64ELi256ELi256ELb1ELb1ELb0ELb1ELb1ELb1EEEEEEEEEvNT_6ParamsE)
        /*0434*/ 	.word	0x00000000


	//----- nvinfo : EIATTR_MIN_STACK_SIZE
	.align		4
.L_190:
        /*0438*/ 	.byte	0x04, 0x12
        /*043a*/ 	.short	(.L_192 - .L_191)
	.align		4
.L_191:
        /*043c*/ 	.word	index@(_ZN7cutlass13device_kernelIN5flash19enable_sm80_to_sm89INS1_16FlashAttnFwdSm80INS1_25CollectiveMainloopFwdSm80ILi8ELi1ELb0EN4cute5tupleIJNS5_1CILi128EEENS7_ILi64EEENS7_ILi192EEEEEELi192ENS_10bfloat16_tEfNS_4arch4Sm80ELb0ELb0ELb0ELb0ELb1ELb0ELb1ELb1EEENS1_21CollectiveEpilogueFwdINS6_IJS8_SA_S9_EEENS6_IJNS7_ILi1EEESI_SI_EEESC_SE_Li256ELb0ELb1ELb1ELb0EEENS1_19SingleTileSchedulerILb0ELb1ELb1ELi128EEEEEEEEEvNT_6ParamsE)
        /*0440*/ 	.word	0x00000000


	//----- nvinfo : EIATTR_MIN_STACK_SIZE
	.align		4
.L_192:
        /*0444*/ 	.byte	0x04, 0x12
        /*0446*/ 	.short	(.L_194 - .L_193)
	.align		4
.L_193:
        /*0448*/ 	.word	index@(_ZN7cutlass13device_kernelIN5flash19enable_sm80_to_sm89INS1_16FlashAttnFwdSm80INS1_25CollectiveMainloopFwdSm80ILi8ELi1ELb0EN4cute5tupleIJNS5_1CILi128EEENS7_ILi64EEENS7_ILi192EEEEEELi192ENS_10bfloat16_tEfNS_4arch4Sm80ELb0ELb0ELb0ELb1ELb1ELb0ELb1ELb1EEENS1_21CollectiveEpilogueFwdINS6_IJS8_SA_S9_EEENS6_IJNS7_ILi1EEESI_SI_EEESC_SE_Li256ELb1ELb1ELb1ELb0EEENS1_36VarlenDynamicPersistentTileSchedulerILi128ELi64ELi256ELi256ELb1ELb1ELb0ELb0ELb1ELb1EEEEEEEEEvNT_6ParamsE)
        /*044c*/ 	.word	0x00000000


	//----- nvinfo : EIATTR_MIN_STACK_SIZE
	.align		4
.L_194:
        /*0450*/ 	.byte	0x04, 0x12
        /*0452*/ 	.short	(.L_196 - .L_195)
	.align		4
.L_195:
        /*0454*/ 	.word	index@(_ZN7cutlass13device_kernelIN5flash19enable_sm80_to_sm89INS1_16FlashAttnFwdSm80INS1_25CollectiveMainloopFwdSm80ILi8ELi1ELb0EN4cute5tupleIJNS5_1CILi128EEENS7_ILi64EEENS7_ILi192EEEEEELi192ENS_10bfloat16_tEfNS_4arch4Sm80ELb0ELb0ELb0ELb1ELb1ELb1ELb1ELb1EEENS1_21CollectiveEpilogueFwdINS6_IJS8_SA_S9_EEENS6_IJNS7_ILi1EEESI_SI_EEESC_SE_Li256ELb1ELb1ELb1ELb0EEENS1_36VarlenDynamicPersistentTileSchedulerILi128ELi64ELi256ELi256ELb1ELb1ELb0ELb0ELb1ELb1EEEEEEEEEvNT_6ParamsE)
        /*0458*/ 	.word	0x00000000


	//----- nvinfo : EIATTR_MIN_STACK_SIZE
	.align		4
.L_196:
        /*045c*/ 	.byte	0x04, 0x12
        /*045e*/ 	.short	(.L_198 - .L_197)
	.align		4
.L_197:
        /*0460*/ 	.word	index@(_ZN7cutlass13device_kernelIN5flash19enable_sm80_to_sm89INS1_16FlashAttnFwdSm80INS1_25CollectiveMainloopFwdSm80ILi8ELi1ELb0EN4cute5tupleIJNS5_1CILi128EEENS7_ILi64EEENS7_ILi192EEEEEELi192ENS_10bfloat16_tEfNS_4arch4Sm80ELb0ELb1ELb0ELb0ELb1ELb0ELb1ELb1EEENS1_21CollectiveEpilogueFwdINS6_IJS8_SA_S9_EEENS6_IJNS7_ILi1EEESI_SI_EEESC_SE_Li256ELb0ELb1ELb1ELb0EEENS1_19SingleTileSchedulerILb0ELb1ELb1ELi128EEEEEEEEEvNT_6ParamsE)
        /*0464*/ 	.word	0x00000000


	//----- nvinfo : EIATTR_MIN_STACK_SIZE
	.align		4
.L_198:
        /*0468*/ 	.byte	0x04, 0x12
        /*046a*/ 	.short	(.L_200 - .L_199)
	.align		4
.L_199:
        /*046c*/ 	.word	index@(_ZN7cutlass13device_kernelIN5flash19enable_sm80_to_sm89INS1_16FlashAttnFwdSm80INS1_25CollectiveMainloopFwdSm80ILi8ELi1ELb0EN4cute5tupleIJNS5_1CILi128EEENS7_ILi64EEENS7_ILi192EEEEEELi192ENS_10bfloat16_tEfNS_4arch4Sm80ELb0ELb1ELb0ELb1ELb1ELb0ELb1ELb1EEENS1_21CollectiveEpilogueFwdINS6_IJS8_SA_S9_EEENS6_IJNS7_ILi1EEESI_SI_EEESC_SE_Li256ELb1ELb1ELb1ELb0EEENS1_36VarlenDynamicPersistentTileSchedulerILi128ELi64ELi256ELi256ELb1ELb1ELb0ELb1ELb0ELb1EEEEEEEEEvNT_6ParamsE)
        /*0470*/ 	.word	0x00000000


	//----- nvinfo : EIATTR_MIN_STACK_SIZE
	.align		4
.L_200:
        /*0474*/ 	.byte	0x04, 0x12
        /*0476*/ 	.short	(.L_202 - .L_201)
	.align		4
.L_201:
        /*0478*/ 	.word	index@(_ZN7cutlass13device_kernelIN5flash19enable_sm80_to_sm89INS1_16FlashAttnFwdSm80INS1_25CollectiveMainloopFwdSm80ILi8ELi1ELb0EN4cute5tupleIJNS5_1CILi128EEENS7_ILi64EEENS7_ILi192EEEEEELi192ENS_10bfloat16_tEfNS_4arch4Sm80ELb0ELb1ELb0ELb1ELb1ELb1ELb1ELb1EEENS1_21CollectiveEpilogueFwdINS6_IJS8_SA_S9_EEENS6_IJNS7_ILi1EEESI_SI_EEESC_SE_Li256ELb1ELb1ELb1ELb0EEENS1_36VarlenDynamicPersistentTileSchedulerILi128ELi64ELi256ELi256ELb1ELb1ELb0ELb1ELb0ELb1EEEEEEEEEvNT_6ParamsE)
        /*047c*/ 	.word	0x00000000


	//----- nvinfo : EIATTR_MIN_STACK_SIZE
	.align		4
.L_202:
        /*0480*/ 	.byte	0x04, 0x12
        /*0482*/ 	.short	(.L_204 - .L_203)
	.align		4
.L_203:
        /*0484*/ 	.word	index@(_ZN7cutlass13device_kernelIN5flash19enable_sm80_to_sm89INS1_16FlashAttnFwdSm80INS1_25CollectiveMainloopFwdSm80ILi8ELi1ELb0EN4cute5tupleIJNS5_1CILi128EEENS7_ILi64EEENS7_ILi192EEEEEELi192ENS_10bfloat16_tEfNS_4arch4Sm80ELb1ELb0ELb0ELb0ELb1ELb0ELb1ELb1EEENS1_21CollectiveEpilogueFwdINS6_IJS8_SA_S9_EEENS6_IJNS7_ILi1EEESI_SI_EEESC_SE_Li256ELb0ELb1ELb1ELb0EEENS1_30DynamicPersistentTileSchedulerILi256ELi256ELb1ELb1ELb0EEEEEEEEEvNT_6ParamsE)
        /*0488*/ 	.word	0x00000000


	//----- nvinfo : EIATTR_MIN_STACK_SIZE
	.align		4
.L_204:
        /*048c*/ 	.byte	0x04, 0x12
        /*048e*/ 	.short	(.L_206 - .L_205)
	.align		4
.L_205:
        /*0490*/ 	.word	index@(_ZN7cutlass13device_kernelIN5flash19enable_sm80_to_sm89INS1_16FlashAttnFwdSm80INS1_25CollectiveMainloopFwdSm80ILi8ELi1ELb0EN4cute5tupleIJNS5_1CILi128EEENS7_ILi64EEENS7_ILi192EEEEEELi192ENS_10bfloat16_tEfNS_4arch4Sm80ELb1ELb0ELb0ELb1ELb1ELb0ELb1ELb1EEENS1_21CollectiveEpilogueFwdINS6_IJS8_SA_S9_EEENS6_IJNS7_ILi1EEESI_SI_EEESC_SE_Li256ELb1ELb1ELb1ELb0EEENS1_36VarlenDynamicPersistentTileSchedulerILi128ELi64ELi256ELi256ELb1ELb1ELb0ELb1ELb1ELb1EEEEEEEEEvNT_6ParamsE)
        /*0494*/ 	.word	0x00000000


	//----- nvinfo : EIATTR_MIN_STACK_SIZE
	.align		4
.L_206:
        /*0498*/ 	.byte	0x04, 0x12
        /*049a*/ 	.short	(.L_208 - .L_207)
	.align		4
.L_207:
        /*049c*/ 	.word	index@(_ZN7cutlass13device_kernelIN5flash19enable_sm80_to_sm89INS1_16FlashAttnFwdSm80INS1_25CollectiveMainloopFwdSm80ILi8ELi1ELb0EN4cute5tupleIJNS5_1CILi128EEENS7_ILi64EEENS7_ILi192EEEEEELi192ENS_10bfloat16_tEfNS_4arch4Sm80ELb1ELb0ELb0ELb1ELb1ELb1ELb1ELb1EEENS1_21CollectiveEpilogueFwdINS6_IJS8_SA_S9_EEENS6_IJNS7_ILi1EEESI_SI_EEESC_SE_Li256ELb1ELb1ELb1ELb0EEENS1_36VarlenDynamicPersistentTileSchedulerILi128ELi64ELi256ELi256ELb1ELb1ELb0ELb1ELb1ELb1EEEEEEEEEvNT_6ParamsE)
        /*04a0*/ 	.word	0x00000000


	//----- nvinfo : EIATTR_MIN_STACK_SIZE
	.align		4
.L_208:
        /*04a4*/ 	.byte	0x04, 0x12
        /*04a6*/ 	.short	(.L_210 - .L_209)
	.align		4
.L_209:
        /*04a8*/ 	.word	index@(_ZN7cutlass13device_kernelIN5flash19enable_sm80_to_sm89INS1_16FlashAttnFwdSm80INS1_25CollectiveMainloopFwdSm80ILi8ELi2ELb0EN4cute5tupleIJNS5_1CILi128EEENS7_ILi64EEENS7_ILi192EEEEEELi192ENS_10bfloat16_tEfNS_4arch4Sm80ELb0ELb0ELb0ELb0ELb1ELb0ELb1ELb1EEENS1_21CollectiveEpilogueFwdINS6_IJS8_SA_S9_EEENS6_IJNS7_ILi1EEESI_SI_EEESC_SE_Li256ELb0ELb1ELb1ELb0EEENS1_19SingleTileSchedulerILb0ELb1ELb1ELi128EEEEEEEEEvNT_6ParamsE)
        /*04ac*/ 	.word	0x00000000


	//----- nvinfo : EIATTR_MIN_STACK_SIZE
	.align		4
.L_210:
        /*04b0*/ 	.byte	0x04, 0x12
        /*04b2*/ 	.short	(.L_212 - .L_211)
	.align		4
.L_211:
        /*04b4*/ 	.word	index@(_ZN7cutlass13device_kernelIN5flash19enable_sm80_to_sm89INS1_16FlashAttnFwdSm80INS1_25CollectiveMainloopFwdSm80ILi8ELi2ELb0EN4cute5tupleIJNS5_1CILi128EEENS7_ILi64EEENS7_ILi192EEEEEELi192ENS_10bfloat16_tEfNS_4arch4Sm80ELb0ELb0ELb0ELb1ELb1ELb0ELb1ELb1EEENS1_21CollectiveEpilogueFwdINS6_IJS8_SA_S9_EEENS6_IJNS7_ILi1EEESI_SI_EEESC_SE_Li256ELb1ELb1ELb1ELb0EEENS1_36VarlenDynamicPersistentTileSchedulerILi128ELi64ELi256ELi256ELb1ELb1ELb0ELb0ELb1ELb1EEEEEEEEEvNT_6ParamsE)
        /*04b8*/ 	.word	0x00000000


	//----- nvinfo : EIATTR_MIN_STACK_SIZE
	.align		4
.L_212:
        /*04bc*/ 	.byte	0x04, 0x12
        /*04be*/ 	.short	(.L_214 - .L_213)
	.align		4
.L_213:
        /*04c0*/ 	.word	index@(_ZN7cutlass13device_kernelIN5flash19enable_sm80_to_sm89INS1_16FlashAttnFwdSm80INS1_25CollectiveMainloopFwdSm80ILi8ELi2ELb0EN4cute5tupleIJNS5_1CILi128EEENS7_ILi64EEENS7_ILi192EEEEEELi192ENS_10bfloat16_tEfNS_4arch4Sm80ELb0ELb0ELb0ELb1ELb1ELb1ELb1ELb1EEENS1_21CollectiveEpilogueFwdINS6_IJS8_SA_S9_EEENS6_IJNS7_ILi1EEESI_SI_EEESC_SE_Li256ELb1ELb1ELb1ELb0EEENS1_36VarlenDynamicPersistentTileSchedulerILi128ELi64ELi256ELi256ELb1ELb1ELb0ELb0ELb1ELb1EEEEEEEEEvNT_6ParamsE)
        /*04c4*/ 	.word	0x00000000


	//----- nvinfo : EIATTR_MIN_STACK_SIZE
	.align		4
.L_214:
        /*04c8*/ 	.byte	0x04, 0x12
        /*04ca*/ 	.short	(.L_216 - .L_215)
	.align		4
.L_215:
        /*04cc*/ 	.word	index@(_ZN7cutlass13device_kernelIN5flash19enable_sm80_to_sm89INS1_16FlashAttnFwdSm80INS1_25CollectiveMainloopFwdSm80ILi8ELi2ELb0EN4cute5tupleIJNS5_1CILi128EEENS7_ILi64EEENS7_ILi192EEEEEELi192ENS_10bfloat16_tEfNS_4arch4Sm80ELb0ELb1ELb0ELb0ELb1ELb0ELb1ELb1EEENS1_21CollectiveEpilogueFwdINS6_IJS8_SA_S9_EEENS6_IJNS7_ILi1EEESI_SI_EEESC_SE_Li256ELb0ELb1ELb1ELb0EEENS1_19SingleTileSchedulerILb0ELb1ELb1ELi128EEEEEEEEEvNT_6ParamsE)
        /*04d0*/ 	.word	0x00000000


	//----- nvinfo : EIATTR_MIN_STACK_SIZE
	.align		4
.L_216:
        /*04d4*/ 	.byte	0x04, 0x12
        /*04d6*/ 	.short	(.L_218 - .L_217)
	.align		4
.L_217:
        /*04d8*/ 	.word	index@(_ZN7cutlass13device_kernelIN5flash19enable_sm80_to_sm89INS1_16FlashAttnFwdSm80INS1_25CollectiveMainloopFwdSm80ILi8ELi2ELb0EN4cute5tupleIJNS5_1CILi128EEENS7_ILi64EEENS7_ILi192EEEEEELi192ENS_10bfloat16_tEfNS_4arch4Sm80ELb0ELb1ELb0ELb1ELb1ELb0ELb1ELb1EEENS1_21CollectiveEpilogueFwdINS6_IJS8_SA_S9_EEENS6_IJNS7_ILi1EEESI_SI_EEESC_SE_Li256ELb1ELb1ELb1ELb0EEENS1_36VarlenDynamicPersistentTileSchedulerILi128ELi64ELi256ELi256ELb1ELb1ELb0ELb1ELb0ELb1EEEEEEEEEvNT_6ParamsE)
        /*04dc*/ 	.word	0x00000000


	//----- nvinfo : EIATTR_MIN_STACK_SIZE
	.align		4
.L_218:
        /*04e0*/ 	.byte	0x04, 0x12
        /*04e2*/ 	.short	(.L_220 - .L_219)
	.align		4
.L_219:
        /*04e4*/ 	.word	index@(_ZN7cutlass13device_kernelIN5flash19enable_sm80_to_sm89INS1_16FlashAttnFwdSm80INS1_25CollectiveMainloopFwdSm80ILi8ELi2ELb0EN4cute5tupleIJNS5_1CILi128EEENS7_ILi64EEENS7_ILi192EEEEEELi192ENS_10bfloat16_tEfNS_4arch4Sm80ELb0ELb1ELb0ELb1ELb1ELb1ELb1ELb1EEENS1_21CollectiveEpilogueFwdINS6_IJS8_SA_S9_EEENS6_IJNS7_ILi1EEESI_SI_EEESC_SE_Li256ELb1ELb1ELb1ELb0EEENS1_36VarlenDynamicPersistentTileSchedulerILi128ELi64ELi256ELi256ELb1ELb1ELb0ELb1ELb0ELb1EEEEEEEEEvNT_6ParamsE)
        /*04e8*/ 	.word	0x00000000


	//----- nvinfo : EIATTR_MIN_STACK_SIZE
	.align		4
.L_220:
        /*04ec*/ 	.byte	0x04, 0x12
        /*04ee*/ 	.short	(.L_222 - .L_221)
	.align		4
.L_221:
        /*04f0*/ 	.word	index@(_ZN7cutlass13device_kernelIN5flash19enable_sm80_to_sm89INS1_16FlashAttnFwdSm80INS1_25CollectiveMainloopFwdSm80ILi8ELi2ELb0EN4cute5tupleIJNS5_1CILi128EEENS7_ILi64EEENS7_ILi192EEEEEELi192ENS_10bfloat16_tEfNS_4arch4Sm80ELb1ELb0ELb0ELb0ELb1ELb0ELb1ELb1EEENS1_21CollectiveEpilogueFwdINS6_IJS8_SA_S9_EEENS6_IJNS7_ILi1EEESI_SI_EEESC_SE_Li256ELb0ELb1ELb1ELb0EEENS1_30DynamicPersistentTileSchedulerILi256ELi256ELb1ELb1ELb0EEEEEEEEEvNT_6ParamsE)
        /*04f4*/ 	.word	0x00000000


	//----- nvinfo : EIATTR_MIN_STACK_SIZE
	.align		4
.L_222:
        /*04f8*/ 	.byte	0x04, 0x12
        /*04fa*/ 	.short	(.L_224 - .L_223)
	.align		4
.L_223:
        /*04fc*/ 	.word	index@(_ZN7cutlass13device_kernelIN5flash19enable_sm80_to_sm89INS1_16FlashAttnFwdSm80INS1_25CollectiveMainloopFwdSm80ILi8ELi2ELb0EN4cute5tupleIJNS5_1CILi128EEENS7_ILi64EEENS7_ILi192EEEEEELi192ENS_10bfloat16_tEfNS_4arch4Sm80ELb1ELb0ELb0ELb1ELb1ELb0ELb1ELb1EEENS1_21CollectiveEpilogueFwdINS6_IJS8_SA_S9_EEENS6_IJNS7_ILi1EEESI_SI_EEESC_SE_Li256ELb1ELb1ELb1ELb0EEENS1_36VarlenDynamicPersistentTileSchedulerILi128ELi64ELi256ELi256ELb1ELb1ELb0ELb1ELb1ELb1EEEEEEEEEvNT_6ParamsE)
        /*0500*/ 	.word	0x00000000


	//----- nvinfo : EIATTR_MIN_STACK_SIZE
	.align		4
.L_224:
        /*0504*/ 	.byte	0x04, 0x12
        /*0506*/ 	.short	(.L_226 - .L_225)
	.align		4
.L_225:
        /*0508*/ 	.word	index@(_ZN7cutlass13device_kernelIN5flash19enable_sm80_to_sm89INS1_16FlashAttnFwdSm80INS1_25CollectiveMainloopFwdSm80ILi8ELi2ELb0EN4cute5tupleIJNS5_1CILi128EEENS7_ILi64EEENS7_ILi192EEEEEELi192ENS_10bfloat16_tEfNS_4arch4Sm80ELb1ELb0ELb0ELb1ELb1ELb1ELb1ELb1EEENS1_21CollectiveEpilogueFwdINS6_IJS8_SA_S9_EEENS6_IJNS7_ILi1EEESI_SI_EEESC_SE_Li256ELb1ELb1ELb1ELb0EEENS1_36VarlenDynamicPersistentTileSchedulerILi128ELi64ELi256ELi256ELb1ELb1ELb0ELb1ELb1ELb1EEEEEEEEEvNT_6ParamsE)
        /*050c*/ 	.word	0x00000000
.L_226:


//--------------------- .nv.compat                --------------------------
	.section	.nv.compat,"",@"SHT_CUDA_COMPAT_INFO"
	.align	4
        /*0000*/ 	.byte	0x02, 0x09, 0x01, 0x00, 0x02, 0x02, 0x01, 0x00, 0x02, 0x05, 0x05, 0x00, 0x03, 0x07, 0x01, 0x01
        /*0010*/ 	.byte	0x02, 0x03, 0x00, 0x00, 0x02, 0x06, 0x01, 0x00, 0x04, 0x0b, 0x08, 0x00, 0x00, 0x00, 0x00, 0x00
        /*0020*/ 	.byte	0x00, 0x00, 0x00, 0x00


//--------------------- .nv.info._ZN7cutlass13device_kernelIN5flash19enable_sm80_to_sm89INS1_16FlashAttnFwdSm80INS1_25CollectiveMainloopFwdSm80ILi8ELi1ELb0EN4cute5tupleIJNS5_1CILi128EEENS7_ILi64EEENS7_ILi192EEEEEELi192ENS_10bfloat16_tEfNS_4arch4Sm80ELb0ELb0ELb1ELb0ELb1ELb0ELb1ELb1EEENS1_21CollectiveEpilogueFwdINS6_IJS8_SA_S9_EEENS6_IJNS7_ILi1EEESI_SI_EEESC_SE_Li256ELb0ELb1ELb1ELb0EEENS1_19SingleTileSchedulerILb0ELb1ELb1ELi128EEEEEEEEEvNT_6ParamsE --------------------------
	.section	.nv.info._ZN7cutlass13device_kernelIN5flash19enable_sm80_to_sm89INS1_16FlashAttnFwdSm80INS1_25CollectiveMainloopFwdSm80ILi8ELi1ELb0EN4cute5tupleIJNS5_1CILi128EEENS7_ILi64EEENS7_ILi192EEEEEELi192ENS_10bfloat16_tEfNS_4arch4Sm80ELb0ELb0ELb1ELb0ELb1ELb0ELb1ELb1EEENS1_21CollectiveEpilogueFwdINS6_IJS8_SA_S9_EEENS6_IJNS7_ILi1EEESI_SI_EEESC_SE_Li256ELb0ELb1ELb1ELb0EEENS1_19SingleTileSchedulerILb0ELb1ELb1ELi128EEEEEEEEEvNT_6ParamsE,"",@"SHT_CUDA_INFO"
	.sectionflags	@""
	.align	4


	//----- nvinfo : EIATTR_CUDA_API_VERSION
	.align		4
        /*0000*/ 	.byte	0x04, 0x37
        /*0002*/ 	.short	(.L_228 - .L_227)
.L_227:
        /*0004*/ 	.word	0x00000082


	//----- nvinfo : EIATTR_KPARAM_INFO
	.align		4
.L_228:
        /*0008*/ 	.byte	0x04, 0x17
        /*000a*/ 	.short	(.L_230 - .L_229)
.L_229:
        /*000c*/ 	.word	0x00000000
        /*0010*/ 	.short	0x0000
        /*0012*/ 	.short	0x0000
        /*0014*/ 	.byte	0x00, 0xf0, 0x61, 0x10


	//----- nvinfo : EIATTR_SPARSE_MMA_MASK
	.align		4
.L_230:
        /*0018*/ 	.byte	0x03, 0x50
        /*001a*/ 	.short	0x0000


	//----- nvinfo : EIATTR_MAXREG_COUNT
	.align		4
        /*001c*/ 	.byte	0x03, 0x1b
        /*001e*/ 	.short	0x00ff


	//----- nvinfo : EIATTR_MERCURY_ISA_VERSION
	.align		4
        /*0020*/ 	.byte	0x03, 0x5f
        /*0022*/ 	.short	0x0101


	//----- nvinfo : EIATTR_EXIT_INSTR_OFFSETS
	.align		4
        /*0024*/ 	.byte	0x04, 0x1c
        /*0026*/ 	.short	(.L_232 - .L_231)


	//   ....[0]....
.L_231:
        /*0028*/ 	.word	0x00000010


	//----- nvinfo : EIATTR_MAX_THREADS
	.align		4
.L_232:
        /*002c*/ 	.byte	0x04, 0x05
        /*002e*/ 	.short	(.L_234 - .L_233)
.L_233:
        /*0030*/ 	.word	0x00000100
        /*0034*/ 	.word	0x00000001
        /*0038*/ 	.word	0x00000001


	//----- nvinfo : EIATTR_CBANK_PARAM_SIZE
	.align		4
.L_234:
        /*003c*/ 	.byte	0x03, 0x19
        /*003e*/ 	.short	0x0418


	//----- nvinfo : EIATTR_PARAM_CBANK
	.align		4
        /*0040*/ 	.byte	0x04, 0x0a
        /*0042*/ 	.short	(.L_236 - .L_235)
	.align		4
.L_235:
        /*0044*/ 	.word	index@(.nv.constant0._ZN7cutlass13device_kernelIN5flash19enable_sm80_to_sm89INS1_16FlashAttnFwdSm80INS1_25CollectiveMainloopFwdSm80ILi8ELi1ELb0EN4cute5tupleIJNS5_1CILi128EEENS7_ILi64EEENS7_ILi192EEEEEELi192ENS_10bfloat16_tEfNS_4arch4Sm80ELb0ELb0ELb1ELb0ELb1ELb0ELb1ELb1EEENS1_21CollectiveEpilogueFwdINS6_IJS8_SA_S9_EEENS6_IJNS7_ILi1EEESI_SI_EEESC_SE_Li256ELb0ELb1ELb1ELb0EEENS1_19SingleTileSchedulerILb0ELb1ELb1ELi128EEEEEEEEEvNT_6ParamsE)
        /*0048*/ 	.short	0x0210
        /*004a*/ 	.short	0x0418


	//----- nvinfo : EIATTR_SW_WAR
	.align		4
.L_236:
        /*004c*/ 	.byte	0x04, 0x36
        /*004e*/ 	.short	(.L_238 - .L_237)
.L_237:
        /*0050*/ 	.word	0x00000008
.L_238:


//--------------------- .nv.info._ZN7cutlass13device_kernelIN5flash19enable_sm80_to_sm89INS1_16FlashAttnFwdSm80INS1_25CollectiveMainloopFwdSm80ILi8ELi1ELb0EN4cute5tupleIJNS5_1CILi128EEENS7_ILi64EEENS7_ILi192EEEEEELi192ENS_10bfloat16_tEfNS_4arch4Sm80ELb0ELb0ELb1ELb1ELb1ELb0ELb1ELb1EEENS1_21CollectiveEpilogueFwdINS6_IJS8_SA_S9_EEENS6_IJNS7_ILi1EEESI_SI_EEESC_SE_Li256ELb1ELb1ELb1ELb0EEENS1_36VarlenDynamicPersistentTileSchedulerILi128ELi64ELi256ELi256ELb1ELb1ELb0ELb0ELb1ELb1EEEEEEEEEvNT_6ParamsE --------------------------
	.section	.nv.info._ZN7cutlass13device_kernelIN5flash19enable_sm80_to_sm89INS1_16FlashAttnFwdSm80INS1_25CollectiveMainloopFwdSm80ILi8ELi1ELb0EN4cute5tupleIJNS5_1CILi128EEENS7_ILi64EEENS7_ILi192EEEEEELi192ENS_10bfloat16_tEfNS_4arch4Sm80ELb0ELb0ELb1ELb1ELb1ELb0ELb1ELb1EEENS1_21CollectiveEpilogueFwdINS6_IJS8_SA_S9_EEENS6_IJNS7_ILi1EEESI_SI_EEESC_SE_Li256ELb1ELb1ELb1ELb0EEENS1_36VarlenDynamicPersistentTileSchedulerILi128ELi64ELi256ELi256ELb1ELb1ELb0ELb0ELb1ELb1EEEEEEEEEvNT_6ParamsE,"",@"SHT_CUDA_INFO"
	.sectionflags	@""
	.align	4


	//----- nvinfo : EIATTR_CUDA_API_VERSION
	.align		4
        /*0000*/ 	.byte	0x04, 0x37
        /*0002*/ 	.short	(.L_240 - .L_239)
.L_239:
        /*0004*/ 	.word	0x00000082


	//----- nvinfo : EIATTR_KPARAM_INFO
	.align		4
.L_240:
        /*0008*/ 	.byte	0x04, 0x17
        /*000a*/ 	.short	(.L_242 - .L_241)
.L_241:
        /*000c*/ 	.word	0x00000000
        /*0010*/ 	.short	0x0000
        /*0012*/ 	.short	0x0000
        /*0014*/ 	.byte	0x00, 0xf0, 0xe1, 0x10


	//----- nvinfo : EIATTR_SPARSE_MMA_MASK
	.align		4
.L_242:
        /*0018*/ 	.byte	0x03, 0x50
        /*001a*/ 	.short	0x0000


	//----- nvinfo : EIATTR_MAXREG_COUNT
	.align		4
        /*001c*/ 	.byte	0x03, 0x1b
        /*001e*/ 	.short	0x00ff


	//----- nvinfo : EIATTR_MERCURY_ISA_VERSION
	.align		4
        /*0020*/ 	.byte	0x03, 0x5f
        /*0022*/ 	.short	0x0101


	//----- nvinfo : EIATTR_EXIT_INSTR_OFFSETS
	.align		4
        /*0024*/ 	.byte	0x04, 0x1c
        /*0026*/ 	.short	(.L_244 - .L_243)


	//   ....[0]....
.L_243:
        /*0028*/ 	.word	0x00000010


	//----- nvinfo : EIATTR_MAX_THREADS
	.align		4
.L_244:
        /*002c*/ 	.byte	0x04, 0x05
        /*002e*/ 	.short	(.L_246 - .L_245)
.L_245:
        /*0030*/ 	.word	0x00000100
        /*0034*/ 	.word	0x00000001
        /*0038*/ 	.word	0x00000001


	//----- nvinfo : EIATTR_CBANK_PARAM_SIZE
	.align		4
.L_246:
        /*003c*/ 	.byte	0x03, 0x19
        /*003e*/ 	.short	0x0438


	//----- nvinfo : EIATTR_PARAM_CBANK
	.align		4
        /*0040*/ 	.byte	0x04, 0x0a
        /*0042*/ 	.short	(.L_248 - .L_247)
	.align		4
.L_247:
        /*0044*/ 	.word	index@(.nv.constant0._ZN7cutlass13device_kernelIN5flash19enable_sm80_to_sm89INS1_16FlashAttnFwdSm80INS1_25CollectiveMainloopFwdSm80ILi8ELi1ELb0EN4cute5tupleIJNS5_1CILi128EEENS7_ILi64EEENS7_ILi192EEEEEELi192ENS_10bfloat16_tEfNS_4arch4Sm80ELb0ELb0ELb1ELb1ELb1ELb0ELb1ELb1EEENS1_21CollectiveEpilogueFwdINS6_IJS8_SA_S9_EEENS6_IJNS7_ILi1EEESI_SI_EEESC_SE_Li256ELb1ELb1ELb1ELb0EEENS1_36VarlenDynamicPersistentTileSchedulerILi128ELi64ELi256ELi256ELb1ELb1ELb0ELb0ELb1ELb1EEEEEEEEEvNT_6ParamsE)
        /*0048*/ 	.short	0x0210
        /*004a*/ 	.short	0x0438


	//----- nvinfo : EIATTR_SW_WAR
	.align		4
.L_248:
        /*004c*/ 	.byte	0x04, 0x36
        /*004e*/ 	.short	(.L_250 - .L_249)
.L_249:
        /*0050*/ 	.word	0x00000008
.L_250:


//--------------------- .nv.info._ZN7cutlass13device_kernelIN5flash19enable_sm80_to_sm89INS1_16FlashAttnFwdSm80INS1_25CollectiveMainloopFwdSm80ILi8ELi1ELb0EN4cute5tupleIJNS5_1CILi128EEENS7_ILi64EEENS7_ILi192EEEEEELi192ENS_10bfloat16_tEfNS_4arch4Sm80ELb0ELb0ELb1ELb1ELb1ELb1ELb1ELb1EEENS1_21CollectiveEpilogueFwdINS6_IJS8_SA_S9_EEENS6_IJNS7_ILi1EEESI_SI_EEESC_SE_Li256ELb1ELb1ELb1ELb0EEENS1_36VarlenDynamicPersistentTileSchedulerILi128ELi64ELi256ELi256ELb1ELb1ELb0ELb0ELb1ELb1EEEEEEEEEvNT_6ParamsE --------------------------
	.section	.nv.info._ZN7cutlass13device_kernelIN5flash19enable_sm80_to_sm89INS1_16FlashAttnFwdSm80INS1_25CollectiveMainloopFwdSm80ILi8ELi1ELb0EN4cute5tupleIJNS5_1CILi128EEENS7_ILi64EEENS7_ILi192EEEEEELi192ENS_10bfloat16_tEfNS_4arch4Sm80ELb0ELb0ELb1ELb1ELb1ELb1ELb1ELb1EEENS1_21CollectiveEpilogueFwdINS6_IJS8_SA_S9_EEENS6_IJNS7_ILi1EEESI_SI_EEESC_SE_Li256ELb1ELb1ELb1ELb0EEENS1_36VarlenDynamicPersistentTileSchedulerILi128ELi64ELi256ELi256ELb1ELb1ELb0ELb0ELb1ELb1EEEEEEEEEvNT_6ParamsE,"",@"SHT_CUDA_INFO"
	.sectionflags	@""
	.align	4


	//----- nvinfo : EIATTR_CUDA_API_VERSION
	.align		4
        /*0000*/ 	.byte	0x04, 0x37
        /*0002*/ 	.short	(.L_252 - .L_251)
.L_251:
        /*0004*/ 	.word	0x00000082


	//----- nvinfo : EIATTR_KPARAM_INFO
	.align		4
.L_252:
        /*0008*/ 	.byte	0x04, 0x17
        /*000a*/ 	.short	(.L_254 - .L_253)
.L_253:
        /*000c*/ 	.word	0x00000000
        /*0010*/ 	.short	0x0000
        /*0012*/ 	.short	0x0000
        /*0014*/ 	.byte	0x00, 0xf0, 0xe1, 0x10


	//----- nvinfo : EIATTR_SPARSE_MMA_MASK
	.align		4
.L_254:
        /*0018*/ 	.byte	0x03, 0x50
        /*001a*/ 	.short	0x0000


	//----- nvinfo : EIATTR_MAXREG_COUNT
	.align		4
        /*001c*/ 	.byte	0x03, 0x1b
        /*001e*/ 	.short	0x00ff


	//----- nvinfo : EIATTR_MERCURY_ISA_VERSION
	.align		4
        /*0020*/ 	.byte	0x03, 0x5f
        /*0022*/ 	.short	0x0101


	//----- nvinfo : EIATTR_EXIT_INSTR_OFFSETS
	.align		4
        /*0024*/ 	.byte	0x04, 0x1c
        /*0026*/ 	.short	(.L_256 - .L_255)


	//   ....[0]....
.L_255:
        /*0028*/ 	.word	0x00000010


	//----- nvinfo : EIATTR_MAX_THREADS
	.align		4
.L_256:
        /*002c*/ 	.byte	0x04, 0x05
        /*002e*/ 	.short	(.L_258 - .L_257)
.L_257:
        /*0030*/ 	.word	0x00000100
        /*0034*/ 	.word	0x00000001
        /*0038*/ 	.word	0x00000001


	//----- nvinfo : EIATTR_CBANK_PARAM_SIZE
	.align		4
.L_258:
        /*003c*/ 	.byte	0x03, 0x19
        /*003e*/ 	.short	0x0438


	//----- nvinfo : EIATTR_PARAM_CBANK
	.align		4
        /*0040*/ 	.byte	0x04, 0x0a
        /*0042*/ 	.short	(.L_260 - .L_259)
	.align		4
.L_259:
        /*0044*/ 	.word	index@(.nv.constant0._ZN7cutlass13device_kernelIN5flash19enable_sm80_to_sm89INS1_16FlashAttnFwdSm80INS1_25CollectiveMainloopFwdSm80ILi8ELi1ELb0EN4cute5tupleIJNS5_1CILi128EEENS7_ILi64EEENS7_ILi192EEEEEELi192ENS_10bfloat16_tEfNS_4arch4Sm80ELb0ELb0ELb1ELb1ELb1ELb1ELb1ELb1EEENS1_21CollectiveEpilogueFwdINS6_IJS8_SA_S9_EEENS6_IJNS7_ILi1EEESI_SI_EEESC_SE_Li256ELb1ELb1ELb1ELb0EEENS1_36VarlenDynamicPersistentTileSchedulerILi128ELi64ELi256ELi256ELb1ELb1ELb0ELb0ELb1ELb1EEEEEEEEEvNT_6ParamsE)
        /*0048*/ 	.short	0x0210
        /*004a*/ 	.short	0x0438


	//----- nvinfo : EIATTR_SW_WAR
	.align		4
.L_260:
        /*004c*/ 	.byte	0x04, 0x36
        /*004e*/ 	.short	(.L_262 - .L_261)
.L_261:
        /*0050*/ 	.word	0x00000008
.L_262:


//--------------------- .nv.info._ZN7cutlass13device_kernelIN5flash19enable_sm80_to_sm89INS1_16FlashAttnFwdSm80INS1_25CollectiveMainloopFwdSm80ILi8ELi1ELb0EN4cute5tupleIJNS5_1CILi128EEENS7_ILi64EEENS7_ILi192EEEEEELi192ENS_10bfloat16_tEfNS_4arch4Sm80ELb0ELb1ELb1ELb0ELb1ELb0ELb1ELb1EEENS1_21CollectiveEpilogueFwdINS6_IJS8_SA_S9_EEENS6_IJNS7_ILi1EEESI_SI_EEESC_SE_Li256ELb0ELb1ELb1ELb0EEENS1_19SingleTileSchedulerILb0ELb1ELb1ELi128EEEEEEEEEvNT_6ParamsE --------------------------
	.section	.nv.info._ZN7cutlass13device_kernelIN5flash19enable_sm80_to_sm89INS1_16FlashAttnFwdSm80INS1_25CollectiveMainloopFwdSm80ILi8ELi1ELb0EN4cute5tupleIJNS5_1CILi128EEENS7_ILi64EEENS7_ILi192EEEEEELi192ENS_10bfloat16_tEfNS_4arch4Sm80ELb0ELb1ELb1ELb0ELb1ELb0ELb1ELb1EEENS1_21CollectiveEpilogueFwdINS6_IJS8_SA_S9_EEENS6_IJNS7_ILi1EEESI_SI_EEESC_SE_Li256ELb0ELb1ELb1ELb0EEENS1_19SingleTileSchedulerILb0ELb1ELb1ELi128EEEEEEEEEvNT_6ParamsE,"",@"SHT_CUDA_INFO"
	.sectionflags	@""
	.align	4


	//----- nvinfo : EIATTR_CUDA_API_VERSION
	.align		4
        /*0000*/ 	.byte	0x04, 0x37
        /*0002*/ 	.short	(.L_264 - .L_263)
.L_263:
        /*0004*/ 	.word	0x00000082


	//----- nvinfo : EIATTR_KPARAM_INFO
	.align		4
.L_264:
        /*0008*/ 	.byte	0x04, 0x17
        /*000a*/ 	.short	(.L_266 - .L_265)
.L_265:
        /*000c*/ 	.word	0x00000000
        /*0010*/ 	.short	0x0000
        /*0012*/ 	.short	0x0000
        /*0014*/ 	.byte	0x00, 0xf0, 0x61, 0x10


	//----- nvinfo : EIATTR_SPARSE_MMA_MASK
	.align		4
.L_266:
        /*0018*/ 	.byte	0x03, 0x50
        /*001a*/ 	.short	0x0000


	//----- nvinfo : EIATTR_MAXREG_COUNT
	.align		4
        /*001c*/ 	.byte	0x03, 0x1b
        /*001e*/ 	.short	0x00ff


	//----- nvinfo : EIATTR_MERCURY_ISA_VERSION
	.align		4
        /*0020*/ 	.byte	0x03, 0x5f
        /*0022*/ 	.short	0x0101


	//----- nvinfo : EIATTR_EXIT_INSTR_OFFSETS
	.align		4
        /*0024*/ 	.byte	0x04, 0x1c
        /*0026*/ 	.short	(.L_268 - .L_267)


	//   ....[0]....
.L_267:
        /*0028*/ 	.word	0x00000010


	//----- nvinfo : EIATTR_MAX_THREADS
	.align		4
.L_268:
        /*002c*/ 	.byte	0x04, 0x05
        /*002e*/ 	.short	(.L_270 - .L_269)
.L_269:
        /*0030*/ 	.word	0x00000100
        /*0034*/ 	.word	0x00000001
        /*0038*/ 	.word	0x00000001


	//----- nvinfo : EIATTR_CBANK_PARAM_SIZE
	.align		4
.L_270:
        /*003c*/ 	.byte	0x03, 0x19
        /*003e*/ 	.short	0x0418


	//----- nvinfo : EIATTR_PARAM_CBANK
	.align		4
        /*0040*/ 	.byte	0x04, 0x0a
        /*0042*/ 	.short	(.L_272 - .L_271)
	.align		4
.L_271:
        /*0044*/ 	.word	index@(.nv.constant0._ZN7cutlass13device_kernelIN5flash19enable_sm80_to_sm89INS1_16FlashAttnFwdSm80INS1_25CollectiveMainloopFwdSm80ILi8ELi1ELb0EN4cute5tupleIJNS5_1CILi128EEENS7_ILi64EEENS7_ILi192EEEEEELi192ENS_10bfloat16_tEfNS_4arch4Sm80ELb0ELb1ELb1ELb0ELb1ELb0ELb1ELb1EEENS1_21CollectiveEpilogueFwdINS6_IJS8_SA_S9_EEENS6_IJNS7_ILi1EEESI_SI_EEESC_SE_Li256ELb0ELb1ELb1ELb0EEENS1_19SingleTileSchedulerILb0ELb1ELb1ELi128EEEEEEEEEvNT_6ParamsE)
        /*0048*/ 	.short	0x0210
        /*004a*/ 	.short	0x0418


	//----- nvinfo : EIATTR_SW_WAR
	.align		4
.L_272:
        /*004c*/ 	.byte	0x04, 0x36
        /*004e*/ 	.short	(.L_274 - .L_273)
.L_273:
        /*0050*/ 	.word	0x00000008
.L_274:


//--------------------- .nv.info._ZN7cutlass13device_kernelIN5flash19enable_sm80_to_sm89INS1_16FlashAttnFwdSm80INS1_25CollectiveMainloopFwdSm80ILi8ELi1ELb0EN4cute5tupleIJNS5_1CILi128EEENS7_ILi64EEENS7_ILi192EEEEEELi192ENS_10bfloat16_tEfNS_4arch4Sm80ELb0ELb1ELb1ELb1ELb1ELb0ELb1ELb1EEENS1_21CollectiveEpilogueFwdINS6_IJS8_SA_S9_EEENS6_IJNS7_ILi1EEESI_SI_EEESC_SE_Li256ELb1ELb1ELb1ELb0EEENS1_36VarlenDynamicPersistentTileSchedulerILi128ELi64ELi256ELi256ELb1ELb1ELb0ELb1ELb0ELb1EEEEEEEEEvNT_6ParamsE --------------------------
	.section	.nv.info._ZN7cutlass13device_kernelIN5flash19enable_sm80_to_sm89INS1_16FlashAttnFwdSm80INS1_25CollectiveMainloopFwdSm80ILi8ELi1ELb0EN4cute5tupleIJNS5_1CILi128EEENS7_ILi64EEENS7_ILi192EEEEEELi192ENS_10bfloat16_tEfNS_4arch4Sm80ELb0ELb1ELb1ELb1ELb1ELb0ELb1ELb1EEENS1_21CollectiveEpilogueFwdINS6_IJS8_SA_S9_EEENS6_IJNS7_ILi1EEESI_SI_EEESC_SE_Li256ELb1ELb1ELb1ELb0EEENS1_36VarlenDynamicPersistentTileSchedulerILi128ELi64ELi256ELi256ELb1ELb1ELb0ELb1ELb0ELb1EEEEEEEEEvNT_6ParamsE,"",@"SHT_CUDA_INFO"
	.sectionflags	@""
	.align	4


	//----- nvinfo : EIATTR_CUDA_API_VERSION
	.align		4
        /*0000*/ 	.byte	0x04, 0x37
        /*0002*/ 	.short	(.L_276 - .L_275)
.L_275:
        /*0004*/ 	.word	0x00000082


	//----- nvinfo : EIATTR_KPARAM_INFO
	.align		4
.L_276:
        /*0008*/ 	.byte	0x04, 0x17
        /*000a*/ 	.short	(.L_278 - .L_277)
.L_277:
        /*000c*/ 	.word	0x00000000
        /*0010*/ 	.short	0x0000
        /*0012*/ 	.short	0x0000
        /*0014*/ 	.byte	0x00, 0xf0, 0xe1, 0x10


	//----- nvinfo : EIATTR_SPARSE_MMA_MASK
	.align		4
.L_278:
        /*0018*/ 	.byte	0x03, 0x50
        /*001a*/ 	.short	0x0000


	//----- nvinfo : EIATTR_MAXREG_COUNT
	.align		4
        /*001c*/ 	.byte	0x03, 0x1b
        /*001e*/ 	.short	0x00ff


	//----- nvinfo : EIATTR_MERCURY_ISA_VERSION
	.align		4
        /*0020*/ 	.byte	0x03, 0x5f
        /*0022*/ 	.short	0x0101


	//----- nvinfo : EIATTR_EXIT_INSTR_OFFSETS
	.align		4
        /*0024*/ 	.byte	0x04, 0x1c
        /*0026*/ 	.short	(.L_280 - .L_279)


	//   ....[0]....
.L_279:
        /*0028*/ 	.word	0x00000010


	//----- nvinfo : EIATTR_MAX_THREADS
	.align		4
.L_280:
        /*002c*/ 	.byte	0x04, 0x05
        /*002e*/ 	.short	(.L_282 - .L_281)
.L_281:
        /*0030*/ 	.word	0x00000100
        /*0034*/ 	.word	0x00000001
        /*0038*/ 	.word	0x00000001


	//----- nvinfo : EIATTR_CBANK_PARAM_SIZE
	.align		4
.L_282:
        /*003c*/ 	.byte	0x03, 0x19
        /*003e*/ 	.short	0x0438


	//----- nvinfo : EIATTR_PARAM_CBANK
	.align		4
        /*0040*/ 	.byte	0x04, 0x0a
        /*0042*/ 	.short	(.L_284 - .L_283)
	.align		4
.L_283:
        /*0044*/ 	.word	index@(.nv.constant0._ZN7cutlass13device_kernelIN5flash19enable_sm80_to_sm89INS1_16FlashAttnFwdSm80INS1_25CollectiveMainloopFwdSm80ILi8ELi1ELb0EN4cute5tupleIJNS5_1CILi128EEENS7_ILi64EEENS7_ILi192EEEEEELi192ENS_10bfloat16_tEfNS_4arch4Sm80ELb0ELb1ELb1ELb1ELb1ELb0ELb1ELb1EEENS1_21CollectiveEpilogueFwdINS6_IJS8_SA_S9_EEENS6_IJNS7_ILi1EEESI_SI_EEESC_SE_Li256ELb1ELb1ELb1ELb0EEENS1_36VarlenDynamicPersistentTileSchedulerILi128ELi64ELi256ELi256ELb1ELb1ELb0ELb1ELb0ELb1EEEEEEEEEvNT_6ParamsE)
        /*0048*/ 	.short	0x0210
        /*004a*/ 	.short	0x0438


	//----- nvinfo : EIATTR_SW_WAR
	.align		4
.L_284:
        /*004c*/ 	.byte	0x04, 0x36
        /*004e*/ 	.short	(.L_286 - .L_285)
.L_285:
        /*0050*/ 	.word	0x00000008
.L_286:


//--------------------- .nv.info._ZN7cutlass13device_kernelIN5flash19enable_sm80_to_sm89INS1_16FlashAttnFwdSm80INS1_25CollectiveMainloopFwdSm80ILi8ELi1ELb0EN4cute5tupleIJNS5_1CILi128EEENS7_ILi64EEENS7_ILi192EEEEEELi192ENS_10bfloat16_tEfNS_4arch4Sm80ELb0ELb1ELb1ELb1ELb1ELb1ELb1ELb1EEENS1_21CollectiveEpilogueFwdINS6_IJS8_SA_S9_EEENS6_IJNS7_ILi1EEESI_SI_EEESC_SE_Li256ELb1ELb1ELb1ELb0EEENS1_36VarlenDynamicPersistentTileSchedulerILi128ELi64ELi256ELi256ELb1ELb1ELb0ELb1ELb0ELb1EEEEEEEEEvNT_6ParamsE --------------------------
	.section	.nv.info._ZN7cutlass13device_kernelIN5flash19enable_sm80_to_sm89INS1_16FlashAttnFwdSm80INS1_25CollectiveMainloopFwdSm80ILi8ELi1ELb0EN4cute5tupleIJNS5_1CILi128EEENS7_ILi64EEENS7_ILi192EEEEEELi192ENS_10bfloat16_tEfNS_4arch4Sm80ELb0ELb1ELb1ELb1ELb1ELb1ELb1ELb1EEENS1_21CollectiveEpilogueFwdINS6_IJS8_SA_S9_EEENS6_IJNS7_ILi1EEESI_SI_EEESC_SE_Li256ELb1ELb1ELb1ELb0EEENS1_36VarlenDynamicPersistentTileSchedulerILi128ELi64ELi256ELi256ELb1ELb1ELb0ELb1ELb0ELb1EEEEEEEEEvNT_6ParamsE,"",@"SHT_CUDA_INFO"
	.sectionflags	@""
	.align	4


	//----- nvinfo : EIATTR_CUDA_API_VERSION
	.align		4
        /*0000*/ 	.byte	0x04, 0x37
        /*0002*/ 	.short	(.L_288 - .L_287)
.L_287:
        /*0004*/ 	.word	0x00000082


	//----- nvinfo : EIATTR_KPARAM_INFO
	.align		4
.L_288:
        /*0008*/ 	.byte	0x04, 0x17
        /*000a*/ 	.short	(.L_290 - .L_289)
.L_289:
        /*000c*/ 	.word	0x00000000
        /*0010*/ 	.short	0x0000
        /*0012*/ 	.short	0x0000
        /*0014*/ 	.byte	0x00, 0xf0, 0xe1, 0x10


	//----- nvinfo : EIATTR_SPARSE_MMA_MASK
	.align		4
.L_290:
        /*0018*/ 	.byte	0x03, 0x50
        /*001a*/ 	.short	0x0000


	//----- nvinfo : EIATTR_MAXREG_COUNT
	.align		4
        /*001c*/ 	.byte	0x03, 0x1b
        /*001e*/ 	.short	0x00ff


	//----- nvinfo : EIATTR_MERCURY_ISA_VERSION
	.align		4
        /*0020*/ 	.byte	0x03, 0x5f
        /*0022*/ 	.short	0x0101


	//----- nvinfo : EIATTR_EXIT_INSTR_OFFSETS
	.align		4
        /*0024*/ 	.byte	0x04, 0x1c
        /*0026*/ 	.short	(.L_292 - .L_291)


	//   ....[0]....
.L_291:
        /*0028*/ 	.word	0x00000010


	//----- nvinfo : EIATTR_MAX_THREADS
	.align		4
.L_292:
        /*002c*/ 	.byte	0x04, 0x05
        /*002e*/ 	.short	(.L_294 - .L_293)
.L_293:
        /*0030*/ 	.word	0x00000100
        /*0034*/ 	.word	0x00000001
        /*0038*/ 	.word	0x00000001


	//----- nvinfo : EIATTR_CBANK_PARAM_SIZE
	.align		4
.L_294:
        /*003c*/ 	.byte	0x03, 0x19
        /*003e*/ 	.short	0x0438


	//----- nvinfo : EIATTR_PARAM_CBANK
	.align		4
        /*0040*/ 	.byte	0x04, 0x0a
        /*0042*/ 	.short	(.L_296 - .L_295)
	.align		4
.L_295:
        /*0044*/ 	.word	index@(.nv.constant0._ZN7cutlass13device_kernelIN5flash19enable_sm80_to_sm89INS1_16FlashAttnFwdSm80INS1_25CollectiveMainloopFwdSm80ILi8ELi1ELb0EN4cute5tupleIJNS5_1CILi128EEENS7_ILi64EEENS7_ILi192EEEEEELi192ENS_10bfloat16_tEfNS_4arch4Sm80ELb0ELb1ELb1ELb1ELb1ELb1ELb1ELb1EEENS1_21CollectiveEpilogueFwdINS6_IJS8_SA_S9_EEENS6_IJNS7_ILi1EEESI_SI_EEESC_SE_Li256ELb1ELb1ELb1ELb0EEENS1_36VarlenDynamicPersistentTileSchedulerILi128ELi64ELi256ELi256ELb1ELb1ELb0ELb1ELb0ELb1EEEEEEEEEvNT_6ParamsE)
        /*0048*/ 	.short	0x0210
        /*004a*/ 	.short	0x0438


	//----- nvinfo : EIATTR_SW_WAR
	.align		4
.L_296:
        /*004c*/ 	.byte	0x04, 0x36
        /*004e*/ 	.short	(.L_298 - .L_297)
.L_297:
        /*0050*/ 	.word	0x00000008
.L_298:


//--------------------- .nv.info._ZN7cutlass13device_kernelIN5flash19enable_sm80_to_sm89INS1_16FlashAttnFwdSm80INS1_25CollectiveMainloopFwdSm80ILi8ELi1ELb0EN4cute5tupleIJNS5_1CILi128EEENS7_ILi64EEENS7_ILi192EEEEEELi192ENS_10bfloat16_tEfNS_4arch4Sm80ELb1ELb0ELb1ELb0ELb1ELb0ELb1ELb1EEENS1_21CollectiveEpilogueFwdINS6_IJS8_SA_S9_EEENS6_IJNS7_ILi1EEESI_SI_EEESC_SE_Li256ELb0ELb1ELb1ELb0EEENS1_30DynamicPersistentTileSchedulerILi256ELi256ELb1ELb1ELb0EEEEEEEEEvNT_6ParamsE --------------------------
	.section	.nv.info._ZN7cutlass13device_kernelIN5flash19enable_sm80_to_sm89INS1_16FlashAttnFwdSm80INS1_25CollectiveMainloopFwdSm80ILi8ELi1ELb0EN4cute5tupleIJNS5_1CILi128EEENS7_ILi64EEENS7_ILi192EEEEEELi192ENS_10bfloat16_tEfNS_4arch4Sm80ELb1ELb0ELb1ELb0ELb1ELb0ELb1ELb1EEENS1_21CollectiveEpilogueFwdINS6_IJS8_SA_S9_EEENS6_IJNS7_ILi1EEESI_SI_EEESC_SE_Li256ELb0ELb1ELb1ELb0EEENS1_30DynamicPersistentTileSchedulerILi256ELi256ELb1ELb1ELb0EEEEEEEEEvNT_6ParamsE,"",@"SHT_CUDA_INFO"
	.sectionflags	@""
	.align	4


	//----- nvinfo : EIATTR_CUDA_API_VERSION
	.align		4
        /*0000*/ 	.byte	0x04, 0x37
        /*0002*/ 	.short	(.L_300 - .L_299)
.L_299:
        /*0004*/ 	.word	0x00000082


	//----- nvinfo : EIATTR_KPARAM_INFO
	.align		4
.L_300:
        /*0008*/ 	.byte	0x04, 0x17
        /*000a*/ 	.short	(.L_302 - .L_301)
.L_301:
        /*000c*/ 	.word	0x00000000
        /*0010*/ 	.short	0x0000
        /*0012*/ 	.short	0x0000
        /*0014*/ 	.byte	0x00, 0xf0, 0xa1, 0x10


	//----- nvinfo : EIATTR_SPARSE_MMA_MASK
	.align		4
.L_302:
        /*0018*/ 	.byte	0x03, 0x50
        /*001a*/ 	.short	0x0000


	//----- nvinfo : EIATTR_MAXREG_COUNT
	.align		4
        /*001c*/ 	.byte	0x03, 0x1b
        /*001e*/ 	.short	0x00ff


	//----- nvinfo : EIATTR_MERCURY_ISA_VERSION
	.align		4
        /*0020*/ 	.byte	0x03, 0x5f
        /*0022*/ 	.short	0x0101


	//----- nvinfo : EIATTR_EXIT_INSTR_OFFSETS
	.align		4
        /*0024*/ 	.byte	0x04, 0x1c
        /*0026*/ 	.short	(.L_304 - .L_303)


	//   ....[0]....
.L_303:
        /*0028*/ 	.word	0x00000010


	//----- nvinfo : EIATTR_MAX_THREADS
	.align		4
.L_304:
        /*002c*/ 	.byte	0x04, 0x05
        /*002e*/ 	.short	(.L_306 - .L_305)
.L_305:
        /*0030*/ 	.word	0x00000100
        /*0034*/ 	.word	0x00000001
        /*0038*/ 	.word	0x00000001


	//----- nvinfo : EIATTR_CBANK_PARAM_SIZE
	.align		4
.L_306:
        /*003c*/ 	.byte	0x03, 0x19
        /*003e*/ 	.short	0x0428


	//----- nvinfo : EIATTR_PARAM_CBANK
	.align		4
        /*0040*/ 	.byte	0x04, 0x0a
        /*0042*/ 	.short	(.L_308 - .L_307)
	.align		4
.L_307:
        /*0044*/ 	.word	index@(.nv.constant0._ZN7cutlass13device_kernelIN5flash19enable_sm80_to_sm89INS1_16FlashAttnFwdSm80INS1_25CollectiveMainloopFwdSm80ILi8ELi1ELb0EN4cute5tupleIJNS5_1CILi128EEENS7_ILi64EEENS7_ILi192EEEEEELi192ENS_10bfloat16_tEfNS_4arch4Sm80ELb1ELb0ELb1ELb0ELb1ELb0ELb1ELb1EEENS1_21CollectiveEpilogueFwdINS6_IJS8_SA_S9_EEENS6_IJNS7_ILi1EEESI_SI_EEESC_SE_Li256ELb0ELb1ELb1ELb0EEENS1_30DynamicPersistentTileSchedulerILi256ELi256ELb1ELb1ELb0EEEEEEEEEvNT_6ParamsE)
        /*0048*/ 	.short	0x0210
        /*004a*/ 	.short	0x0428


	//----- nvinfo : EIATTR_SW_WAR
	.align		4
.L_308:
        /*004c*/ 	.byte	0x04, 0x36
        /*004e*/ 	.short	(.L_310 - .L_309)
.L_309:
        /*0050*/ 	.word	0x00000008
.L_310:


//--------------------- .nv.info._ZN7cutlass13device_kernelIN5flash19enable_sm80_to_sm89INS1_16FlashAttnFwdSm80INS1_25CollectiveMainloopFwdSm80ILi8ELi1ELb0EN4cute5tupleIJNS5_1CILi128EEENS7_ILi64EEENS7_ILi192EEEEEELi192ENS_10bfloat16_tEfNS_4arch4Sm80ELb1ELb0ELb1ELb1ELb1ELb0ELb1ELb1EEENS1_21CollectiveEpilogueFwdINS6_IJS8_SA_S9_EEENS6_IJNS7_ILi1EEESI_SI_EEESC_SE_Li256ELb1ELb1ELb1ELb0EEENS1_36VarlenDynamicPersistentTileSchedulerILi128ELi64ELi256ELi256ELb1ELb1ELb0ELb1ELb1ELb1EEEEEEEEEvNT_6ParamsE --------------------------
	.section	.nv.info._ZN7cutlass13device_kernelIN5flash19enable_sm80_to_sm89INS1_16FlashAttnFwdSm80INS1_25CollectiveMainloopFwdSm80ILi8ELi1ELb0EN4cute5tupleIJNS5_1CILi128EEENS7_ILi64EEENS7_ILi192EEEEEELi192ENS_10bfloat16_tEfNS_4arch4Sm80ELb1ELb0ELb1ELb1ELb1ELb0ELb1ELb1EEENS1_21CollectiveEpilogueFwdINS6_IJS8_SA_S9_EEENS6_IJNS7_ILi1EEESI_SI_EEESC_SE_Li256ELb1ELb1ELb1ELb0EEENS1_36VarlenDynamicPersistentTileSchedulerILi128ELi64ELi256ELi256ELb1ELb1ELb0ELb1ELb1ELb1EEEEEEEEEvNT_6ParamsE,"",@"SHT_CUDA_INFO"
	.sectionflags	@""
	.align	4


	//----- nvinfo : EIATTR_CUDA_API_VERSION
	.align		4
        /*0000*/ 	.byte	0x04, 0x37
        /*0002*/ 	.short	(.L_312 - .L_311)
.L_311:
        /*0004*/ 	.word	0x00000082


	//----- nvinfo : EIATTR_KPARAM_INFO
	.align		4
.L_312:
        /*0008*/ 	.byte	0x04, 0x17
        /*000a*/ 	.short	(.L_314 - .L_313)
.L_313:
        /*000c*/ 	.word	0x00000000
        /*0010*/ 	.short	0x0000
        /*0012*/ 	.short	0x0000
        /*0014*/ 	.byte	0x00, 0xf0, 0xe1, 0x10


	//----- nvinfo : EIATTR_SPARSE_MMA_MASK
	.align		4
.L_314:
        /*0018*/ 	.byte	0x03, 0x50
        /*001a*/ 	.short	0x0000


	//----- nvinfo : EIATTR_MAXREG_COUNT
	.align		4
        /*001c*/ 	.byte	0x03, 0x1b
        /*001e*/ 	.short	0x00ff


	//----- nvinfo : EIATTR_MERCURY_ISA_VERSION
	.align		4
        /*0020*/ 	.byte	0x03, 0x5f
        /*0022*/ 	.short	0x0101


	//----- nvinfo : EIATTR_EXIT_INSTR_OFFSETS
	.align		4
        /*0024*/ 	.byte	0x04, 0x1c
        /*0026*/ 	.short	(.L_316 - .L_315)


	//   ....[0]....
.L_315:
        /*0028*/ 	.word	0x00000010


	//----- nvinfo : EIATTR_MAX_THREADS
	.align		4
.L_316:
        /*002c*/ 	.byte	0x04, 0x05
        /*002e*/ 	.short	(.L_318 - .L_317)
.L_317:
        /*0030*/ 	.word	0x00000100
        /*0034*/ 	.word	0x00000001
        /*0038*/ 	.word	0x00000001


	//----- nvinfo : EIATTR_CBANK_PARAM_SIZE
	.align		4
.L_318:
        /*003c*/ 	.byte	0x03, 0x19
        /*003e*/ 	.short	0x0438


	//----- nvinfo : EIATTR_PARAM_CBANK
	.align		4
        /*0040*/ 	.byte	0x04, 0x0a
        /*0042*/ 	.short	(.L_320 - .L_319)
	.align		4
.L_319:
        /*0044*/ 	.word	index@(.nv.constant0._ZN7cutlass13device_kernelIN5flash19enable_sm80_to_sm89INS1_16FlashAttnFwdSm80INS1_25CollectiveMainloopFwdSm80ILi8ELi1ELb0EN4cute5tupleIJNS5_1CILi128EEENS7_ILi64EEENS7_ILi192EEEEEELi192ENS_10bfloat16_tEfNS_4arch4Sm80ELb1ELb0ELb1ELb1ELb1ELb0ELb1ELb1EEENS1_21CollectiveEpilogueFwdINS6_IJS8_SA_S9_EEENS6_IJNS7_ILi1EEESI_SI_EEESC_SE_Li256ELb1ELb1ELb1ELb0EEENS1_36VarlenDynamicPersistentTileSchedulerILi128ELi64ELi256ELi256ELb1ELb1ELb0ELb1ELb1ELb1EEEEEEEEEvNT_6ParamsE)
        /*0048*/ 	.short	0x0210
        /*004a*/ 	.short	0x0438


	//----- nvinfo : EIATTR_SW_WAR
	.align		4
.L_320:
        /*004c*/ 	.byte	0x04, 0x36
        /*004e*/ 	.short	(.L_322 - .L_321)
.L_321:
        /*0050*/ 	.word	0x00000008
.L_322:


//--------------------- .nv.info._ZN7cutlass13device_kernelIN5flash19enable_sm80_to_sm89INS1_16FlashAttnFwdSm80INS1_25CollectiveMainloopFwdSm80ILi8ELi1ELb0EN4cute5tupleIJNS5_1CILi128EEENS7_ILi64EEENS7_ILi192EEEEEELi192ENS_10bfloat16_tEfNS_4arch4Sm80ELb1ELb0ELb1ELb1ELb1ELb1ELb1ELb1EEENS1_21CollectiveEpilogueFwdINS6_IJS8_SA_S9_EEENS6_IJNS7_ILi1EEESI_SI_EEESC_SE_Li256ELb1ELb1ELb1ELb0EEENS1_36VarlenDynamicPersistentTileSchedulerILi128ELi64ELi256ELi256ELb1ELb1ELb0ELb1ELb1ELb1EEEEEEEEEvNT_6ParamsE --------------------------
	.section	.nv.info._ZN7cutlass13device_kernelIN5flash19enable_sm80_to_sm89INS1_16FlashAttnFwdSm80INS1_25CollectiveMainloopFwdSm80ILi8ELi1ELb0EN4cute5tupleIJNS5_1CILi128EEENS7_ILi64EEENS7_ILi192EEEEEELi192ENS_10bfloat16_tEfNS_4arch4Sm80ELb1ELb0ELb1ELb1ELb1ELb1ELb1ELb1EEENS1_21CollectiveEpilogueFwdINS6_IJS8_SA_S9_EEENS6_IJNS7_ILi1EEESI_SI_EEESC_SE_Li256ELb1ELb1ELb1ELb0EEENS1_36VarlenDynamicPersistentTileSchedulerILi128ELi64ELi256ELi256ELb1ELb1ELb0ELb1ELb1ELb1EEEEEEEEEvNT_6ParamsE,"",@"SHT_CUDA_INFO"
	.sectionflags	@""
	.align	4


	//----- nvinfo : EIATTR_CUDA_API_VERSION
	.align		4
        /*0000*/ 	.byte	0x04, 0x37
        /*0002*/ 	.short	(.L_324 - .L_323)
.L_323:
        /*0004*/ 	.word	0x00000082


	//----- nvinfo : EIATTR_KPARAM_INFO
	.align		4
.L_324:
        /*0008*/ 	.byte	0x04, 0x17
        /*000a*/ 	.short	(.L_326 - .L_325)
.L_325:
        /*000c*/ 	.word	0x00000000
        /*0010*/ 	.short	0x0000
        /*0012*/ 	.short	0x0000
        /*0014*/ 	.byte	0x00, 0xf0, 0xe1, 0x10


	//----- nvinfo : EIATTR_SPARSE_MMA_MASK
	.align		4
.L_326:
        /*0018*/ 	.byte	0x03, 0x50
        /*001a*/ 	.short	0x0000


	//----- nvinfo : EIATTR_MAXREG_COUNT
	.align		4
        /*001c*/ 	.byte	0x03, 0x1b
        /*001e*/ 	.short	0x00ff


	//----- nvinfo : EIATTR_MERCURY_ISA_VERSION
	.align		4
        /*0020*/ 	.byte	0x03, 0x5f
        /*0022*/ 	.short	0x0101


	//----- nvinfo : EIATTR_EXIT_INSTR_OFFSETS
	.align		4
        /*0024*/ 	.byte	0x04, 0x1c
        /*0026*/ 	.short	(.L_328 - .L_327)


	//   ....[0]....
.L_327:
        /*0028*/ 	.word	0x00000010


	//----- nvinfo : EIATTR_MAX_THREADS
	.align		4
.L_328:
        /*002c*/ 	.byte	0x04, 0x05
        /*002e*/ 	.short	(.L_330 - .L_329)
.L_329:
        /*0030*/ 	.word	0x00000100
        /*0034*/ 	.word	0x00000001
        /*0038*/ 	.word	0x00000001


	//----- nvinfo : EIATTR_CBANK_PARAM_SIZE
	.align		4
.L_330:
        /*003c*/ 	.byte	0x03, 0x19
        /*003e*/ 	.short	0x0438


	//----- nvinfo : EIATTR_PARAM_CBANK
	.align		4
        /*0040*/ 	.byte	0x04, 0x0a
        /*0042*/ 	.short	(.L_332 - .L_331)
	.align		4
.L_331:
        /*0044*/ 	.word	index@(.nv.constant0._ZN7cutlass13device_kernelIN5flash19enable_sm80_to_sm89INS1_16FlashAttnFwdSm80INS1_25CollectiveMainloopFwdSm80ILi8ELi1ELb0EN4cute5tupleIJNS5_1CILi128EEENS7_ILi64EEENS7_ILi192EEEEEELi192ENS_10bfloat16_tEfNS_4arch4Sm80ELb1ELb0ELb1ELb1ELb1ELb1ELb1ELb1EEENS1_21CollectiveEpilogueFwdINS6_IJS8_SA_S9_EEENS6_IJNS7_ILi1EEESI_SI_EEESC_SE_Li256ELb1ELb1ELb1ELb0EEENS1_36VarlenDynamicPersistentTileSchedulerILi128ELi64ELi256ELi256ELb1ELb1ELb0ELb1ELb1ELb1EEEEEEEEEvNT_6ParamsE)
        /*0048*/ 	.short	0x0210
        /*004a*/ 	.short	0x0438


	//----- nvinfo : EIATTR_SW_WAR
	.align		4
.L_332:
        /*004c*/ 	.byte	0x04, 0x36
        /*004e*/ 	.short	(.L_334 - .L_333)
.L_333:
        /*0050*/ 	.word	0x00000008
.L_334:


//--------------------- .nv.info._ZN7cutlass13device_kernelIN5flash19enable_sm80_to_sm89INS1_16FlashAttnFwdSm80INS1_25CollectiveMainloopFwdSm80ILi8ELi2ELb0EN4cute5tupleIJNS5_1CILi128EEENS7_ILi64EEENS7_ILi192EEEEEELi192ENS_10bfloat16_tEfNS_4arch4Sm80ELb0ELb0ELb1ELb0ELb1ELb0ELb1ELb1EEENS1_21CollectiveEpilogueFwdINS6_IJS8_SA_S9_EEENS6_IJNS7_ILi1EEESI_SI_EEESC_SE_Li256ELb0ELb1ELb1ELb0EEENS1_19SingleTileSchedulerILb0ELb1ELb1ELi128EEEEEEEEEvNT_6ParamsE --------------------------
	.section	.nv.info._ZN7cutlass13device_kernelIN5flash19enable_sm80_to_sm89INS1_16FlashAttnFwdSm80INS1_25CollectiveMainloopFwdSm80ILi8ELi2ELb0EN4cute5tupleIJNS5_1CILi128EEENS7_ILi64EEENS7_ILi192EEEEEELi192ENS_10bfloat16_tEfNS_4arch4Sm80ELb0ELb0ELb1ELb0ELb1ELb0ELb1ELb1EEENS1_21CollectiveEpilogueFwdINS6_IJS8_SA_S9_EEENS6_IJNS7_ILi1EEESI_SI_EEESC_SE_Li256ELb0ELb1ELb1ELb0EEENS1_19SingleTileSchedulerILb0ELb1ELb1ELi128EEEEEEEEEvNT_6ParamsE,"",@"SHT_CUDA_INFO"
	.sectionflags	@""
	.align	4


	//----- nvinfo : EIATTR_CUDA_API_VERSION
	.align		4
        /*0000*/ 	.byte	0x04, 0x37
        /*0002*/ 	.short	(.L_336 - .L_335)
.L_335:
        /*0004*/ 	.word	0x00000082


	//----- nvinfo : EIATTR_KPARAM_INFO
	.align		4
.L_336:
        /*0008*/ 	.byte	0x04, 0x17
        /*000a*/ 	.short	(.L_338 - .L_337)
.L_337:
        /*000c*/ 	.word	0x00000000
        /*0010*/ 	.short	0x0000
        /*0012*/ 	.short	0x0000
        /*0014*/ 	.byte	0x00, 0xf0, 0x61, 0x10


	//----- nvinfo : EIATTR_SPARSE_MMA_MASK
	.align		4
.L_338:
        /*0018*/ 	.byte	0x03, 0x50
        /*001a*/ 	.short	0x0000


	//----- nvinfo : EIATTR_MAXREG_COUNT
	.align		4
        /*001c*/ 	.byte	0x03, 0x1b
        /*001e*/ 	.short	0x00ff


	//----- nvinfo : EIATTR_MERCURY_ISA_VERSION
	.align		4
        /*0020*/ 	.byte	0x03, 0x5f
        /*0022*/ 	.short	0x0101


	//----- nvinfo : EIATTR_EXIT_INSTR_OFFSETS
	.align		4
        /*0024*/ 	.byte	0x04, 0x1c
        /*0026*/ 	.short	(.L_340 - .L_339)


	//   ....[0]....
.L_339:
        /*0028*/ 	.word	0x00000010


	//----- nvinfo : EIATTR_MAX_THREADS
	.align		4
.L_340:
        /*002c*/ 	.byte	0x04, 0x05
        /*002e*/ 	.short	(.L_342 - .L_341)
.L_341:
        /*0030*/ 	.word	0x00000100
        /*0034*/ 	.word	0x00000001
        /*0038*/ 	.word	0x00000001


	//----- nvinfo : EIATTR_CBANK_PARAM_SIZE
	.align		4
.L_342:
        /*003c*/ 	.byte	0x03, 0x19
        /*003e*/ 	.short	0x0418


	//----- nvinfo : EIATTR_PARAM_CBANK
	.align		4
        /*0040*/ 	.byte	0x04, 0x0a
        /*0042*/ 	.short	(.L_344 - .L_343)
	.align		4
.L_343:
        /*0044*/ 	.word	index@(.nv.constant0._ZN7cutlass13device_kernelIN5flash19enable_sm80_to_sm89INS1_16FlashAttnFwdSm80INS1_25CollectiveMainloopFwdSm80ILi8ELi2ELb0EN4cute5tupleIJNS5_1CILi128EEENS7_ILi64EEENS7_ILi192EEEEEELi192ENS_10bfloat16_tEfNS_4arch4Sm80ELb0ELb0ELb1ELb0ELb1ELb0ELb1ELb1EEENS1_21CollectiveEpilogueFwdINS6_IJS8_SA_S9_EEENS6_IJNS7_ILi1EEESI_SI_EEESC_SE_Li256ELb0ELb1ELb1ELb0EEENS1_19SingleTileSchedulerILb0ELb1ELb1ELi128EEEEEEEEEvNT_6ParamsE)
        /*0048*/ 	.short	0x0210
        /*004a*/ 	.short	0x0418


	//----- nvinfo : EIATTR_SW_WAR
	.align		4
.L_344:
        /*004c*/ 	.byte	0x04, 0x36
        /*004e*/ 	.short	(.L_346 - .L_345)
.L_345:
        /*0050*/ 	.word	0x00000008
.L_346:


//--------------------- .nv.info._ZN7cutlass13device_kernelIN5flash19enable_sm80_to_sm89INS1_16FlashAttnFwdSm80INS1_25CollectiveMainloopFwdSm80ILi8ELi2ELb0EN4cute5tupleIJNS5_1CILi128EEENS7_ILi64EEENS7_ILi192EEEEEELi192ENS_10bfloat16_tEfNS_4arch4Sm80ELb0ELb0ELb1ELb1ELb1ELb0ELb1ELb1EEENS1_21CollectiveEpilogueFwdINS6_IJS8_SA_S9_EEENS6_IJNS7_ILi1EEESI_SI_EEESC_SE_Li256ELb1ELb1ELb1ELb0EEENS1_36VarlenDynamicPersistentTileSchedulerILi128ELi64ELi256ELi256ELb1ELb1ELb0ELb0ELb1ELb1EEEEEEEEEvNT_6ParamsE --------------------------
	.section	.nv.info._ZN7cutlass13device_kernelIN5flash19enable_sm80_to_sm89INS1_16FlashAttnFwdSm80INS1_25CollectiveMainloopFwdSm80ILi8ELi2ELb0EN4cute5tupleIJNS5_1CILi128EEENS7_ILi64EEENS7_ILi192EEEEEELi192ENS_10bfloat16_tEfNS_4arch4Sm80ELb0ELb0ELb1ELb1ELb1ELb0ELb1ELb1EEENS1_21CollectiveEpilogueFwdINS6_IJS8_SA_S9_EEENS6_IJNS7_ILi1EEESI_SI_EEESC_SE_Li256ELb1ELb1ELb1ELb0EEENS1_36VarlenDynamicPersistentTileSchedulerILi128ELi64ELi256ELi256ELb1ELb1ELb0ELb0ELb1ELb1EEEEEEEEEvNT_6ParamsE,"",@"SHT_CUDA_INFO"
	.sectionflags	@""
	.align	4


	//----- nvinfo : EIATTR_CUDA_API_VERSION
	.align		4
        /*0000*/ 	.byte	0x04, 0x37
        /*0002*/ 	.short	(.L_348 - .L_347)
.L_347:
        /*0004*/ 	.word	0x00000082


	//----- nvinfo : EIATTR_KPARAM_INFO
	.align		4
.L_348:
        /*0008*/ 	.byte	0x04, 0x17
        /*000a*/ 	.short	(.L_350 - .L_349)
.L_349:
        /*000c*/ 	.word	0x00000000
        /*0010*/ 	.short	0x0000
        /*0012*/ 	.short	0x0000
        /*0014*/ 	.byte	0x00, 0xf0, 0xe1, 0x10


	//----- nvinfo : EIATTR_SPARSE_MMA_MASK
	.align		4
.L_350:
        /*0018*/ 	.byte	0x03, 0x50
        /*001a*/ 	.short	0x0000


	//----- nvinfo : EIATTR_MAXREG_COUNT
	.align		4
        /*001c*/ 	.byte	0x03, 0x1b
        /*001e*/ 	.short	0x00ff


	//----- nvinfo : EIATTR_MERCURY_ISA_VERSION
	.align		4
        /*0020*/ 	.byte	0x03, 0x5f
        /*0022*/ 	.short	0x0101


	//----- nvinfo : EIATTR_EXIT_INSTR_OFFSETS
	.align		4
        /*0024*/ 	.byte	0x04, 0x1c
        /*0026*/ 	.short	(.L_352 - .L_351)


	//   ....[0]....
.L_351:
        /*0028*/ 	.word	0x00000010


	//----- nvinfo : EIATTR_MAX_THREADS
	.align		4
.L_352:
        /*002c*/ 	.byte	0x04, 0x05
        /*002e*/ 	.short	(.L_354 - .L_353)
.L_353:
        /*0030*/ 	.word	0x00000100
        /*0034*/ 	.word	0x00000001
        /*0038*/ 	.word	0x00000001


	//----- nvinfo : EIATTR_CBANK_PARAM_SIZE
	.align		4
.L_354:
        /*003c*/ 	.byte	0x03, 0x19
        /*003e*/ 	.short	0x0438


	//----- nvinfo : EIATTR_PARAM_CBANK
	.align		4
        /*0040*/ 	.byte	0x04, 0x0a
        /*0042*/ 	.short	(.L_356 - .L_355)
	.align		4
.L_355:
        /*0044*/ 	.word	index@(.nv.constant0._ZN7cutlass13device_kernelIN5flash19enable_sm80_to_sm89INS1_16FlashAttnFwdSm80INS1_25CollectiveMainloopFwdSm80ILi8ELi2ELb0EN4cute5tupleIJNS5_1CILi128EEENS7_ILi64EEENS7_ILi192EEEEEELi192ENS_10bfloat16_tEfNS_4arch4Sm80ELb0ELb0ELb1ELb1ELb1ELb0ELb1ELb1EEENS1_21CollectiveEpilogueFwdINS6_IJS8_SA_S9_EEENS6_IJNS7_ILi1EEESI_SI_EEESC_SE_Li256ELb1ELb1ELb1ELb0EEENS1_36VarlenDynamicPersistentTileSchedulerILi128ELi64ELi256ELi256ELb1ELb1ELb0ELb0ELb1ELb1EEEEEEEEEvNT_6ParamsE)
        /*0048*/ 	.short	0x0210
        /*004a*/ 	.short	0x0438


	//----- nvinfo : EIATTR_SW_WAR
	.align		4
.L_356:
        /*004c*/ 	.byte	0x04, 0x36
        /*004e*/ 	.short	(.L_358 - .L_357)
.L_357:
        /*0050*/ 	.word	0x00000008
.L_358:


//--------------------- .nv.info._ZN7cutlass13device_kernelIN5flash19enable_sm80_to_sm89INS1_16FlashAttnFwdSm80INS1_25CollectiveMainloopFwdSm80ILi8ELi2ELb0EN4cute5tupleIJNS5_1CILi128EEENS7_ILi64EEENS7_ILi192EEEEEELi192ENS_10bfloat16_tEfNS_4arch4Sm80ELb0ELb0ELb1ELb1ELb1ELb1ELb1ELb1EEENS1_21CollectiveEpilogueFwdINS6_IJS8_SA_S9_EEENS6_IJNS7_ILi1EEESI_SI_EEESC_SE_Li256ELb1ELb1ELb1ELb0EEENS1_36VarlenDynamicPersistentTileSchedulerILi128ELi64ELi256ELi256ELb1ELb1ELb0ELb0ELb1ELb1EEEEEEEEEvNT_6ParamsE --------------------------
	.section	.nv.info._ZN7cutlass13device_kernelIN5flash19enable_sm80_to_sm89INS1_16FlashAttnFwdSm80INS1_25CollectiveMainloopFwdSm80ILi8ELi2ELb0EN4cute5tupleIJNS5_1CILi128EEENS7_ILi64EEENS7_ILi192EEEEEELi192ENS_10bfloat16_tEfNS_4arch4Sm80ELb0ELb0ELb1ELb1ELb1ELb1ELb1ELb1EEENS1_21CollectiveEpilogueFwdINS6_IJS8_SA_S9_EEENS6_IJNS7_ILi1EEESI_SI_EEESC_SE_Li256ELb1ELb1ELb1ELb0EEENS1_36VarlenDynamicPersistentTileSchedulerILi128ELi64ELi256ELi256ELb1ELb1ELb0ELb0ELb1ELb1EEEEEEEEEvNT_6ParamsE,"",@"SHT_CUDA_INFO"
	.sectionflags	@""
	.align	4


	//----- nvinfo : EIATTR_CUDA_API_VERSION
	.align		4
        /*0000*/ 	.byte	0x04, 0x37
        /*0002*/ 	.short	(.L_360 - .L_359)
.L_359:
        /*0004*/ 	.word	0x00000082


	//----- nvinfo : EIATTR_KPARAM_INFO
	.align		4
.L_360:
        /*0008*/ 	.byte	0x04, 0x17
        /*000a*/ 	.short	(.L_362 - .L_361)
.L_361:
        /*000c*/ 	.word	0x00000000
        /*0010*/ 	.short	0x0000
        /*0012*/ 	.short	0x0000
        /*0014*/ 	.byte	0x00, 0xf0, 0xe1, 0x10


	//----- nvinfo : EIATTR_SPARSE_MMA_MASK
	.align		4
.L_362:
        /*0018*/ 	.byte	0x03, 0x50
        /*001a*/ 	.short	0x0000


	//----- nvinfo : EIATTR_MAXREG_COUNT
	.align		4
        /*001c*/ 	.byte	0x03, 0x1b
        /*001e*/ 	.short	0x00ff


	//----- nvinfo : EIATTR_MERCURY_ISA_VERSION
	.align		4
        /*0020*/ 	.byte	0x03, 0x5f
        /*0022*/ 	.short	0x0101


	//----- nvinfo : EIATTR_EXIT_INSTR_OFFSETS
	.align		4
        /*0024*/ 	.byte	0x04, 0x1c
        /*0026*/ 	.short	(.L_364 - .L_363)


	//   ....[0]....
.L_363:
        /*0028*/ 	.word	0x00000010


	//----- nvinfo : EIATTR_MAX_THREADS
	.align		4
.L_364:
        /*002c*/ 	.byte	0x04, 0x05
        /*002e*/ 	.short	(.L_366 - .L_365)
.L_365:
        /*0030*/ 	.word	0x00000100
        /*0034*/ 	.word	0x00000001
        /*0038*/ 	.word	0x00000001


	//----- nvinfo : EIATTR_CBANK_PARAM_SIZE
	.align		4
.L_366:
        /*003c*/ 	.byte	0x03, 0x19
        /*003e*/ 	.short	0x0438


	//----- nvinfo : EIATTR_PARAM_CBANK
	.align		4
        /*0040*/ 	.byte	0x04, 0x0a
        /*0042*/ 	.short	(.L_368 - .L_367)
	.align		4
.L_367:
        /*0044*/ 	.word	index@(.nv.constant0._ZN7cutlass13device_kernelIN5flash19enable_sm80_to_sm89INS1_16FlashAttnFwdSm80INS1_25CollectiveMainloopFwdSm80ILi8ELi2ELb0EN4cute5tupleIJNS5_1CILi128EEENS7_ILi64EEENS7_ILi192EEEEEELi192ENS_10bfloat16_tEfNS_4arch4Sm80ELb0ELb0ELb1ELb1ELb1ELb1ELb1ELb1EEENS1_21CollectiveEpilogueFwdINS6_IJS8_SA_S9_EEENS6_IJNS7_ILi1EEESI_SI_EEESC_SE_Li256ELb1ELb1ELb1ELb0EEENS1_36VarlenDynamicPersistentTileSchedulerILi128ELi64ELi256ELi256ELb1ELb1ELb0ELb0ELb1ELb1EEEEEEEEEvNT_6ParamsE)
        /*0048*/ 	.short	0x0210
        /*004a*/ 	.short	0x0438


	//----- nvinfo : EIATTR_SW_WAR
	.align		4
.L_368:
        /*004c*/ 	.byte	0x04, 0x36
        /*004e*/ 	.short	(.L_370 - .L_369)
.L_369:
        /*0050*/ 	.word	0x00000008
.L_370:


//--------------------- .nv.info._ZN7cutlass13device_kernelIN5flash19enable_sm80_to_sm89INS1_16FlashAttnFwdSm80INS1_25CollectiveMainloopFwdSm80ILi8ELi2ELb0EN4cute5tupleIJNS5_1CILi128EEENS7_ILi64EEENS7_ILi192EEEEEELi192ENS_10bfloat16_tEfNS_4arch4Sm80ELb0ELb1ELb1ELb0ELb1ELb0ELb1ELb1EEENS1_21CollectiveEpilogueFwdINS6_IJS8_SA_S9_EEENS6_IJNS7_ILi1EEESI_SI_EEESC_SE_Li256ELb0ELb1ELb1ELb0EEENS1_19SingleTileSchedulerILb0ELb1ELb1ELi128EEEEEEEEEvNT_6ParamsE --------------------------
	.section	.nv.info._ZN7cutlass13device_kernelIN5flash19enable_sm80_to_sm89INS1_16FlashAttnFwdSm80INS1_25CollectiveMainloopFwdSm80ILi8ELi2ELb0EN4cute5tupleIJNS5_1CILi128EEENS7_ILi64EEENS7_ILi192EEEEEELi192ENS_10bfloat16_tEfNS_4arch4Sm80ELb0ELb1ELb1ELb0ELb1ELb0ELb1ELb1EEENS1_21CollectiveEpilogueFwdINS6_IJS8_SA_S9_EEENS6_IJNS7_ILi1EEESI_SI_EEESC_SE_Li256ELb0ELb1ELb1ELb0EEENS1_19SingleTileSchedulerILb0ELb1ELb1ELi128EEEEEEEEEvNT_6ParamsE,"",@"SHT_CUDA_INFO"
	.sectionflags	@""
	.align	4


	//----- nvinfo : EIATTR_CUDA_API_VERSION
	.align		4
        /*0000*/ 	.byte	0x04, 0x37
        /*0002*/ 	.short	(.L_372 - .L_371)
.L_371:
        /*0004*/ 	.word	0x00000082


	//----- nvinfo : EIATTR_KPARAM_INFO
	.align		4
.L_372:
        /*0008*/ 	.byte	0x04, 0x17
        /*000a*/ 	.short	(.L_374 - .L_373)
.L_373:
        /*000c*/ 	.word	0x00000000
        /*0010*/ 	.short	0x0000
        /*0012*/ 	.short	0x0000
        /*0014*/ 	.byte	0x00, 0xf0, 0x61, 0x10


	//----- nvinfo : EIATTR_SPARSE_MMA_MASK
	.align		4
.L_374:
        /*0018*/ 	.byte	0x03, 0x50
        /*001a*/ 	.short	0x0000


	//----- nvinfo : EIATTR_MAXREG_COUNT
	.align		4
        /*001c*/ 	.byte	0x03, 0x1b
        /*001e*/ 	.short	0x00ff


	//----- nvinfo : EIATTR_MERCURY_ISA_VERSION
	.align		4
        /*0020*/ 	.byte	0x03, 0x5f
        /*0022*/ 	.short	0x0101


	//----- nvinfo : EIATTR_EXIT_INSTR_OFFSETS
	.align		4
        /*0024*/ 	.byte	0x04, 0x1c
        /*0026*/ 	.short	(.L_376 - .L_375)


	//   ....[0]....
.L_375:
        /*0028*/ 	.word	0x00000010


	//----- nvinfo : EIATTR_MAX_THREADS
	.align		4
.L_376:
        /*002c*/ 	.byte	0x04, 0x05
        /*002e*/ 	.short	(.L_378 - .L_377)
.L_377:
        /*0030*/ 	.word	0x00000100
        /*0034*/ 	.word	0x00000001
        /*0038*/ 	.word	0x00000001


	//----- nvinfo : EIATTR_CBANK_PARAM_SIZE
	.align		4
.L_378:
        /*003c*/ 	.byte	0x03, 0x19
        /*003e*/ 	.short	0x0418


	//----- nvinfo : EIATTR_PARAM_CBANK
	.align		4
        /*0040*/ 	.byte	0x04, 0x0a
        /*0042*/ 	.short	(.L_380 - .L_379)
	.align		4
.L_379:
        /*0044*/ 	.word	index@(.nv.constant0._ZN7cutlass13device_kernelIN5flash19enable_sm80_to_sm89INS1_16FlashAttnFwdSm80INS1_25CollectiveMainloopFwdSm80ILi8ELi2ELb0EN4cute5tupleIJNS5_1CILi128EEENS7_ILi64EEENS7_ILi192EEEEEELi192ENS_10bfloat16_tEfNS_4arch4Sm80ELb0ELb1ELb1ELb0ELb1ELb0ELb1ELb1EEENS1_21CollectiveEpilogueFwdINS6_IJS8_SA_S9_EEENS6_IJNS7_ILi1EEESI_SI_EEESC_SE_Li256ELb0ELb1ELb1ELb0EEENS1_19SingleTileSchedulerILb0ELb1ELb1ELi128EEEEEEEEEvNT_6ParamsE)
        /*0048*/ 	.short	0x0210
        /*004a*/ 	.short	0x0418


	//----- nvinfo : EIATTR_SW_WAR
	.align		4
.L_380:
        /*004c*/ 	.byte	0x04, 0x36
        /*004e*/ 	.short	(.L_382 - .L_381)
.L_381:
        /*0050*/ 	.word	0x00000008
.L_382:


//--------------------- .nv.info._ZN7cutlass13device_kernelIN5flash19enable_sm80_to_sm89INS1_16FlashAttnFwdSm80INS1_25CollectiveMainloopFwdSm80ILi8ELi2ELb0EN4cute5tupleIJNS5_1CILi128EEENS7_ILi64EEENS7_ILi192EEEEEELi192ENS_10bfloat16_tEfNS_4arch4Sm80ELb0ELb1ELb1ELb1ELb1ELb0ELb1ELb1EEENS1_21CollectiveEpilogueFwdINS6_IJS8_SA_S9_EEENS6_IJNS7_ILi1EEESI_SI_EEESC_SE_Li256ELb1ELb1ELb1ELb0EEENS1_36VarlenDynamicPersistentTileSchedulerILi128ELi64ELi256ELi256ELb1ELb1ELb0ELb1ELb0ELb1EEEEEEEEEvNT_6ParamsE --------------------------
	.section	.nv.info._ZN7cutlass13device_kernelIN5flash19enable_sm80_to_sm89INS1_16FlashAttnFwdSm80INS1_25CollectiveMainloopFwdSm80ILi8ELi2ELb0EN4cute5tupleIJNS5_1CILi128EEENS7_ILi64EEENS7_ILi192EEEEEELi192ENS_10bfloat16_tEfNS_4arch4Sm80ELb0ELb1ELb1ELb1ELb1ELb0ELb1ELb1EEENS1_21CollectiveEpilogueFwdINS6_IJS8_SA_S9_EEENS6_IJNS7_ILi1EEESI_SI_EEESC_SE_Li256ELb1ELb1ELb1ELb0EEENS1_36VarlenDynamicPersistentTileSchedulerILi128ELi64ELi256ELi256ELb1ELb1ELb0ELb1ELb0ELb1EEEEEEEEEvNT_6ParamsE,"",@"SHT_CUDA_INFO"
	.sectionflags	@""
	.align	4


	//----- nvinfo : EIATTR_CUDA_API_VERSION
	.align		4
        /*0000*/ 	.byte	0x04, 0x37
        /*0002*/ 	.short	(.L_384 - .L_383)
.L_383:
        /*0004*/ 	.word	0x00000082


	//----- nvinfo : EIATTR_KPARAM_INFO
	.align		4
.L_384:
        /*0008*/ 	.byte	0x04, 0x17
        /*000a*/ 	.short	(.L_386 - .L_385)
.L_385:
        /*000c*/ 	.word	0x00000000
        /*0010*/ 	.short	0x0000
        /*0012*/ 	.short	0x0000
        /*0014*/ 	.byte	0x00, 0xf0, 0xe1, 0x10


	//----- nvinfo : EIATTR_SPARSE_MMA_MASK
	.align		4
.L_386:
        /*0018*/ 	.byte	0x03, 0x50
        /*001a*/ 	.short	0x0000


	//----- nvinfo : EIATTR_MAXREG_COUNT
	.align		4
        /*001c*/ 	.byte	0x03, 0x1b
        /*001e*/ 	.short	0x00ff


	//----- nvinfo : EIATTR_MERCURY_ISA_VERSION
	.align		4
        /*0020*/ 	.byte	0x03, 0x5f
        /*0022*/ 	.short	0x0101


	//----- nvinfo : EIATTR_EXIT_INSTR_OFFSETS
	.align		4
        /*0024*/ 	.byte	0x04, 0x1c
        /*0026*/ 	.short	(.L_388 - .L_387)


	//   ....[0]....
.L_387:
        /*0028*/ 	.word	0x00000010


	//----- nvinfo : EIATTR_MAX_THREADS
	.align		4
.L_388:
        /*002c*/ 	.byte	0x04, 0x05
        /*002e*/ 	.short	(.L_390 - .L_389)
.L_389:
        /*0030*/ 	.word	0x00000100
        /*0034*/ 	.word	0x00000001
        /*0038*/ 	.word	0x00000001


	//----- nvinfo : EIATTR_CBANK_PARAM_SIZE
	.align		4
.L_390:
        /*003c*/ 	.byte	0x03, 0x19
        /*003e*/ 	.short	0x0438


	//----- nvinfo : EIATTR_PARAM_CBANK
	.align		4
        /*0040*/ 	.byte	0x04, 0x0a
        /*0042*/ 	.short	(.L_392 - .L_391)
	.align		4
.L_391:
        /*0044*/ 	.word	index@(.nv.constant0._ZN7cutlass13device_kernelIN5flash19enable_sm80_to_sm89INS1_16FlashAttnFwdSm80INS1_25CollectiveMainloopFwdSm80ILi8ELi2ELb0EN4cute5tupleIJNS5_1CILi128EEENS7_ILi64EEENS7_ILi192EEEEEELi192ENS_10bfloat16_tEfNS_4arch4Sm80ELb0ELb1ELb1ELb1ELb1ELb0ELb1ELb1EEENS1_21CollectiveEpilogueFwdINS6_IJS8_SA_S9_EEENS6_IJNS7_ILi1EEESI_SI_EEESC_SE_Li256ELb1ELb1ELb1ELb0EEENS1_36VarlenDynamicPersistentTileSchedulerILi128ELi64ELi256ELi256ELb1ELb1ELb0ELb1ELb0ELb1EEEEEEEEEvNT_6ParamsE)
        /*0048*/ 	.short	0x0210
        /*004a*/ 	.short	0x0438


	//----- nvinfo : EIATTR_SW_WAR
	.align		4
.L_392:
        /*004c*/ 	.byte	0x04, 0x36
        /*004e*/ 	.short	(.L_394 - .L_393)
.L_393:
        /*0050*/ 	.word	0x00000008
.L_394:


//--------------------- .nv.info._ZN7cutlass13device_kernelIN5flash19enable_sm80_to_sm89INS1_16FlashAttnFwdSm80INS1_25CollectiveMainloopFwdSm80ILi8ELi2ELb0EN4cute5tupleIJNS5_1CILi128EEENS7_ILi64EEENS7_ILi192EEEEEELi192ENS_10bfloat16_tEfNS_4arch4Sm80ELb0ELb1ELb1ELb1ELb1ELb1ELb1ELb1EEENS1_21CollectiveEpilogueFwdINS6_IJS8_SA_S9_EEENS6_IJNS7_ILi1EEESI_SI_EEESC_SE_Li256ELb1ELb1ELb1ELb0EEENS1_36VarlenDynamicPersistentTileSchedulerILi128ELi64ELi256ELi256ELb1ELb1ELb0ELb1ELb0ELb1EEEEEEEEEvNT_6ParamsE --------------------------
	.section	.nv.info._ZN7cutlass13device_kernelIN5flash19enable_sm80_to_sm89INS1_16FlashAttnFwdSm80INS1_25CollectiveMainloopFwdSm80ILi8ELi2ELb0EN4cute5tupleIJNS5_1CILi128EEENS7_ILi64EEENS7_ILi192EEEEEELi192ENS_10bfloat16_tEfNS_4arch4Sm80ELb0ELb1ELb1ELb1ELb1ELb1ELb1ELb1EEENS1_21CollectiveEpilogueFwdINS6_IJS8_SA_S9_EEENS6_IJNS7_ILi1EEESI_SI_EEESC_SE_Li256ELb1ELb1ELb1ELb0EEENS1_36VarlenDynamicPersistentTileSchedulerILi128ELi64ELi256ELi256ELb1ELb1ELb0ELb1ELb0ELb1EEEEEEEEEvNT_6ParamsE,"",@"SHT_CUDA_INFO"
	.sectionflags	@""
	.align	4


	//----- nvinfo : EIATTR_CUDA_API_VERSION
	.align		4
        /*0000*/ 	.byte	0x04, 0x37
        /*0002*/ 	.short	(.L_396 - .L_395)
.L_395:
        /*0004*/ 	.word	0x00000082


	//----- nvinfo : EIATTR_KPARAM_INFO
	.align		4
.L_396:
        /*0008*/ 	.byte	0x04, 0x17
        /*000a*/ 	.short	(.L_398 - .L_397)
.L_397:
        /*000c*/ 	.word	0x00000000
        /*0010*/ 	.short	0x0000
        /*0012*/ 	.short	0x0000
        /*0014*/ 	.byte	0x00, 0xf0, 0xe1, 0x10


	//----- nvinfo : EIATTR_SPARSE_MMA_MASK
	.align		4
.L_398:
        /*0018*/ 	.byte	0x03, 0x50
        /*001a*/ 	.short	0x0000


	//----- nvinfo : EIATTR_MAXREG_COUNT
	.align		4
        /*001c*/ 	.byte	0x03, 0x1b
        /*001e*/ 	.short	0x00ff


	//----- nvinfo : EIATTR_MERCURY_ISA_VERSION
	.align		4
        /*0020*/ 	.byte	0x03, 0x5f
        /*0022*/ 	.short	0x0101


	//----- nvinfo : EIATTR_EXIT_INSTR_OFFSETS
	.align		4
        /*0024*/ 	.byte	0x04, 0x1c
        /*0026*/ 	.short	(.L_400 - .L_399)


	//   ....[0]....
.L_399:
        /*0028*/ 	.word	0x00000010


	//----- nvinfo : EIATTR_MAX_THREADS
	.align		4
.L_400:
        /*002c*/ 	.byte	0x04, 0x05
        /*002e*/ 	.short	(.L_402 - .L_401)
.L_401:
        /*0030*/ 	.word	0x00000100
        /*0034*/ 	.word	0x00000001
        /*0038*/ 	.word	0x00000001


	//----- nvinfo : EIATTR_CBANK_PARAM_SIZE
	.align		4
.L_402:
        /*003c*/ 	.byte	0x03, 0x19
        /*003e*/ 	.short	0x0438


	//----- nvinfo : EIATTR_PARAM_CBANK
	.align		4
        /*0040*/ 	.byte	0x04, 0x0a
        /*0042*/ 	.short	(.L_404 - .L_403)
	.align		4
.L_403:
        /*0044*/ 	.word	index@(.nv.constant0._ZN7cutlass13device_kernelIN5flash19enable_sm80_to_sm89INS1_16FlashAttnFwdSm80INS1_25CollectiveMainloopFwdSm80ILi8ELi2ELb0EN4cute5tupleIJNS5_1CILi128EEENS7_ILi64EEENS7_ILi192EEEEEELi192ENS_10bfloat16_tEfNS_4arch4Sm80ELb0ELb1ELb1ELb1ELb1ELb1ELb1ELb1EEENS1_21CollectiveEpilogueFwdINS6_IJS8_SA_S9_EEENS6_IJNS7_ILi1EEESI_SI_EEESC_SE_Li256ELb1ELb1ELb1ELb0EEENS1_36VarlenDynamicPersistentTileSchedulerILi128ELi64ELi256ELi256ELb1ELb1ELb0ELb1ELb0ELb1EEEEEEEEEvNT_6ParamsE)
        /*0048*/ 	.short	0x0210
        /*004a*/ 	.short	0x0438


	//----- nvinfo : EIATTR_SW_WAR
	.align		4
.L_404:
        /*004c*/ 	.byte	0x04, 0x36
        /*004e*/ 	.short	(.L_406 - .L_405)
.L_405:
        /*0050*/ 	.word	0x00000008
.L_406:


//--------------------- .nv.info._ZN7cutlass13device_kernelIN5flash19enable_sm80_to_sm89INS1_16FlashAttnFwdSm80INS1_25CollectiveMainloopFwdSm80ILi8ELi2ELb0EN4cute5tupleIJNS5_1CILi128EEENS7_ILi64EEENS7_ILi192EEEEEELi192ENS_10bfloat16_tEfNS_4arch4Sm80ELb1ELb0ELb1ELb0ELb1ELb0ELb1ELb1EEENS1_21CollectiveEpilogueFwdINS6_IJS8_SA_S9_EEENS6_IJNS7_ILi1EEESI_SI_EEESC_SE_Li256ELb0ELb1ELb1ELb0EEENS1_30DynamicPersistentTileSchedulerILi256ELi256ELb1ELb1ELb0EEEEEEEEEvNT_6ParamsE --------------------------
	.section	.nv.info._ZN7cutlass13device_kernelIN5flash19enable_sm80_to_sm89INS1_16FlashAttnFwdSm80INS1_25CollectiveMainloopFwdSm80ILi8ELi2ELb0EN4cute5tupleIJNS5_1CILi128EEENS7_ILi64EEENS7_ILi192EEEEEELi192ENS_10bfloat16_tEfNS_4arch4Sm80ELb1ELb0ELb1ELb0ELb1ELb0ELb1ELb1EEENS1_21CollectiveEpilogueFwdINS6_IJS8_SA_S9_EEENS6_IJNS7_ILi1EEESI_SI_EEESC_SE_Li256ELb0ELb1ELb1ELb0EEENS1_30DynamicPersistentTileSchedulerILi256ELi256ELb1ELb1ELb0EEEEEEEEEvNT_6ParamsE,"",@"SHT_CUDA_INFO"
	.sectionflags	@""
	.align	4


	//----- nvinfo : EIATTR_CUDA_API_VERSION
	.align		4
        /*0000*/ 	.byte	0x04, 0x37
        /*0002*/ 	.short	(.L_408 - .L_407)
.L_407:
        /*0004*/ 	.word	0x00000082


	//----- nvinfo : EIATTR_KPARAM_INFO
	.align		4
.L_408:
        /*0008*/ 	.byte	0x04, 0x17
        /*000a*/ 	.short	(.L_410 - .L_409)
.L_409:
        /*000c*/ 	.word	0x00000000
        /*0010*/ 	.short	0x0000
        /*0012*/ 	.short	0x0000
        /*0014*/ 	.byte	0x00, 0xf0, 0xa1, 0x10


	//----- nvinfo : EIATTR_SPARSE_MMA_MASK
	.align		4
.L_410:
        /*0018*/ 	.byte	0x03, 0x50
        /*001a*/ 	.short	0x0000


	//----- nvinfo : EIATTR_MAXREG_COUNT
	.align		4
        /*001c*/ 	.byte	0x03, 0x1b
        /*001e*/ 	.short	0x00ff


	//----- nvinfo : EIATTR_MERCURY_ISA_VERSION
	.align		4
        /*0020*/ 	.byte	0x03, 0x5f
        /*0022*/ 	.short	0x0101


	//----- nvinfo : EIATTR_EXIT_INSTR_OFFSETS
	.align		4
        /*0024*/ 	.byte	0x04, 0x1c
        /*0026*/ 	.short	(.L_412 - .L_411)


	//   ....[0]....
.L_411:
        /*0028*/ 	.word	0x00000010


	//----- nvinfo : EIATTR_MAX_THREADS
	.align		4
.L_412:
        /*002c*/ 	.byte	0x04, 0x05
        /*002e*/ 	.short	(.L_414 - .L_413)
.L_413:
        /*0030*/ 	.word	0x00000100
        /*0034*/ 	.word	0x00000001
        /*0038*/ 	.word	0x00000001


	//----- nvinfo : EIATTR_CBANK_PARAM_SIZE
	.align		4
.L_414:
        /*003c*/ 	.byte	0x03, 0x19
        /*003e*/ 	.short	0x0428


	//----- nvinfo : EIATTR_PARAM_CBANK
	.align		4
        /*0040*/ 	.byte	0x04, 0x0a
        /*0042*/ 	.short	(.L_416 - .L_415)
	.align		4
.L_415:
        /*0044*/ 	.word	index@(.nv.constant0._ZN7cutlass13device_kernelIN5flash19enable_sm80_to_sm89INS1_16FlashAttnFwdSm80INS1_25CollectiveMainloopFwdSm80ILi8ELi2ELb0EN4cute5tupleIJNS5_1CILi128EEENS7_ILi64EEENS7_ILi192EEEEEELi192ENS_10bfloat16_tEfNS_4arch4Sm80ELb1ELb0ELb1ELb0ELb1ELb0ELb1ELb1EEENS1_21CollectiveEpilogueFwdINS6_IJS8_SA_S9_EEENS6_IJNS7_ILi1EEESI_SI_EEESC_SE_Li256ELb0ELb1ELb1ELb0EEENS1_30DynamicPersistentTileSchedulerILi256ELi256ELb1ELb1ELb0EEEEEEEEEvNT_6ParamsE)
        /*0048*/ 	.short	0x0210
        /*004a*/ 	.short	0x0428


	//----- nvinfo : EIATTR_SW_WAR
	.align		4
.L_416:
        /*004c*/ 	.byte	0x04, 0x36
        /*004e*/ 	.short	(.L_418 - .L_417)
.L_417:
        /*0050*/ 	.word	0x00000008
.L_418:


//--------------------- .nv.info._ZN7cutlass13device_kernelIN5flash19enable_sm80_to_sm89INS1_16FlashAttnFwdSm80INS1_25CollectiveMainloopFwdSm80ILi8ELi2ELb0EN4cute5tupleIJNS5_1CILi128EEENS7_ILi64EEENS7_ILi192EEEEEELi192ENS_10bfloat16_tEfNS_4arch4Sm80ELb1ELb0ELb1ELb1ELb1ELb0ELb1ELb1EEENS1_21CollectiveEpilogueFwdINS6_IJS8_SA_S9_EEENS6_IJNS7_ILi1EEESI_SI_EEESC_SE_Li256ELb1ELb1ELb1ELb0EEENS1_36VarlenDynamicPersistentTileSchedulerILi128ELi64ELi256ELi256ELb1ELb1ELb0ELb1ELb1ELb1EEEEEEEEEvNT_6ParamsE --------------------------
	.section	.nv.info._ZN7cutlass13device_kernelIN5flash19enable_sm80_to_sm89INS1_16FlashAttnFwdSm80INS1_25CollectiveMainloopFwdSm80ILi8ELi2ELb0EN4cute5tupleIJNS5_1CILi128EEENS7_ILi64EEENS7_ILi192EEEEEELi192ENS_10bfloat16_tEfNS_4arch4Sm80ELb1ELb0ELb1ELb1ELb1ELb0ELb1ELb1EEENS1_21CollectiveEpilogueFwdINS6_IJS8_SA_S9_EEENS6_IJNS7_ILi1EEESI_SI_EEESC_SE_Li256ELb1ELb1ELb1ELb0EEENS1_36VarlenDynamicPersistentTileSchedulerILi128ELi64ELi256ELi256ELb1ELb1ELb0ELb1ELb1ELb1EEEEEEEEEvNT_6ParamsE,"",@"SHT_CUDA_INFO"
	.sectionflags	@""
	.align	4


	//----- nvinfo : EIATTR_CUDA_API_VERSION
	.align		4
        /*0000*/ 	.byte	0x04, 0x37
        /*0002*/ 	.short	(.L_420 - .L_419)
.L_419:
        /*0004*/ 	.word	0x00000082


	//----- nvinfo : EIATTR_KPARAM_INFO
	.align		4
.L_420:
        /*0008*/ 	.byte	0x04, 0x17
        /*000a*/ 	.short	(.L_422 - .L_421)
.L_421:
        /*000c*/ 	.word	0x00000000
        /*0010*/ 	.short	0x0000
        /*0012*/ 	.short	0x0000
        /*0014*/ 	.byte	0x00, 0xf0, 0xe1, 0x10


	//----- nvinfo : EIATTR_SPARSE_MMA_MASK
	.align		4
.L_422:
        /*0018*/ 	.byte	0x03, 0x50
        /*001a*/ 	.short	0x0000


	//----- nvinfo : EIATTR_MAXREG_COUNT
	.align		4
        /*001c*/ 	.byte	0x03, 0x1b
        /*001e*/ 	.short	0x00ff


	//----- nvinfo : EIATTR_MERCURY_ISA_VERSION
	.align		4
        /*0020*/ 	.byte	0x03, 0x5f
        /*0022*/ 	.short	0x0101


	//----- nvinfo : EIATTR_EXIT_INSTR_OFFSETS
	.align		4
        /*0024*/ 	.byte	0x04, 0x1c
        /*0026*/ 	.short	(.L_424 - .L_423)


	//   ....[0]....
.L_423:
        /*0028*/ 	.word	0x00000010


	//----- nvinfo : EIATTR_MAX_THREADS
	.align		4
.L_424:
        /*002c*/ 	.byte	0x04, 0x05
        /*002e*/ 	.short	(.L_426 - .L_425)
.L_425:
        /*0030*/ 	.word	0x00000100
        /*0034*/ 	.word	0x00000001
        /*0038*/ 	.word	0x00000001


	//----- nvinfo : EIATTR_CBANK_PARAM_SIZE
	.align		4
.L_426:
        /*003c*/ 	.byte	0x03, 0x19
        /*003e*/ 	.short	0x0438


	//----- nvinfo : EIATTR_PARAM_CBANK
	.align		4
        /*0040*/ 	.byte	0x04, 0x0a
        /*0042*/ 	.short	(.L_428 - .L_427)
	.align		4
.L_427:
        /*0044*/ 	.word	index@(.nv.constant0._ZN7cutlass13device_kernelIN5flash19enable_sm80_to_sm89INS1_16FlashAttnFwdSm80INS1_25CollectiveMainloopFwdSm80ILi8ELi2ELb0EN4cute5tupleIJNS5_1CILi128EEENS7_ILi64EEENS7_ILi192EEEEEELi192ENS_10bfloat16_tEfNS_4arch4Sm80ELb1ELb0ELb1ELb1ELb1ELb0ELb1ELb1EEENS1_21CollectiveEpilogueFwdINS6_IJS8_SA_S9_EEENS6_IJNS7_ILi1EEESI_SI_EEESC_SE_Li256ELb1ELb1ELb1ELb0EEENS1_36VarlenDynamicPersistentTileSchedulerILi128ELi64ELi256ELi256ELb1ELb1ELb0ELb1ELb1ELb1EEEEEEEEEvNT_6ParamsE)
        /*0048*/ 	.short	0x0210
        /*004a*/ 	.short	0x0438


	//----- nvinfo : EIATTR_SW_WAR
	.align		4
.L_428:
        /*004c*/ 	.byte	0x04, 0x36
        /*004e*/ 	.short	(.L_430 - .L_429)
.L_429:
        /*0050*/ 	.word	0x00000008
.L_430:


//--------------------- .nv.info._ZN7cutlass13device_kernelIN5flash19enable_sm80_to_sm89INS1_16FlashAttnFwdSm80INS1_25CollectiveMainloopFwdSm80ILi8ELi2ELb0EN4cute5tupleIJNS5_1CILi128EEENS7_ILi64EEENS7_ILi192EEEEEELi192ENS_10bfloat16_tEfNS_4arch4Sm80ELb1ELb0ELb1ELb1ELb1ELb1ELb1ELb1EEENS1_21CollectiveEpilogueFwdINS6_IJS8_SA_S9_EEENS6_IJNS7_ILi1EEESI_SI_EEESC_SE_Li256ELb1ELb1ELb1ELb0EEENS1_36VarlenDynamicPersistentTileSchedulerILi128ELi64ELi256ELi256ELb1ELb1ELb0ELb1ELb1ELb1EEEEEEEEEvNT_6ParamsE --------------------------
	.section	.nv.info._ZN7cutlass13device_kernelIN5flash19enable_sm80_to_sm89INS1_16FlashAttnFwdSm80INS1_25CollectiveMainloopFwdSm80ILi8ELi2ELb0EN4cute5tupleIJNS5_1CILi128EEENS7_ILi64EEENS7_ILi192EEEEEELi192ENS_10bfloat16_tEfNS_4arch4Sm80ELb1ELb0ELb1ELb1ELb1ELb1ELb1ELb1EEENS1_21CollectiveEpilogueFwdINS6_IJS8_SA_S9_EEENS6_IJNS7_ILi1EEESI_SI_EEESC_SE_Li256ELb1ELb1ELb1ELb0EEENS1_36VarlenDynamicPersistentTileSchedulerILi128ELi64ELi256ELi256ELb1ELb1ELb0ELb1ELb1ELb1EEEEEEEEEvNT_6ParamsE,"",@"SHT_CUDA_INFO"
	.sectionflags	@""
	.align	4


	//----- nvinfo : EIATTR_CUDA_API_VERSION
	.align		4
        /*0000*/ 	.byte	0x04, 0x37
        /*0002*/ 	.short	(.L_432 - .L_431)
.L_431:
        /*0004*/ 	.word	0x00000082


	//----- nvinfo : EIATTR_KPARAM_INFO
	.align		4
.L_432:
        /*0008*/ 	.byte	0x04, 0x17
        /*000a*/ 	.short	(.L_434 - .L_433)
.L_433:
        /*000c*/ 	.word	0x00000000
        /*0010*/ 	.short	0x0000
        /*0012*/ 	.short	0x0000
        /*0014*/ 	.byte	0x00, 0xf0, 0xe1, 0x10


	//----- nvinfo : EIATTR_SPARSE_MMA_MASK
	.align		4
.L_434:
        /*0018*/ 	.byte	0x03, 0x50
        /*001a*/ 	.short	0x0000


	//----- nvinfo : EIATTR_MAXREG_COUNT
	.align		4
        /*001c*/ 	.byte	0x03, 0x1b
        /*001e*/ 	.short	0x00ff


	//----- nvinfo : EIATTR_MERCURY_ISA_VERSION
	.align		4
        /*0020*/ 	.byte	0x03, 0x5f
        /*0022*/ 	.short	0x0101


	//----- nvinfo : EIATTR_EXIT_INSTR_OFFSETS
	.align		4
        /*0024*/ 	.byte	0x04, 0x1c
        /*0026*/ 	.short	(.L_436 - .L_435)


	//   ....[0]....
.L_435:
        /*0028*/ 	.word	0x00000010


	//----- nvinfo : EIATTR_MAX_THREADS
	.align		4
.L_436:
        /*002c*/ 	.byte	0x04, 0x05
        /*002e*/ 	.short	(.L_438 - .L_437)
.L_437:
        /*0030*/ 	.word	0x00000100
        /*0034*/ 	.word	0x00000001
        /*0038*/ 	.word	0x00000001


	//----- nvinfo : EIATTR_CBANK_PARAM_SIZE
	.align		4
.L_438:
        /*003c*/ 	.byte	0x03, 0x19
        /*003e*/ 	.short	0x0438


	//----- nvinfo : EIATTR_PARAM_CBANK
	.align		4
        /*0040*/ 	.byte	0x04, 0x0a
        /*0042*/ 	.short	(.L_440 - .L_439)
	.align		4
.L_439:
        /*0044*/ 	.word	index@(.nv.constant0._ZN7cutlass13device_kernelIN5flash19enable_sm80_to_sm89INS1_16FlashAttnFwdSm80INS1_25CollectiveMainloopFwdSm80ILi8ELi2ELb0EN4cute5tupleIJNS5_1CILi128EEENS7_ILi64EEENS7_ILi192EEEEEELi192ENS_10bfloat16_tEfNS_4arch4Sm80ELb1ELb0ELb1ELb1ELb1ELb1ELb1ELb1EEENS1_21CollectiveEpilogueFwdINS6_IJS8_SA_S9_EEENS6_IJNS7_ILi1EEESI_SI_EEESC_SE_Li256ELb1ELb1ELb1ELb0EEENS1_36VarlenDynamicPersistentTileSchedulerILi128ELi64ELi256ELi256ELb1ELb1ELb0ELb1ELb1ELb1EEEEEEEEEvNT_6ParamsE)
        /*0048*/ 	.short	0x0210
        /*004a*/ 	.short	0x0438


	//----- nvinfo : EIATTR_SW_WAR
	.align		4
.L_440:
        /*004c*/ 	.byte	0x04, 0x36
        /*004e*/ 	.short	(.L_442 - .L_441)
.L_441:
        /*0050*/ 	.word	0x00000008
.L_442:


//--------------------- .nv.info._ZN7cutlass13device_kernelIN5flash19enable_sm80_to_sm89INS1_16FlashAttnFwdSm80INS1_25CollectiveMainloopFwdSm80ILi8ELi1ELb0EN4cute5tupleIJNS5_1CILi128EEENS7_ILi64EEENS7_ILi192EEEEEELi192ENS_10bfloat16_tEfNS_4arch4Sm80ELb0ELb0ELb0ELb0ELb1ELb0ELb1ELb1EEENS1_21CollectiveEpilogueFwdINS6_IJS8_SA_S9_EEENS6_IJNS7_ILi1EEESI_SI_EEESC_SE_Li256ELb0ELb1ELb1ELb0EEENS1_19SingleTileSchedulerILb0ELb1ELb1ELi128EEEEEEEEEvNT_6ParamsE --------------------------
	.section	.nv.info._ZN7cutlass13device_kernelIN5flash19enable_sm80_to_sm89INS1_16FlashAttnFwdSm80INS1_25CollectiveMainloopFwdSm80ILi8ELi1ELb0EN4cute5tupleIJNS5_1CILi128EEENS7_ILi64EEENS7_ILi192EEEEEELi192ENS_10bfloat16_tEfNS_4arch4Sm80ELb0ELb0ELb0ELb0ELb1ELb0ELb1ELb1EEENS1_21CollectiveEpilogueFwdINS6_IJS8_SA_S9_EEENS6_IJNS7_ILi1EEESI_SI_EEESC_SE_Li256ELb0ELb1ELb1ELb0EEENS1_19SingleTileSchedulerILb0ELb1ELb1ELi128EEEEEEEEEvNT_6ParamsE,"",@"SHT_CUDA_INFO"
	.sectionflags	@""
	.align	4


	//----- nvinfo : EIATTR_CUDA_API_VERSION
	.align		4
        /*0000*/ 	.byte	0x04, 0x37
        /*0002*/ 	.short	(.L_444 - .L_443)
.L_443:
        /*0004*/ 	.word	0x00000082


	//----- nvinfo : EIATTR_KPARAM_INFO
	.align		4
.L_444:
        /*0008*/ 	.byte	0x04, 0x17
        /*000a*/ 	.short	(.L_446 - .L_445)
.L_445:
        /*000c*/ 	.word	0x00000000
        /*0010*/ 	.short	0x0000
        /*0012*/ 	.short	0x0000
        /*0014*/ 	.byte	0x00, 0xf0, 0x61, 0x10


	//----- nvinfo : EIATTR_SPARSE_MMA_MASK
	.align		4
.L_446:
        /*0018*/ 	.byte	0x03, 0x50
        /*001a*/ 	.short	0x0000


	//----- nvinfo : EIATTR_MAXREG_COUNT
	.align		4
        /*001c*/ 	.byte	0x03, 0x1b
        /*001e*/ 	.short	0x00ff


	//----- nvinfo : EIATTR_MERCURY_ISA_VERSION
	.align		4
        /*0020*/ 	.byte	0x03, 0x5f
        /*0022*/ 	.short	0x0101


	//----- nvinfo : EIATTR_EXIT_INSTR_OFFSETS
	.align		4
        /*0024*/ 	.byte	0x04, 0x1c
        /*0026*/ 	.short	(.L_448 - .L_447)


	//   ....[0]....
.L_447:
        /*0028*/ 	.word	0x00000010


	//----- nvinfo : EIATTR_MAX_THREADS
	.align		4
.L_448:
        /*002c*/ 	.byte	0x04, 0x05
        /*002e*/ 	.short	(.L_450 - .L_449)
.L_449:
        /*0030*/ 	.word	0x00000100
        /*0034*/ 	.word	0x00000001
        /*0038*/ 	.word	0x00000001


	//----- nvinfo : EIATTR_CBANK_PARAM_SIZE
	.align		4
.L_450:
        /*003c*/ 	.byte	0x03, 0x19
        /*003e*/ 	.short	0x0418


	//----- nvinfo : EIATTR_PARAM_CBANK
	.align		4
        /*0040*/ 	.byte	0x04, 0x0a
        /*0042*/ 	.short	(.L_452 - .L_451)
	.align		4
.L_451:
        /*0044*/ 	.word	index@(.nv.constant0._ZN7cutlass13device_kernelIN5flash19enable_sm80_to_sm89INS1_16FlashAttnFwdSm80INS1_25CollectiveMainloopFwdSm80ILi8ELi1ELb0EN4cute5tupleIJNS5_1CILi128EEENS7_ILi64EEENS7_ILi192EEEEEELi192ENS_10bfloat16_tEfNS_4arch4Sm80ELb0ELb0ELb0ELb0ELb1ELb0ELb1ELb1EEENS1_21CollectiveEpilogueFwdINS6_IJS8_SA_S9_EEENS6_IJNS7_ILi1EEESI_SI_EEESC_SE_Li256ELb0ELb1ELb1ELb0EEENS1_19SingleTileSchedulerILb0ELb1ELb1ELi128EEEEEEEEEvNT_6ParamsE)
        /*0048*/ 	.short	0x0210
        /*004a*/ 	.short	0x0418


	//----- nvinfo : EIATTR_SW_WAR
	.align		4
.L_452:
        /*004c*/ 	.byte	0x04, 0x36
        /*004e*/ 	.short	(.L_454 - .L_453)
.L_453:
        /*0050*/ 	.word	0x00000008
.L_454:


//--------------------- .nv.info._ZN7cutlass13device_kernelIN5flash19enable_sm80_to_sm89INS1_16FlashAttnFwdSm80INS1_25CollectiveMainloopFwdSm80ILi8ELi1ELb0EN4cute5tupleIJNS5_1CILi128EEENS7_ILi64EEENS7_ILi192EEEEEELi192ENS_10bfloat16_tEfNS_4arch4Sm80ELb0ELb0ELb0ELb1ELb1ELb0ELb1ELb1EEENS1_21CollectiveEpilogueFwdINS6_IJS8_SA_S9_EEENS6_IJNS7_ILi1EEESI_SI_EEESC_SE_Li256ELb1ELb1ELb1ELb0EEENS1_36VarlenDynamicPersistentTileSchedulerILi128ELi64ELi256ELi256ELb1ELb1ELb0ELb0ELb1ELb1EEEEEEEEEvNT_6ParamsE --------------------------
	.section	.nv.info._ZN7cutlass13device_kernelIN5flash19enable_sm80_to_sm89INS1_16FlashAttnFwdSm80INS1_25CollectiveMainloopFwdSm80ILi8ELi1ELb0EN4cute5tupleIJNS5_1CILi128EEENS7_ILi64EEENS7_ILi192EEEEEELi192ENS_10bfloat16_tEfNS_4arch4Sm80ELb0ELb0ELb0ELb1ELb1ELb0ELb1ELb1EEENS1_21CollectiveEpilogueFwdINS6_IJS8_SA_S9_EEENS6_IJNS7_ILi1EEESI_SI_EEESC_SE_Li256ELb1ELb1ELb1ELb0EEENS1_36VarlenDynamicPersistentTileSchedulerILi128ELi64ELi256ELi256ELb1ELb1ELb0ELb0ELb1ELb1EEEEEEEEEvNT_6ParamsE,"",@"SHT_CUDA_INFO"
	.sectionflags	@""
	.align	4


	//----- nvinfo : EIATTR_CUDA_API_VERSION
	.align		4
        /*0000*/ 	.byte	0x04, 0x37
        /*0002*/ 	.short	(.L_456 - .L_455)
.L_455:
        /*0004*/ 	.word	0x00000082


	//----- nvinfo : EIATTR_KPARAM_INFO
	.align		4
.L_456:
        /*0008*/ 	.byte	0x04, 0x17
        /*000a*/ 	.short	(.L_458 - .L_457)
.L_457:
        /*000c*/ 	.word	0x00000000
        /*0010*/ 	.short	0x0000
        /*0012*/ 	.short	0x0000
        /*0014*/ 	.byte	0x00, 0xf0, 0xe1, 0x10


	//----- nvinfo : EIATTR_SPARSE_MMA_MASK
	.align		4
.L_458:
        /*0018*/ 	.byte	0x03, 0x50
        /*001a*/ 	.short	0x0000


	//----- nvinfo : EIATTR_MAXREG_COUNT
	.align		4
        /*001c*/ 	.byte	0x03, 0x1b
        /*001e*/ 	.short	0x00ff


	//----- nvinfo : EIATTR_MERCURY_ISA_VERSION
	.align		4
        /*0020*/ 	.byte	0x03, 0x5f
        /*0022*/ 	.short	0x0101


	//----- nvinfo : EIATTR_EXIT_INSTR_OFFSETS
	.align		4
        /*0024*/ 	.byte	0x04, 0x1c
        /*0026*/ 	.short	(.L_460 - .L_459)


	//   ....[0]....
.L_459:
        /*0028*/ 	.word	0x00000010


	//----- nvinfo : EIATTR_MAX_THREADS
	.align		4
.L_460:
        /*002c*/ 	.byte	0x04, 0x05
        /*002e*/ 	.short	(.L_462 - .L_461)
.L_461:
        /*0030*/ 	.word	0x00000100
        /*0034*/ 	.word	0x00000001
        /*0038*/ 	.word	0x00000001


	//----- nvinfo : EIATTR_CBANK_PARAM_SIZE
	.align		4
.L_462:
        /*003c*/ 	.byte	0x03, 0x19
        /*003e*/ 	.short	0x0438


	//----- nvinfo : EIATTR_PARAM_CBANK
	.align		4
        /*0040*/ 	.byte	0x04, 0x0a
        /*0042*/ 	.short	(.L_464 - .L_463)
	.align		4
.L_463:
        /*0044*/ 	.word	index@(.nv.constant0._ZN7cutlass13device_kernelIN5flash19enable_sm80_to_sm89INS1_16FlashAttnFwdSm80INS1_25CollectiveMainloopFwdSm80ILi8ELi1ELb0EN4cute5tupleIJNS5_1CILi128EEENS7_ILi64EEENS7_ILi192EEEEEELi192ENS_10bfloat16_tEfNS_4arch4Sm80ELb0ELb0ELb0ELb1ELb1ELb0ELb1ELb1EEENS1_21CollectiveEpilogueFwdINS6_IJS8_SA_S9_EEENS6_IJNS7_ILi1EEESI_SI_EEESC_SE_Li256ELb1ELb1ELb1ELb0EEENS1_36VarlenDynamicPersistentTileSchedulerILi128ELi64ELi256ELi256ELb1ELb1ELb0ELb0ELb1ELb1EEEEEEEEEvNT_6ParamsE)
        /*0048*/ 	.short	0x0210
        /*004a*/ 	.short	0x0438


	//----- nvinfo : EIATTR_SW_WAR
	.align		4
.L_464:
        /*004c*/ 	.byte	0x04, 0x36
        /*004e*/ 	.short	(.L_466 - .L_465)
.L_465:
        /*0050*/ 	.word	0x00000008
.L_466:


//--------------------- .nv.info._ZN7cutlass13device_kernelIN5flash19enable_sm80_to_sm89INS1_16FlashAttnFwdSm80INS1_25CollectiveMainloopFwdSm80ILi8ELi1ELb0EN4cute5tupleIJNS5_1CILi128EEENS7_ILi64EEENS7_ILi192EEEEEELi192ENS_10bfloat16_tEfNS_4arch4Sm80ELb0ELb0ELb0ELb1ELb1ELb1ELb1ELb1EEENS1_21CollectiveEpilogueFwdINS6_IJS8_SA_S9_EEENS6_IJNS7_ILi1EEESI_SI_EEESC_SE_Li256ELb1ELb1ELb1ELb0EEENS1_36VarlenDynamicPersistentTileSchedulerILi128ELi64ELi256ELi256ELb1ELb1ELb0ELb0ELb1ELb1EEEEEEEEEvNT_6ParamsE --------------------------
	.section	.nv.info._ZN7cutlass13device_kernelIN5flash19enable_sm80_to_sm89INS1_16FlashAttnFwdSm80INS1_25CollectiveMainloopFwdSm80ILi8ELi1ELb0EN4cute5tupleIJNS5_1CILi128EEENS7_ILi64EEENS7_ILi192EEEEEELi192ENS_10bfloat16_tEfNS_4arch4Sm80ELb0ELb0ELb0ELb1ELb1ELb1ELb1ELb1EEENS1_21CollectiveEpilogueFwdINS6_IJS8_SA_S9_EEENS6_IJNS7_ILi1EEESI_SI_EEESC_SE_Li256ELb1ELb1ELb1ELb0EEENS1_36VarlenDynamicPersistentTileSchedulerILi128ELi64ELi256ELi256ELb1ELb1ELb0ELb0ELb1ELb1EEEEEEEEEvNT_6ParamsE,"",@"SHT_CUDA_INFO"
	.sectionflags	@""
	.align	4


	//----- nvinfo : EIATTR_CUDA_API_VERSION
	.align		4
        /*0000*/ 	.byte	0x04, 0x37
        /*0002*/ 	.short	(.L_468 - .L_467)
.L_467:
        /*0004*/ 	.word	0x00000082


	//----- nvinfo : EIATTR_KPARAM_INFO
	.align		4
.L_468:
        /*0008*/ 	.byte	0x04, 0x17
        /*000a*/ 	.short	(.L_470 - .L_469)
.L_469:
        /*000c*/ 	.word	0x00000000
        /*0010*/ 	.short	0x0000
        /*0012*/ 	.short	0x0000
        /*0014*/ 	.byte	0x00, 0xf0, 0xe1, 0x10


	//----- nvinfo : EIATTR_SPARSE_MMA_MASK
	.align		4
.L_470:
        /*0018*/ 	.byte	0x03, 0x50
        /*001a*/ 	.short	0x0000


	//----- nvinfo : EIATTR_MAXREG_COUNT
	.align		4
        /*001c*/ 	.byte	0x03, 0x1b
        /*001e*/ 	.short	0x00ff


	//----- nvinfo : EIATTR_MERCURY_ISA_VERSION
	.align		4
        /*0020*/ 	.byte	0x03, 0x5f
        /*0022*/ 	.short	0x0101


	//----- nvinfo : EIATTR_EXIT_INSTR_OFFSETS
	.align		4
        /*0024*/ 	.byte	0x04, 0x1c
        /*0026*/ 	.short	(.L_472 - .L_471)


	//   ....[0]....
.L_471:
        /*0028*/ 	.word	0x00000010


	//----- nvinfo : EIATTR_MAX_THREADS
	.align		4
.L_472:
        /*002c*/ 	.byte	0x04, 0x05
        /*002e*/ 	.short	(.L_474 - .L_473)
.L_473:
        /*0030*/ 	.word	0x00000100
        /*0034*/ 	.word	0x00000001
        /*0038*/ 	.word	0x00000001


	//----- nvinfo : EIATTR_CBANK_PARAM_SIZE
	.align		4
.L_474:
        /*003c*/ 	.byte	0x03, 0x19
        /*003e*/ 	.short	0x0438


	//----- nvinfo : EIATTR_PARAM_CBANK
	.align		4
        /*0040*/ 	.byte	0x04, 0x0a
        /*0042*/ 	.short	(.L_476 - .L_475)
	.align		4
.L_475:
        /*0044*/ 	.word	index@(.nv.constant0._ZN7cutlass13device_kernelIN5flash19enable_sm80_to_sm89INS1_16FlashAttnFwdSm80INS1_25CollectiveMainloopFwdSm80ILi8ELi1ELb0EN4cute5tupleIJNS5_1CILi128EEENS7_ILi64EEENS7_ILi192EEEEEELi192ENS_10bfloat16_tEfNS_4arch4Sm80ELb0ELb0ELb0ELb1ELb1ELb1ELb1ELb1EEENS1_21CollectiveEpilogueFwdINS6_IJS8_SA_S9_EEENS6_IJNS7_ILi1EEESI_SI_EEESC_SE_Li256ELb1ELb1ELb1ELb0EEENS1_36VarlenDynamicPersistentTileSchedulerILi128ELi64ELi256ELi256ELb1ELb1ELb0ELb0ELb1ELb1EEEEEEEEEvNT_6ParamsE)
        /*0048*/ 	.short	0x0210
        /*004a*/ 	.short	0x0438


	//----- nvinfo : EIATTR_SW_WAR
	.align		4
.L_476:
        /*004c*/ 	.byte	0x04, 0x36
        /*004e*/ 	.short	(.L_478 - .L_477)
.L_477:
        /*0050*/ 	.word	0x00000008
.L_478:


//--------------------- .nv.info._ZN7cutlass13device_kernelIN5flash19enable_sm80_to_sm89INS1_16FlashAttnFwdSm80INS1_25CollectiveMainloopFwdSm80ILi8ELi1ELb0EN4cute5tupleIJNS5_1CILi128EEENS7_ILi64EEENS7_ILi192EEEEEELi192ENS_10bfloat16_tEfNS_4arch4Sm80ELb0ELb1ELb0ELb0ELb1ELb0ELb1ELb1EEENS1_21CollectiveEpilogueFwdINS6_IJS8_SA_S9_EEENS6_IJNS7_ILi1EEESI_SI_EEESC_SE_Li256ELb0ELb1ELb1ELb0EEENS1_19SingleTileSchedulerILb0ELb1ELb1ELi128EEEEEEEEEvNT_6ParamsE --------------------------
	.section	.nv.info._ZN7cutlass13device_kernelIN5flash19enable_sm80_to_sm89INS1_16FlashAttnFwdSm80INS1_25CollectiveMainloopFwdSm80ILi8ELi1ELb0EN4cute5tupleIJNS5_1CILi128EEENS7_ILi64EEENS7_ILi192EEEEEELi192ENS_10bfloat16_tEfNS_4arch4Sm80ELb0ELb1ELb0ELb0ELb1ELb0ELb1ELb1EEENS1_21CollectiveEpilogueFwdINS6_IJS8_SA_S9_EEENS6_IJNS7_ILi1EEESI_SI_EEESC_SE_Li256ELb0ELb1ELb1ELb0EEENS1_19SingleTileSchedulerILb0ELb1ELb1ELi128EEEEEEEEEvNT_6ParamsE,"",@"SHT_CUDA_INFO"
	.sectionflags	@""
	.align	4


	//----- nvinfo : EIATTR_CUDA_API_VERSION
	.align		4
        /*0000*/ 	.byte	0x04, 0x37
        /*0002*/ 	.short	(.L_480 - .L_479)
.L_479:
        /*0004*/ 	.word	0x00000082


	//----- nvinfo : EIATTR_KPARAM_INFO
	.align		4
.L_480:
        /*0008*/ 	.byte	0x04, 0x17
        /*000a*/ 	.short	(.L_482 - .L_481)
.L_481:
        /*000c*/ 	.word	0x00000000
        /*0010*/ 	.short	0x0000
        /*0012*/ 	.short	0x0000
        /*0014*/ 	.byte	0x00, 0xf0, 0x61, 0x10


	//----- nvinfo : EIATTR_SPARSE_MMA_MASK
	.align		4
.L_482:
        /*0018*/ 	.byte	0x03, 0x50
        /*001a*/ 	.short	0x0000


	//----- nvinfo : EIATTR_MAXREG_COUNT
	.align		4
        /*001c*/ 	.byte	0x03, 0x1b
        /*001e*/ 	.short	0x00ff


	//----- nvinfo : EIATTR_MERCURY_ISA_VERSION
	.align		4
        /*0020*/ 	.byte	0x03, 0x5f
        /*0022*/ 	.short	0x0101


	//----- nvinfo : EIATTR_EXIT_INSTR_OFFSETS
	.align		4
        /*0024*/ 	.byte	0x04, 0x1c
        /*0026*/ 	.short	(.L_484 - .L_483)


	//   ....[0]....
.L_483:
        /*0028*/ 	.word	0x00000010


	//----- nvinfo : EIATTR_MAX_THREADS
	.align		4
.L_484:
        /*002c*/ 	.byte	0x04, 0x05
        /*002e*/ 	.short	(.L_486 - .L_485)
.L_485:
        /*0030*/ 	.word	0x00000100
        /*0034*/ 	.word	0x00000001
        /*0038*/ 	.word	0x00000001


	//----- nvinfo : EIATTR_CBANK_PARAM_SIZE
	.align		4
.L_486:
        /*003c*/ 	.byte	0x03, 0x19
        /*003e*/ 	.short	0x0418


	//----- nvinfo : EIATTR_PARAM_CBANK
	.align		4
        /*0040*/ 	.byte	0x04, 0x0a
        /*0042*/ 	.short	(.L_488 - .L_487)
	.align		4
.L_487:
        /*0044*/ 	.word	index@(.nv.constant0._ZN7cutlass13device_kernelIN5flash19enable_sm80_to_sm89INS1_16FlashAttnFwdSm80INS1_25CollectiveMainloopFwdSm80ILi8ELi1ELb0EN4cute5tupleIJNS5_1CILi128EEENS7_ILi64EEENS7_ILi192EEEEEELi192ENS_10bfloat16_tEfNS_4arch4Sm80ELb0ELb1ELb0ELb0ELb1ELb0ELb1ELb1EEENS1_21CollectiveEpilogueFwdINS6_IJS8_SA_S9_EEENS6_IJNS7_ILi1EEESI_SI_EEESC_SE_Li256ELb0ELb1ELb1ELb0EEENS1_19SingleTileSchedulerILb0ELb1ELb1ELi128EEEEEEEEEvNT_6ParamsE)
        /*0048*/ 	.short	0x0210
        /*004a*/ 	.short	0x0418


	//----- nvinfo : EIATTR_SW_WAR
	.align		4
.L_488:
        /*004c*/ 	.byte	0x04, 0x36
        /*004e*/ 	.short	(.L_490 - .L_489)
.L_489:
        /*0050*/ 	.word	0x00000008
.L_490:


//--------------------- .nv.info._ZN7cutlass13device_kernelIN5flash19enable_sm80_to_sm89INS1_16FlashAttnFwdSm80INS1_25CollectiveMainloopFwdSm80ILi8ELi1ELb0EN4cute5tupleIJNS5_1CILi128EEENS7_ILi64EEENS7_ILi192EEEEEELi192ENS_10bfloat16_tEfNS_4arch4Sm80ELb0ELb1ELb0ELb1ELb1ELb0ELb1ELb1EEENS1_21CollectiveEpilogueFwdINS6_IJS8_SA_S9_EEENS6_IJNS7_ILi1EEESI_SI_EEESC_SE_Li256ELb1ELb1ELb1ELb0EEENS1_36VarlenDynamicPersistentTileSchedulerILi128ELi64ELi256ELi256ELb1ELb1ELb0ELb1ELb0ELb1EEEEEEEEEvNT_6ParamsE --------------------------
	.section	.nv.info._ZN7cutlass13device_kernelIN5flash19enable_sm80_to_sm89INS1_16FlashAttnFwdSm80INS1_25CollectiveMainloopFwdSm80ILi8ELi1ELb0EN4cute5tupleIJNS5_1CILi128EEENS7_ILi64EEENS7_ILi192EEEEEELi192ENS_10bfloat16_tEfNS_4arch4Sm80ELb0ELb1ELb0ELb1ELb1ELb0ELb1ELb1EEENS1_21CollectiveEpilogueFwdINS6_IJS8_SA_S9_EEENS6_IJNS7_ILi1EEESI_SI_EEESC_SE_Li256ELb1ELb1ELb1ELb0EEENS1_36VarlenDynamicPersistentTileSchedulerILi128ELi64ELi256ELi256ELb1ELb1ELb0ELb1ELb0ELb1EEEEEEEEEvNT_6ParamsE,"",@"SHT_CUDA_INFO"
	.sectionflags	@""
	.align	4


	//----- nvinfo : EIATTR_CUDA_API_VERSION
	.align		4
        /*0000*/ 	.byte	0x04, 0x37
        /*0002*/ 	.short	(.L_492 - .L_491)
.L_491:
        /*0004*/ 	.word	0x00000082


	//----- nvinfo : EIATTR_KPARAM_INFO
	.align		4
.L_492:
        /*0008*/ 	.byte	0x04, 0x17
        /*000a*/ 	.short	(.L_494 - .L_493)
.L_493:
        /*000c*/ 	.word	0x00000000
        /*0010*/ 	.short	0x0000
        /*0012*/ 	.short	0x0000
        /*0014*/ 	.byte	0x00, 0xf0, 0xe1, 0x10


	//----- nvinfo : EIATTR_SPARSE_MMA_MASK
	.align		4
.L_494:
        /*0018*/ 	.byte	0x03, 0x50
        /*001a*/ 	.short	0x0000


	//----- nvinfo : EIATTR_MAXREG_COUNT
	.align		4
        /*001c*/ 	.byte	0x03, 0x1b
        /*001e*/ 	.short	0x00ff


	//----- nvinfo : EIATTR_MERCURY_ISA_VERSION
	.align		4
        /*0020*/ 	.byte	0x03, 0x5f
        /*0022*/ 	.short	0x0101


	//----- nvinfo : EIATTR_EXIT_INSTR_OFFSETS
	.align		4
        /*0024*/ 	.byte	0x04, 0x1c
        /*0026*/ 	.short	(.L_496 - .L_495)


	//   ....[0]....
.L_495:
        /*0028*/ 	.word	0x00000010


	//----- nvinfo : EIATTR_MAX_THREADS
	.align		4
.L_496:
        /*002c*/ 	.byte	0x04, 0x05
        /*002e*/ 	.short	(.L_498 - .L_497)
.L_497:
        /*0030*/ 	.word	0x00000100
        /*0034*/ 	.word	0x00000001
        /*0038*/ 	.word	0x00000001


	//----- nvinfo : EIATTR_CBANK_PARAM_SIZE
	.align		4
.L_498:
        /*003c*/ 	.byte	0x03, 0x19
        /*003e*/ 	.short	0x0438


	//----- nvinfo : EIATTR_PARAM_CBANK
	.align		4
        /*0040*/ 	.byte	0x04, 0x0a
        /*0042*/ 	.short	(.L_500 - .L_499)
	.align		4
.L_499:
        /*0044*/ 	.word	index@(.nv.constant0._ZN7cutlass13device_kernelIN5flash19enable_sm80_to_sm89INS1_16FlashAttnFwdSm80INS1_25CollectiveMainloopFwdSm80ILi8ELi1ELb0EN4cute5tupleIJNS5_1CILi128EEENS7_ILi64EEENS7_ILi192EEEEEELi192ENS_10bfloat16_tEfNS_4arch4Sm80ELb0ELb1ELb0ELb1ELb1ELb0ELb1ELb1EEENS1_21CollectiveEpilogueFwdINS6_IJS8_SA_S9_EEENS6_IJNS7_ILi1EEESI_SI_EEESC_SE_Li256ELb1ELb1ELb1ELb0EEENS1_36VarlenDynamicPersistentTileSchedulerILi128ELi64ELi256ELi256ELb1ELb1ELb0ELb1ELb0ELb1EEEEEEEEEvNT_6ParamsE)
        /*0048*/ 	.short	0x0210
        /*004a*/ 	.short	0x0438


	//----- nvinfo : EIATTR_SW_WAR
	.align		4
.L_500:
        /*004c*/ 	.byte	0x04, 0x36
        /*004e*/ 	.short	(.L_502 - .L_501)
.L_501:
        /*0050*/ 	.word	0x00000008
.L_502:


//--------------------- .nv.info._ZN7cutlass13device_kernelIN5flash19enable_sm80_to_sm89INS1_16FlashAttnFwdSm80INS1_25CollectiveMainloopFwdSm80ILi8ELi1ELb0EN4cute5tupleIJNS5_1CILi128EEENS7_ILi64EEENS7_ILi192EEEEEELi192ENS_10bfloat16_tEfNS_4arch4Sm80ELb0ELb1ELb0ELb1ELb1ELb1ELb1ELb1EEENS1_21CollectiveEpilogueFwdINS6_IJS8_SA_S9_EEENS6_IJNS7_ILi1EEESI_SI_EEESC_SE_Li256ELb1ELb1ELb1ELb0EEENS1_36VarlenDynamicPersistentTileSchedulerILi128ELi64ELi256ELi256ELb1ELb1ELb0ELb1ELb0ELb1EEEEEEEEEvNT_6ParamsE --------------------------
	.section	.nv.info._ZN7cutlass13device_kernelIN5flash19enable_sm80_to_sm89INS1_16FlashAttnFwdSm80INS1_25CollectiveMainloopFwdSm80ILi8ELi1ELb0EN4cute5tupleIJNS5_1CILi128EEENS7_ILi64EEENS7_ILi192EEEEEELi192ENS_10bfloat16_tEfNS_4arch4Sm80ELb0ELb1ELb0ELb1ELb1ELb1ELb1ELb1EEENS1_21CollectiveEpilogueFwdINS6_IJS8_SA_S9_EEENS6_IJNS7_ILi1EEESI_SI_EEESC_SE_Li256ELb1ELb1ELb1ELb0EEENS1_36VarlenDynamicPersistentTileSchedulerILi128ELi64ELi256ELi256ELb1ELb1ELb0ELb1ELb0ELb1EEEEEEEEEvNT_6ParamsE,"",@"SHT_CUDA_INFO"
	.sectionflags	@""
	.align	4


	//----- nvinfo : EIATTR_CUDA_API_VERSION
	.align		4
        /*0000*/ 	.byte	0x04, 0x37
        /*0002*/ 	.short	(.L_504 - .L_503)
.L_503:
        /*0004*/ 	.word	0x00000082


	//----- nvinfo : EIATTR_KPARAM_INFO
	.align		4
.L_504:
        /*0008*/ 	.byte	0x04, 0x17
        /*000a*/ 	.short	(.L_506 - .L_505)
.L_505:
        /*000c*/ 	.word	0x00000000
        /*0010*/ 	.short	0x0000
        /*0012*/ 	.short	0x0000
        /*0014*/ 	.byte	0x00, 0xf0, 0xe1, 0x10


	//----- nvinfo : EIATTR_SPARSE_MMA_MASK
	.align		4
.L_506:
        /*0018*/ 	.byte	0x03, 0x50
        /*001a*/ 	.short	0x0000


	//----- nvinfo : EIATTR_MAXREG_COUNT
	.align		4
        /*001c*/ 	.byte	0x03, 0x1b
        /*001e*/ 	.short	0x00ff


	//----- nvinfo : EIATTR_MERCURY_ISA_VERSION
	.align		4
        /*0020*/ 	.byte	0x03, 0x5f
        /*0022*/ 	.short	0x0101


	//----- nvinfo : EIATTR_EXIT_INSTR_OFFSETS
	.align		4
        /*0024*/ 	.byte	0x04, 0x1c
        /*0026*/ 	.short	(.L_508 - .L_507)


	//   ....[0]....
.L_507:
        /*0028*/ 	.word	0x00000010


	//----- nvinfo : EIATTR_MAX_THREADS
	.align		4
.L_508:
        /*002c*/ 	.byte	0x04, 0x05
        /*002e*/ 	.short	(.L_510 - .L_509)
.L_509:
        /*0030*/ 	.word	0x00000100
        /*0034*/ 	.word	0x00000001
        /*0038*/ 	.word	0x00000001


	//----- nvinfo : EIATTR_CBANK_PARAM_SIZE
	.align		4
.L_510:
        /*003c*/ 	.byte	0x03, 0x19
        /*003e*/ 	.short	0x0438


	//----- nvinfo : EIATTR_PARAM_CBANK
	.align		4
        /*0040*/ 	.byte	0x04, 0x0a
        /*0042*/ 	.short	(.L_512 - .L_511)
	.align		4
.L_511:
        /*0044*/ 	.word	index@(.nv.constant0._ZN7cutlass13device_kernelIN5flash19enable_sm80_to_sm89INS1_16FlashAttnFwdSm80INS1_25CollectiveMainloopFwdSm80ILi8ELi1ELb0EN4cute5tupleIJNS5_1CILi128EEENS7_ILi64EEENS7_ILi192EEEEEELi192ENS_10bfloat16_tEfNS_4arch4Sm80ELb0ELb1ELb0ELb1ELb1ELb1ELb1ELb1EEENS1_21CollectiveEpilogueFwdINS6_IJS8_SA_S9_EEENS6_IJNS7_ILi1EEESI_SI_EEESC_SE_Li256ELb1ELb1ELb1ELb0EEENS1_36VarlenDynamicPersistentTileSchedulerILi128ELi64ELi256ELi256ELb1ELb1ELb0ELb1ELb0ELb1EEEEEEEEEvNT_6ParamsE)
        /*0048*/ 	.short	0x0210
        /*004a*/ 	.short	0x0438


	//----- nvinfo : EIATTR_SW_WAR
	.align		4
.L_512:
        /*004c*/ 	.byte	0x04, 0x36
        /*004e*/ 	.short	(.L_514 - .L_513)
.L_513:
        /*0050*/ 	.word	0x00000008
.L_514:


//--------------------- .nv.info._ZN7cutlass13device_kernelIN5flash19enable_sm80_to_sm89INS1_16FlashAttnFwdSm80INS1_25CollectiveMainloopFwdSm80ILi8ELi1ELb0EN4cute5tupleIJNS5_1CILi128EEENS7_ILi64EEENS7_ILi192EEEEEELi192ENS_10bfloat16_tEfNS_4arch4Sm80ELb1ELb0ELb0ELb0ELb1ELb0ELb1ELb1EEENS1_21CollectiveEpilogueFwdINS6_IJS8_SA_S9_EEENS6_IJNS7_ILi1EEESI_SI_EEESC_SE_Li256ELb0ELb1ELb1ELb0EEENS1_30DynamicPersistentTileSchedulerILi256ELi256ELb1ELb1ELb0EEEEEEEEEvNT_6ParamsE --------------------------
	.section	.nv.info._ZN7cutlass13device_kernelIN5flash19enable_sm80_to_sm89INS1_16FlashAttnFwdSm80INS1_25CollectiveMainloopFwdSm80ILi8ELi1ELb0EN4cute5tupleIJNS5_1CILi128EEENS7_ILi64EEENS7_ILi192EEEEEELi192ENS_10bfloat16_tEfNS_4arch4Sm80ELb1ELb0ELb0ELb0ELb1ELb0ELb1ELb1EEENS1_21CollectiveEpilogueFwdINS6_IJS8_SA_S9_EEENS6_IJNS7_ILi1EEESI_SI_EEESC_SE_Li256ELb0ELb1ELb1ELb0EEENS1_30DynamicPersistentTileSchedulerILi256ELi256ELb1ELb1ELb0EEEEEEEEEvNT_6ParamsE,"",@"SHT_CUDA_INFO"
	.sectionflags	@""
	.align	4


	//----- nvinfo : EIATTR_CUDA_API_VERSION
	.align		4
        /*0000*/ 	.byte	0x04, 0x37
        /*0002*/ 	.short	(.L_516 - .L_515)
.L_515:
        /*0004*/ 	.word	0x00000082


	//----- nvinfo : EIATTR_KPARAM_INFO
	.align		4
.L_516:
        /*0008*/ 	.byte	0x04, 0x17
        /*000a*/ 	.short	(.L_518 - .L_517)
.L_517:
        /*000c*/ 	.word	0x00000000
        /*0010*/ 	.short	0x0000
        /*0012*/ 	.short	0x0000
        /*0014*/ 	.byte	0x00, 0xf0, 0xa1, 0x10


	//----- nvinfo : EIATTR_SPARSE_MMA_MASK
	.align		4
.L_518:
        /*0018*/ 	.byte	0x03, 0x50
        /*001a*/ 	.short	0x0000


	//----- nvinfo : EIATTR_MAXREG_COUNT
	.align		4
        /*001c*/ 	.byte	0x03, 0x1b
        /*001e*/ 	.short	0x00ff


	//----- nvinfo : EIATTR_MERCURY_ISA_VERSION
	.align		4
        /*0020*/ 	.byte	0x03, 0x5f
        /*0022*/ 	.short	0x0101


	//----- nvinfo : EIATTR_EXIT_INSTR_OFFSETS
	.align		4
        /*0024*/ 	.byte	0x04, 0x1c
        /*0026*/ 	.short	(.L_520 - .L_519)


	//   ....[0]....
.L_519:
        /*0028*/ 	.word	0x00000010


	//----- nvinfo : EIATTR_MAX_THREADS
	.align		4
.L_520:
        /*002c*/ 	.byte	0x04, 0x05
        /*002e*/ 	.short	(.L_522 - .L_521)
.L_521:
        /*0030*/ 	.word	0x00000100
        /*0034*/ 	.word	0x00000001
        /*0038*/ 	.word	0x00000001


	//----- nvinfo : EIATTR_CBANK_PARAM_SIZE
	.align		4
.L_522:
        /*003c*/ 	.byte	0x03, 0x19
        /*003e*/ 	.short	0x0428


	//----- nvinfo : EIATTR_PARAM_CBANK
	.align		4
        /*0040*/ 	.byte	0x04, 0x0a
        /*0042*/ 	.short	(.L_524 - .L_523)
	.align		4
.L_523:
        /*0044*/ 	.word	index@(.nv.constant0._ZN7cutlass13device_kernelIN5flash19enable_sm80_to_sm89INS1_16FlashAttnFwdSm80INS1_25CollectiveMainloopFwdSm80ILi8ELi1ELb0EN4cute5tupleIJNS5_1CILi128EEENS7_ILi64EEENS7_ILi192EEEEEELi192ENS_10bfloat16_tEfNS_4arch4Sm80ELb1ELb0ELb0ELb0ELb1ELb0ELb1ELb1EEENS1_21CollectiveEpilogueFwdINS6_IJS8_SA_S9_EEENS6_IJNS7_ILi1EEESI_SI_EEESC_SE_Li256ELb0ELb1ELb1ELb0EEENS1_30DynamicPersistentTileSchedulerILi256ELi256ELb1ELb1ELb0EEEEEEEEEvNT_6ParamsE)
        /*0048*/ 	.short	0x0210
        /*004a*/ 	.short	0x0428


	//----- nvinfo : EIATTR_SW_WAR
	.align		4
.L_524:
        /*004c*/ 	.byte	0x04, 0x36
        /*004e*/ 	.short	(.L_526 - .L_525)
.L_525:
        /*0050*/ 	.word	0x00000008
.L_526:


//--------------------- .nv.info._ZN7cutlass13device_kernelIN5flash19enable_sm80_to_sm89INS1_16FlashAttnFwdSm80INS1_25CollectiveMainloopFwdSm80ILi8ELi1ELb0EN4cute5tupleIJNS5_1CILi128EEENS7_ILi64EEENS7_ILi192EEEEEELi192ENS_10bfloat16_tEfNS_4arch4Sm80ELb1ELb0ELb0ELb1ELb1ELb0ELb1ELb1EEENS1_21CollectiveEpilogueFwdINS6_IJS8_SA_S9_EEENS6_IJNS7_ILi1EEESI_SI_EEESC_SE_Li256ELb1ELb1ELb1ELb0EEENS1_36VarlenDynamicPersistentTileSchedulerILi128ELi64ELi256ELi256ELb1ELb1ELb0ELb1ELb1ELb1EEEEEEEEEvNT_6ParamsE --------------------------
	.section	.nv.info._ZN7cutlass13device_kernelIN5flash19enable_sm80_to_sm89INS1_16FlashAttnFwdSm80INS1_25CollectiveMainloopFwdSm80ILi8ELi1ELb0EN4cute5tupleIJNS5_1CILi128EEENS7_ILi64EEENS7_ILi192EEEEEELi192ENS_10bfloat16_tEfNS_4arch4Sm80ELb1ELb0ELb0ELb1ELb1ELb0ELb1ELb1EEENS1_21CollectiveEpilogueFwdINS6_IJS8_SA_S9_EEENS6_IJNS7_ILi1EEESI_SI_EEESC_SE_Li256ELb1ELb1ELb1ELb0EEENS1_36VarlenDynamicPersistentTileSchedulerILi128ELi64ELi256ELi256ELb1ELb1ELb0ELb1ELb1ELb1EEEEEEEEEvNT_6ParamsE,"",@"SHT_CUDA_INFO"
	.sectionflags	@""
	.align	4


	//----- nvinfo : EIATTR_CUDA_API_VERSION
	.align		4
        /*0000*/ 	.byte	0x04, 0x37
        /*0002*/ 	.short	(.L_528 - .L_527)
.L_527:
        /*0004*/ 	.word	0x00000082


	//----- nvinfo : EIATTR_KPARAM_INFO
	.align		4
.L_528:
        /*0008*/ 	.byte	0x04, 0x17
        /*000a*/ 	.short	(.L_530 - .L_529)
.L_529:
        /*000c*/ 	.word	0x00000000
        /*0010*/ 	.short	0x0000
        /*0012*/ 	.short	0x0000
        /*0014*/ 	.byte	0x00, 0xf0, 0xe1, 0x10


	//----- nvinfo : EIATTR_SPARSE_MMA_MASK
	.align		4
.L_530:
        /*0018*/ 	.byte	0x03, 0x50
        /*001a*/ 	.short	0x0000


	//----- nvinfo : EIATTR_MAXREG_COUNT
	.align		4
        /*001c*/ 	.byte	0x03, 0x1b
        /*001e*/ 	.short	0x00ff


	//----- nvinfo : EIATTR_MERCURY_ISA_VERSION
	.align		4
        /*0020*/ 	.byte	0x03, 0x5f
        /*0022*/ 	.short	0x0101


	//----- nvinfo : EIATTR_EXIT_INSTR_OFFSETS
	.align		4
        /*0024*/ 	.byte	0x04, 0x1c
        /*0026*/ 	.short	(.L_532 - .L_531)


	//   ....[0]....
.L_531:
        /*0028*/ 	.word	0x00000010


	//----- nvinfo : EIATTR_MAX_THREADS
	.align		4
.L_532:
        /*002c*/ 	.byte	0x04, 0x05
        /*002e*/ 	.short	(.L_534 - .L_533)
.L_533:
        /*0030*/ 	.word	0x00000100
        /*0034*/ 	.word	0x00000001
        /*0038*/ 	.word	0x00000001


	//----- nvinfo : EIATTR_CBANK_PARAM_SIZE
	.align		4
.L_534:
        /*003c*/ 	.byte	0x03, 0x19
        /*003e*/ 	.short	0x0438


	//----- nvinfo : EIATTR_PARAM_CBANK
	.align		4
        /*0040*/ 	.byte	0x04, 0x0a
        /*0042*/ 	.short	(.L_536 - .L_535)
	.align		4
.L_535:
        /*0044*/ 	.word	index@(.nv.constant0._ZN7cutlass13device_kernelIN5flash19enable_sm80_to_sm89INS1_16FlashAttnFwdSm80INS1_25CollectiveMainloopFwdSm80ILi8ELi1ELb0EN4cute5tupleIJNS5_1CILi128EEENS7_ILi64EEENS7_ILi192EEEEEELi192ENS_10bfloat16_tEfNS_4arch4Sm80ELb1ELb0ELb0ELb1ELb1ELb0ELb1ELb1EEENS1_21CollectiveEpilogueFwdINS6_IJS8_SA_S9_EEENS6_IJNS7_ILi1EEESI_SI_EEESC_SE_Li256ELb1ELb1ELb1ELb0EEENS1_36VarlenDynamicPersistentTileSchedulerILi128ELi64ELi256ELi256ELb1ELb1ELb0ELb1ELb1ELb1EEEEEEEEEvNT_6ParamsE)
        /*0048*/ 	.short	0x0210
        /*004a*/ 	.short	0x0438


	//----- nvinfo : EIATTR_SW_WAR
	.align		4
.L_536:
        /*004c*/ 	.byte	0x04, 0x36
        /*004e*/ 	.short	(.L_538 - .L_537)
.L_537:
        /*0050*/ 	.word	0x00000008
.L_538:


//--------------------- .nv.info._ZN7cutlass13device_kernelIN5flash19enable_sm80_to_sm89INS1_16FlashAttnFwdSm80INS1_25CollectiveMainloopFwdSm80ILi8ELi1ELb0EN4cute5tupleIJNS5_1CILi128EEENS7_ILi64EEENS7_ILi192EEEEEELi192ENS_10bfloat16_tEfNS_4arch4Sm80ELb1ELb0ELb0ELb1ELb1ELb1ELb1ELb1EEENS1_21CollectiveEpilogueFwdINS6_IJS8_SA_S9_EEENS6_IJNS7_ILi1EEESI_SI_EEESC_SE_Li256ELb1ELb1ELb1ELb0EEENS1_36VarlenDynamicPersistentTileSchedulerILi128ELi64ELi256ELi256ELb1ELb1ELb0ELb1ELb1ELb1EEEEEEEEEvNT_6ParamsE --------------------------
	.section	.nv.info._ZN7cutlass13device_kernelIN5flash19enable_sm80_to_sm89INS1_16FlashAttnFwdSm80INS1_25CollectiveMainloopFwdSm80ILi8ELi1ELb0EN4cute5tupleIJNS5_1CILi128EEENS7_ILi64EEENS7_ILi192EEEEEELi192ENS_10bfloat16_tEfNS_4arch4Sm80ELb1ELb0ELb0ELb1ELb1ELb1ELb1ELb1EEENS1_21CollectiveEpilogueFwdINS6_IJS8_SA_S9_EEENS6_IJNS7_ILi1EEESI_SI_EEESC_SE_Li256ELb1ELb1ELb1ELb0EEENS1_36VarlenDynamicPersistentTileSchedulerILi128ELi64ELi256ELi256ELb1ELb1ELb0ELb1ELb1ELb1EEEEEEEEEvNT_6ParamsE,"",@"SHT_CUDA_INFO"
	.sectionflags	@""
	.align	4


	//----- nvinfo : EIATTR_CUDA_API_VERSION
	.align		4
        /*0000*/ 	.byte	0x04, 0x37
        /*0002*/ 	.short	(.L_540 - .L_539)
.L_539:
        /*0004*/ 	.word	0x00000082


	//----- nvinfo : EIATTR_KPARAM_INFO
	.align		4
.L_540:
        /*0008*/ 	.byte	0x04, 0x17
        /*000a*/ 	.short	(.L_542 - .L_541)
.L_541:
        /*000c*/ 	.word	0x00000000
        /*0010*/ 	.short	0x0000
        /*0012*/ 	.short	0x0000
        /*0014*/ 	.byte	0x00, 0xf0, 0xe1, 0x10


	//----- nvinfo : EIATTR_SPARSE_MMA_MASK
	.align		4
.L_542:
        /*0018*/ 	.byte	0x03, 0x50
        /*001a*/ 	.short	0x0000


	//----- nvinfo : EIATTR_MAXREG_COUNT
	.align		4
        /*001c*/ 	.byte	0x03, 0x1b
        /*001e*/ 	.short	0x00ff


	//----- nvinfo : EIATTR_MERCURY_ISA_VERSION
	.align		4
        /*0020*/ 	.byte	0x03, 0x5f
        /*0022*/ 	.short	0x0101


	//----- nvinfo : EIATTR_EXIT_INSTR_OFFSETS
	.align		4
        /*0024*/ 	.byte	0x04, 0x1c
        /*0026*/ 	.short	(.L_544 - .L_543)


	//   ....[0]....
.L_543:
        /*0028*/ 	.word	0x00000010


	//----- nvinfo : EIATTR_MAX_THREADS
	.align		4
.L_544:
        /*002c*/ 	.byte	0x04, 0x05
        /*002e*/ 	.short	(.L_546 - .L_545)
.L_545:
        /*0030*/ 	.word	0x00000100
        /*0034*/ 	.word	0x00000001
        /*0038*/ 	.word	0x00000001


	//----- nvinfo : EIATTR_CBANK_PARAM_SIZE
	.align		4
.L_546:
        /*003c*/ 	.byte	0x03, 0x19
        /*003e*/ 	.short	0x0438


	//----- nvinfo : EIATTR_PARAM_CBANK
	.align		4
        /*0040*/ 	.byte	0x04, 0x0a
        /*0042*/ 	.short	(.L_548 - .L_547)
	.align		4
.L_547:
        /*0044*/ 	.word	index@(.nv.constant0._ZN7cutlass13device_kernelIN5flash19enable_sm80_to_sm89INS1_16FlashAttnFwdSm80INS1_25CollectiveMainloopFwdSm80ILi8ELi1ELb0EN4cute5tupleIJNS5_1CILi128EEENS7_ILi64EEENS7_ILi192EEEEEELi192ENS_10bfloat16_tEfNS_4arch4Sm80ELb1ELb0ELb0ELb1ELb1ELb1ELb1ELb1EEENS1_21CollectiveEpilogueFwdINS6_IJS8_SA_S9_EEENS6_IJNS7_ILi1EEESI_SI_EEESC_SE_Li256ELb1ELb1ELb1ELb0EEENS1_36VarlenDynamicPersistentTileSchedulerILi128ELi64ELi256ELi256ELb1ELb1ELb0ELb1ELb1ELb1EEEEEEEEEvNT_6ParamsE)
        /*0048*/ 	.short	0x0210
        /*004a*/ 	.short	0x0438


	//----- nvinfo : EIATTR_SW_WAR
	.align		4
.L_548:
        /*004c*/ 	.byte	0x04, 0x36
        /*004e*/ 	.short	(.L_550 - .L_549)
.L_549:
        /*0050*/ 	.word	0x00000008
.L_550:


//--------------------- .nv.info._ZN7cutlass13device_kernelIN5flash19enable_sm80_to_sm89INS1_16FlashAttnFwdSm80INS1_25CollectiveMainloopFwdSm80ILi8ELi2ELb0EN4cute5tupleIJNS5_1CILi128EEENS7_ILi64EEENS7_ILi192EEEEEELi192ENS_10bfloat16_tEfNS_4arch4Sm80ELb0ELb0ELb0ELb0ELb1ELb0ELb1ELb1EEENS1_21CollectiveEpilogueFwdINS6_IJS8_SA_S9_EEENS6_IJNS7_ILi1EEESI_SI_EEESC_SE_Li256ELb0ELb1ELb1ELb0EEENS1_19SingleTileSchedulerILb0ELb1ELb1ELi128EEEEEEEEEvNT_6ParamsE --------------------------
	.section	.nv.info._ZN7cutlass13device_kernelIN5flash19enable_sm80_to_sm89INS1_16FlashAttnFwdSm80INS1_25CollectiveMainloopFwdSm80ILi8ELi2ELb0EN4cute5tupleIJNS5_1CILi128EEENS7_ILi64EEENS7_ILi192EEEEEELi192ENS_10bfloat16_tEfNS_4arch4Sm80ELb0ELb0ELb0ELb0ELb1ELb0ELb1ELb1EEENS1_21CollectiveEpilogueFwdINS6_IJS8_SA_S9_EEENS6_IJNS7_ILi1EEESI_SI_EEESC_SE_Li256ELb0ELb1ELb1ELb0EEENS1_19SingleTileSchedulerILb0ELb1ELb1ELi128EEEEEEEEEvNT_6ParamsE,"",@"SHT_CUDA_INFO"
	.sectionflags	@""
	.align	4


	//----- nvinfo : EIATTR_CUDA_API_VERSION
	.align		4
        /*0000*/ 	.byte	0x04, 0x37
        /*0002*/ 	.short	(.L_552 - .L_551)
.L_551:
        /*0004*/ 	.word	0x00000082


	//----- nvinfo : EIATTR_KPARAM_INFO
	.align		4
.L_552:
        /*0008*/ 	.byte	0x04, 0x17
        /*000a*/ 	.short	(.L_554 - .L_553)
.L_553:
        /*000c*/ 	.word	0x00000000
        /*0010*/ 	.short	0x0000
        /*0012*/ 	.short	0x0000
        /*0014*/ 	.byte	0x00, 0xf0, 0x61, 0x10


	//----- nvinfo : EIATTR_SPARSE_MMA_MASK
	.align		4
.L_554:
        /*0018*/ 	.byte	0x03, 0x50
        /*001a*/ 	.short	0x0000


	//----- nvinfo : EIATTR_MAXREG_COUNT
	.align		4
        /*001c*/ 	.byte	0x03, 0x1b
        /*001e*/ 	.short	0x00ff


	//----- nvinfo : EIATTR_MERCURY_ISA_VERSION
	.align		4
        /*0020*/ 	.byte	0x03, 0x5f
        /*0022*/ 	.short	0x0101


	//----- nvinfo : EIATTR_EXIT_INSTR_OFFSETS
	.align		4
        /*0024*/ 	.byte	0x04, 0x1c
        /*0026*/ 	.short	(.L_556 - .L_555)


	//   ....[0]....
.L_555:
        /*0028*/ 	.word	0x00000010


	//----- nvinfo : EIATTR_MAX_THREADS
	.align		4
.L_556:
        /*002c*/ 	.byte	0x04, 0x05
        /*002e*/ 	.short	(.L_558 - .L_557)
.L_557:
        /*0030*/ 	.word	0x00000100
        /*0034*/ 	.word	0x00000001
        /*0038*/ 	.word	0x00000001


	//----- nvinfo : EIATTR_CBANK_PARAM_SIZE
	.align		4
.L_558:
        /*003c*/ 	.byte	0x03, 0x19
        /*003e*/ 	.short	0x0418


	//----- nvinfo : EIATTR_PARAM_CBANK
	.align		4
        /*0040*/ 	.byte	0x04, 0x0a
        /*0042*/ 	.short	(.L_560 - .L_559)
	.align		4
.L_559:
        /*0044*/ 	.word	index@(.nv.constant0._ZN7cutlass13device_kernelIN5flash19enable_sm80_to_sm89INS1_16FlashAttnFwdSm80INS1_25CollectiveMainloopFwdSm80ILi8ELi2ELb0EN4cute5tupleIJNS5_1CILi128EEENS7_ILi64EEENS7_ILi192EEEEEELi192ENS_10bfloat16_tEfNS_4arch4Sm80ELb0ELb0ELb0ELb0ELb1ELb0ELb1ELb1EEENS1_21CollectiveEpilogueFwdINS6_IJS8_SA_S9_EEENS6_IJNS7_ILi1EEESI_SI_EEESC_SE_Li256ELb0ELb1ELb1ELb0EEENS1_19SingleTileSchedulerILb0ELb1ELb1ELi128EEEEEEEEEvNT_6ParamsE)
        /*0048*/ 	.short	0x0210
        /*004a*/ 	.short	0x0418


	//----- nvinfo : EIATTR_SW_WAR
	.align		4
.L_560:
        /*004c*/ 	.byte	0x04, 0x36
        /*004e*/ 	.short	(.L_562 - .L_561)
.L_561:
        /*0050*/ 	.word	0x00000008
.L_562:


//--------------------- .nv.info._ZN7cutlass13device_kernelIN5flash19enable_sm80_to_sm89INS1_16FlashAttnFwdSm80INS1_25CollectiveMainloopFwdSm80ILi8ELi2ELb0EN4cute5tupleIJNS5_1CILi128EEENS7_ILi64EEENS7_ILi192EEEEEELi192ENS_10bfloat16_tEfNS_4arch4Sm80ELb0ELb0ELb0ELb1ELb1ELb0ELb1ELb1EEENS1_21CollectiveEpilogueFwdINS6_IJS8_SA_S9_EEENS6_IJNS7_ILi1EEESI_SI_EEESC_SE_Li256ELb1ELb1ELb1ELb0EEENS1_36VarlenDynamicPersistentTileSchedulerILi128ELi64ELi256ELi256ELb1ELb1ELb0ELb0ELb1ELb1EEEEEEEEEvNT_6ParamsE --------------------------
	.section	.nv.info._ZN7cutlass13device_kernelIN5flash19enable_sm80_to_sm89INS1_16FlashAttnFwdSm80INS1_25CollectiveMainloopFwdSm80ILi8ELi2ELb0EN4cute5tupleIJNS5_1CILi128EEENS7_ILi64EEENS7_ILi192EEEEEELi192ENS_10bfloat16_tEfNS_4arch4Sm80ELb0ELb0ELb0ELb1ELb1ELb0ELb1ELb1EEENS1_21CollectiveEpilogueFwdINS6_IJS8_SA_S9_EEENS6_IJNS7_ILi1EEESI_SI_EEESC_SE_Li256ELb1ELb1ELb1ELb0EEENS1_36VarlenDynamicPersistentTileSchedulerILi128ELi64ELi256ELi256ELb1ELb1ELb0ELb0ELb1ELb1EEEEEEEEEvNT_6ParamsE,"",@"SHT_CUDA_INFO"
	.sectionflags	@""
	.align	4


	//----- nvinfo : EIATTR_CUDA_API_VERSION
	.align		4
        /*0000*/ 	.byte	0x04, 0x37
        /*0002*/ 	.short	(.L_564 - .L_563)
.L_563:
        /*0004*/ 	.word	0x00000082


	//----- nvinfo : EIATTR_KPARAM_INFO
	.align		4
.L_564:
        /*0008*/ 	.byte	0x04, 0x17
        /*000a*/ 	.short	(.L_566 - .L_565)
.L_565:
        /*000c*/ 	.word	0x00000000
        /*0010*/ 	.short	0x0000
        /*0012*/ 	.short	0x0000
        /*0014*/ 	.byte	0x00, 0xf0, 0xe1, 0x10


	//----- nvinfo : EIATTR_SPARSE_MMA_MASK
	.align		4
.L_566:
        /*0018*/ 	.byte	0x03, 0x50
        /*001a*/ 	.short	0x0000


	//----- nvinfo : EIATTR_MAXREG_COUNT
	.align		4
        /*001c*/ 	.byte	0x03, 0x1b
        /*001e*/ 	.short	0x00ff


	//----- nvinfo : EIATTR_MERCURY_ISA_VERSION
	.align		4
        /*0020*/ 	.byte	0x03, 0x5f
        /*0022*/ 	.short	0x0101


	//----- nvinfo : EIATTR_EXIT_INSTR_OFFSETS
	.align		4
        /*0024*/ 	.byte	0x04, 0x1c
        /*0026*/ 	.short	(.L_568 - .L_567)


	//   ....[0]....
.L_567:
        /*0028*/ 	.word	0x00000010


	//----- nvinfo : EIATTR_MAX_THREADS
	.align		4
.L_568:
        /*002c*/ 	.byte	0x04, 0x05
        /*002e*/ 	.short	(.L_570 - .L_569)
.L_569:
        /*0030*/ 	.word	0x00000100
        /*0034*/ 	.word	0x00000001
        /*0038*/ 	.word	0x00000001


	//----- nvinfo : EIATTR_CBANK_PARAM_SIZE
	.align		4
.L_570:
        /*003c*/ 	.byte	0x03, 0x19
        /*003e*/ 	.short	0x0438


	//----- nvinfo : EIATTR_PARAM_CBANK
	.align		4
        /*0040*/ 	.byte	0x04, 0x0a
        /*0042*/ 	.short	(.L_572 - .L_571)
	.align		4
.L_571:
        /*0044*/ 	.word	index@(.nv.constant0._ZN7cutlass13device_kernelIN5flash19enable_sm80_to_sm89INS1_16FlashAttnFwdSm80INS1_25CollectiveMainloopFwdSm80ILi8ELi2ELb0EN4cute5tupleIJNS5_1CILi128EEENS7_ILi64EEENS7_ILi192EEEEEELi192ENS_10bfloat16_tEfNS_4arch4Sm80ELb0ELb0ELb0ELb1ELb1ELb0ELb1ELb1EEENS1_21CollectiveEpilogueFwdINS6_IJS8_SA_S9_EEENS6_IJNS7_ILi1EEESI_SI_EEESC_SE_Li256ELb1ELb1ELb1ELb0EEENS1_36VarlenDynamicPersistentTileSchedulerILi128ELi64ELi256ELi256ELb1ELb1ELb0ELb0ELb1ELb1EEEEEEEEEvNT_6ParamsE)
        /*0048*/ 	.short	0x0210
        /*004a*/ 	.short	0x0438


	//----- nvinfo : EIATTR_SW_WAR
	.align		4
.L_572:
        /*004c*/ 	.byte	0x04, 0x36
        /*004e*/ 	.short	(.L_574 - .L_573)
.L_573:
        /*0050*/ 	.word	0x00000008
.L_574:


//--------------------- .nv.info._ZN7cutlass13device_kernelIN5flash19enable_sm80_to_sm89INS1_16FlashAttnFwdSm80INS1_25CollectiveMainloopFwdSm80ILi8ELi2ELb0EN4cute5tupleIJNS5_1CILi128EEENS7_ILi64EEENS7_ILi192EEEEEELi192ENS_10bfloat16_tEfNS_4arch4Sm80ELb0ELb0ELb0ELb1ELb1ELb1ELb1ELb1EEENS1_21CollectiveEpilogueFwdINS6_IJS8_SA_S9_EEENS6_IJNS7_ILi1EEESI_SI_EEESC_SE_Li256ELb1ELb1ELb1ELb0EEENS1_36VarlenDynamicPersistentTileSchedulerILi128ELi64ELi256ELi256ELb1ELb1ELb0ELb0ELb1ELb1EEEEEEEEEvNT_6ParamsE --------------------------
	.section	.nv.info._ZN7cutlass13device_kernelIN5flash19enable_sm80_to_sm89INS1_16FlashAttnFwdSm80INS1_25CollectiveMainloopFwdSm80ILi8ELi2ELb0EN4cute5tupleIJNS5_1CILi128EEENS7_ILi64EEENS7_ILi192EEEEEELi192ENS_10bfloat16_tEfNS_4arch4Sm80ELb0ELb0ELb0ELb1ELb1ELb1ELb1ELb1EEENS1_21CollectiveEpilogueFwdINS6_IJS8_SA_S9_EEENS6_IJNS7_ILi1EEESI_SI_EEESC_SE_Li256ELb1ELb1ELb1ELb0EEENS1_36VarlenDynamicPersistentTileSchedulerILi128ELi64ELi256ELi256ELb1ELb1ELb0ELb0ELb1ELb1EEEEEEEEEvNT_6ParamsE,"",@"SHT_CUDA_INFO"
	.sectionflags	@""
	.align	4


	//----- nvinfo : EIATTR_CUDA_API_VERSION
	.align		4
        /*0000*/ 	.byte	0x04, 0x37
        /*0002*/ 	.short	(.L_576 - .L_575)
.L_575:
        /*0004*/ 	.word	0x00000082


	//----- nvinfo : EIATTR_KPARAM_INFO
	.align		4
.L_576:
        /*0008*/ 	.byte	0x04, 0x17
        /*000a*/ 	.short	(.L_578 - .L_577)
.L_577:
        /*000c*/ 	.word	0x00000000
        /*0010*/ 	.short	0x0000
        /*0012*/ 	.short	0x0000
        /*0014*/ 	.byte	0x00, 0xf0, 0xe1, 0x10


	//----- nvinfo : EIATTR_SPARSE_MMA_MASK
	.align		4
.L_578:
        /*0018*/ 	.byte	0x03, 0x50
        /*001a*/ 	.short	0x0000


	//----- nvinfo : EIATTR_MAXREG_COUNT
	.align		4
        /*001c*/ 	.byte	0x03, 0x1b
        /*001e*/ 	.short	0x00ff


	//----- nvinfo : EIATTR_MERCURY_ISA_VERSION
	.align		4
        /*0020*/ 	.byte	0x03, 0x5f
        /*0022*/ 	.short	0x0101


	//----- nvinfo : EIATTR_EXIT_INSTR_OFFSETS
	.align		4
        /*0024*/ 	.byte	0x04, 0x1c
        /*0026*/ 	.short	(.L_580 - .L_579)


	//   ....[0]....
.L_579:
        /*0028*/ 	.word	0x00000010


	//----- nvinfo : EIATTR_MAX_THREADS
	.align		4
.L_580:
        /*002c*/ 	.byte	0x04, 0x05
        /*002e*/ 	.short	(.L_582 - .L_581)
.L_581:
        /*0030*/ 	.word	0x00000100
        /*0034*/ 	.word	0x00000001
        /*0038*/ 	.word	0x00000001


	//----- nvinfo : EIATTR_CBANK_PARAM_SIZE
	.align		4
.L_582:
        /*003c*/ 	.byte	0x03, 0x19
        /*003e*/ 	.short	0x0438


	//----- nvinfo : EIATTR_PARAM_CBANK
	.align		4
        /*0040*/ 	.byte	0x04, 0x0a
        /*0042*/ 	.short	(.L_584 - .L_583)
	.align		4
.L_583:
        /*0044*/ 	.word	index@(.nv.constant0._ZN7cutlass13device_kernelIN5flash19enable_sm80_to_sm89INS1_16FlashAttnFwdSm80INS1_25CollectiveMainloopFwdSm80ILi8ELi2ELb0EN4cute5tupleIJNS5_1CILi128EEENS7_ILi64EEENS7_ILi192EEEEEELi192ENS_10bfloat16_tEfNS_4arch4Sm80ELb0ELb0ELb0ELb1ELb1ELb1ELb1ELb1EEENS1_21CollectiveEpilogueFwdINS6_IJS8_SA_S9_EEENS6_IJNS7_ILi1EEESI_SI_EEESC_SE_Li256ELb1ELb1ELb1ELb0EEENS1_36VarlenDynamicPersistentTileSchedulerILi128ELi64ELi256ELi256ELb1ELb1ELb0ELb0ELb1ELb1EEEEEEEEEvNT_6ParamsE)
        /*0048*/ 	.short	0x0210
        /*004a*/ 	.short	0x0438


	//----- nvinfo : EIATTR_SW_WAR
	.align		4
.L_584:
        /*004c*/ 	.byte	0x04, 0x36
        /*004e*/ 	.short	(.L_586 - .L_585)
.L_585:
        /*0050*/ 	.word	0x00000008
.L_586:


//--------------------- .nv.info._ZN7cutlass13device_kernelIN5flash19enable_sm80_to_sm89INS1_16FlashAttnFwdSm80INS1_25CollectiveMainloopFwdSm80ILi8ELi2ELb0EN4cute5tupleIJNS5_1CILi128EEENS7_ILi64EEENS7_ILi192EEEEEELi192ENS_10bfloat16_tEfNS_4arch4Sm80ELb0ELb1ELb0ELb0ELb1ELb0ELb1ELb1EEENS1_21CollectiveEpilogueFwdINS6_IJS8_SA_S9_EEENS6_IJNS7_ILi1EEESI_SI_EEESC_SE_Li256ELb0ELb1ELb1ELb0EEENS1_19SingleTileSchedulerILb0ELb1ELb1ELi128EEEEEEEEEvNT_6ParamsE --------------------------
	.section	.nv.info._ZN7cutlass13device_kernelIN5flash19enable_sm80_to_sm89INS1_16FlashAttnFwdSm80INS1_25CollectiveMainloopFwdSm80ILi8ELi2ELb0EN4cute5tupleIJNS5_1CILi128EEENS7_ILi64EEENS7_ILi192EEEEEELi192ENS_10bfloat16_tEfNS_4arch4Sm80ELb0ELb1ELb0ELb0ELb1ELb0ELb1ELb1EEENS1_21CollectiveEpilogueFwdINS6_IJS8_SA_S9_EEENS6_IJNS7_ILi1EEESI_SI_EEESC_SE_Li256ELb0ELb1ELb1ELb0EEENS1_19SingleTileSchedulerILb0ELb1ELb1ELi128EEEEEEEEEvNT_6ParamsE,"",@"SHT_CUDA_INFO"
	.sectionflags	@""
	.align	4


	//----- nvinfo : EIATTR_CUDA_API_VERSION
	.align		4
        /*0000*/ 	.byte	0x04, 0x37
        /*0002*/ 	.short	(.L_588 - .L_587)
.L_587:
        /*0004*/ 	.word	0x00000082


	//----- nvinfo : EIATTR_KPARAM_INFO
	.align		4
.L_588:
        /*0008*/ 	.byte	0x04, 0x17
        /*000a*/ 	.short	(.L_590 - .L_589)
.L_589:
        /*000c*/ 	.word	0x00000000
        /*0010*/ 	.short	0x0000
        /*0012*/ 	.short	0x0000
        /*0014*/ 	.byte	0x00, 0xf0, 0x61, 0x10


	//----- nvinfo : EIATTR_SPARSE_MMA_MASK
	.align		4
.L_590:
        /*0018*/ 	.byte	0x03, 0x50
        /*001a*/ 	.short	0x0000


	//----- nvinfo : EIATTR_MAXREG_COUNT
	.align		4
        /*001c*/ 	.byte	0x03, 0x1b
        /*001e*/ 	.short	0x00ff


	//----- nvinfo : EIATTR_MERCURY_ISA_VERSION
	.align		4
        /*0020*/ 	.byte	0x03, 0x5f
        /*0022*/ 	.short	0x0101


	//----- nvinfo : EIATTR_EXIT_INSTR_OFFSETS
	.align		4
        /*0024*/ 	.byte	0x04, 0x1c
        /*0026*/ 	.short	(.L_592 - .L_591)


	//   ....[0]....
.L_591:
        /*0028*/ 	.word	0x00000010


	//----- nvinfo : EIATTR_MAX_THREADS
	.align		4
.L_592:
        /*002c*/ 	.byte	0x04, 0x05
        /*002e*/ 	.short	(.L_594 - .L_593)
.L_593:
        /*0030*/ 	.word	0x00000100
        /*0034*/ 	.word	0x00000001
        /*0038*/ 	.word	0x00000001


	//----- nvinfo : EIATTR_CBANK_PARAM_SIZE
	.align		4
.L_594:
        /*003c*/ 	.byte	0x03, 0x19
        /*003e*/ 	.short	0x0418


	//----- nvinfo : EIATTR_PARAM_CBANK
	.align		4
        /*0040*/ 	.byte	0x04, 0x0a
        /*0042*/ 	.short	(.L_596 - .L_595)
	.align		4
.L_595:
        /*0044*/ 	.word	index@(.nv.constant0._ZN7cutlass13device_kernelIN5flash19enable_sm80_to_sm89INS1_16FlashAttnFwdSm80INS1_25CollectiveMainloopFwdSm80ILi8ELi2ELb0EN4cute5tupleIJNS5_1CILi128EEENS7_ILi64EEENS7_ILi192EEEEEELi192ENS_10bfloat16_tEfNS_4arch4Sm80ELb0ELb1ELb0ELb0ELb1ELb0ELb1ELb1EEENS1_21CollectiveEpilogueFwdINS6_IJS8_SA_S9_EEENS6_IJNS7_ILi1EEESI_SI_EEESC_SE_Li256ELb0ELb1ELb1ELb0EEENS1_19SingleTileSchedulerILb0ELb1ELb1ELi128EEEEEEEEEvNT_6ParamsE)
        /*0048*/ 	.short	0x0210
        /*004a*/ 	.short	0x0418


	//----- nvinfo : EIATTR_SW_WAR
	.align		4
.L_596:
        /*004c*/ 	.byte	0x04, 0x36
        /*004e*/ 	.short	(.L_598 - .L_597)
.L_597:
        /*0050*/ 	.word	0x00000008
.L_598:


//--------------------- .nv.info._ZN7cutlass13device_kernelIN5flash19enable_sm80_to_sm89INS1_16FlashAttnFwdSm80INS1_25CollectiveMainloopFwdSm80ILi8ELi2ELb0EN4cute5tupleIJNS5_1CILi128EEENS7_ILi64EEENS7_ILi192EEEEEELi192ENS_10bfloat16_tEfNS_4arch4Sm80ELb0ELb1ELb0ELb1ELb1ELb0ELb1ELb1EEENS1_21CollectiveEpilogueFwdINS6_IJS8_SA_S9_EEENS6_IJNS7_ILi1EEESI_SI_EEESC_SE_Li256ELb1ELb1ELb1ELb0EEENS1_36VarlenDynamicPersistentTileSchedulerILi128ELi64ELi256ELi256ELb1ELb1ELb0ELb1ELb0ELb1EEEEEEEEEvNT_6ParamsE --------------------------
	.section	.nv.info._ZN7cutlass13device_kernelIN5flash19enable_sm80_to_sm89INS1_16FlashAttnFwdSm80INS1_25CollectiveMainloopFwdSm80ILi8ELi2ELb0EN4cute5tupleIJNS5_1CILi128EEENS7_ILi64EEENS7_ILi192EEEEEELi192ENS_10bfloat16_tEfNS_4arch4Sm80ELb0ELb1ELb0ELb1ELb1ELb0ELb1ELb1EEENS1_21CollectiveEpilogueFwdINS6_IJS8_SA_S9_EEENS6_IJNS7_ILi1EEESI_SI_EEESC_SE_Li256ELb1ELb1ELb1ELb0EEENS1_36VarlenDynamicPersistentTileSchedulerILi128ELi64ELi256ELi256ELb1ELb1ELb0ELb1ELb0ELb1EEEEEEEEEvNT_6ParamsE,"",@"SHT_CUDA_INFO"
	.sectionflags	@""
	.align	4


	//----- nvinfo : EIATTR_CUDA_API_VERSION
	.align		4
        /*0000*/ 	.byte	0x04, 0x37
        /*0002*/ 	.short	(.L_600 - .L_599)
.L_599:
        /*0004*/ 	.word	0x00000082


	//----- nvinfo : EIATTR_KPARAM_INFO
	.align		4
.L_600:
        /*0008*/ 	.byte	0x04, 0x17
        /*000a*/ 	.short	(.L_602 - .L_601)
.L_601:
        /*000c*/ 	.word	0x00000000
        /*0010*/ 	.short	0x0000
        /*0012*/ 	.short	0x0000
        /*0014*/ 	.byte	0x00, 0xf0, 0xe1, 0x10


	//----- nvinfo : EIATTR_SPARSE_MMA_MASK
	.align		4
.L_602:
        /*0018*/ 	.byte	0x03, 0x50
        /*001a*/ 	.short	0x0000


	//----- nvinfo : EIATTR_MAXREG_COUNT
	.align		4
        /*001c*/ 	.byte	0x03, 0x1b
        /*001e*/ 	.short	0x00ff


	//----- nvinfo : EIATTR_MERCURY_ISA_VERSION
	.align		4
        /*0020*/ 	.byte	0x03, 0x5f
        /*0022*/ 	.short	0x0101


	//----- nvinfo : EIATTR_EXIT_INSTR_OFFSETS
	.align		4
        /*0024*/ 	.byte	0x04, 0x1c
        /*0026*/ 	.short	(.L_604 - .L_603)


	//   ....[0]....
.L_603:
        /*0028*/ 	.word	0x00000010


	//----- nvinfo : EIATTR_MAX_THREADS
	.align		4
.L_604:
        /*002c*/ 	.byte	0x04, 0x05
        /*002e*/ 	.short	(.L_606 - .L_605)
.L_605:
        /*0030*/ 	.word	0x00000100
        /*0034*/ 	.word	0x00000001
        /*0038*/ 	.word	0x00000001


	//----- nvinfo : EIATTR_CBANK_PARAM_SIZE
	.align		4
.L_606:
        /*003c*/ 	.byte	0x03, 0x19
        /*003e*/ 	.short	0x0438


	//----- nvinfo : EIATTR_PARAM_CBANK
	.align		4
        /*0040*/ 	.byte	0x04, 0x0a
        /*0042*/ 	.short	(.L_608 - .L_607)
	.align		4
.L_607:
        /*0044*/ 	.word	index@(.nv.constant0._ZN7cutlass13device_kernelIN5flash19enable_sm80_to_sm89INS1_16FlashAttnFwdSm80INS1_25CollectiveMainloopFwdSm80ILi8ELi2ELb0EN4cute5tupleIJNS5_1CILi128EEENS7_ILi64EEENS7_ILi192EEEEEELi192ENS_10bfloat16_tEfNS_4arch4Sm80ELb0ELb1ELb0ELb1ELb1ELb0ELb1ELb1EEENS1_21CollectiveEpilogueFwdINS6_IJS8_SA_S9_EEENS6_IJNS7_ILi1EEESI_SI_EEESC_SE_Li256ELb1ELb1ELb1ELb0EEENS1_36VarlenDynamicPersistentTileSchedulerILi128ELi64ELi256ELi256ELb1ELb1ELb0ELb1ELb0ELb1EEEEEEEEEvNT_6ParamsE)
        /*0048*/ 	.short	0x0210
        /*004a*/ 	.short	0x0438


	//----- nvinfo : EIATTR_SW_WAR
	.align		4
.L_608:
        /*004c*/ 	.byte	0x04, 0x36
        /*004e*/ 	.short	(.L_610 - .L_609)
.L_609:
        /*0050*/ 	.word	0x00000008
.L_610:


//--------------------- .nv.info._ZN7cutlass13device_kernelIN5flash19enable_sm80_to_sm89INS1_16FlashAttnFwdSm80INS1_25CollectiveMainloopFwdSm80ILi8ELi2ELb0EN4cute5tupleIJNS5_1CILi128EEENS7_ILi64EEENS7_ILi192EEEEEELi192ENS_10bfloat16_tEfNS_4arch4Sm80ELb0ELb1ELb0ELb1ELb1ELb1ELb1ELb1EEENS1_21CollectiveEpilogueFwdINS6_IJS8_SA_S9_EEENS6_IJNS7_ILi1EEESI_SI_EEESC_SE_Li256ELb1ELb1ELb1ELb0EEENS1_36VarlenDynamicPersistentTileSchedulerILi128ELi64ELi256ELi256ELb1ELb1ELb0ELb1ELb0ELb1EEEEEEEEEvNT_6ParamsE --------------------------
	.section	.nv.info._ZN7cutlass13device_kernelIN5flash19enable_sm80_to_sm89INS1_16FlashAttnFwdSm80INS1_25CollectiveMainloopFwdSm80ILi8ELi2ELb0EN4cute5tupleIJNS5_1CILi128EEENS7_ILi64EEENS7_ILi192EEEEEELi192ENS_10bfloat16_tEfNS_4arch4Sm80ELb0ELb1ELb0ELb1ELb1ELb1ELb1ELb1EEENS1_21CollectiveEpilogueFwdINS6_IJS8_SA_S9_EEENS6_IJNS7_ILi1EEESI_SI_EEESC_SE_Li256ELb1ELb1ELb1ELb0EEENS1_36VarlenDynamicPersistentTileSchedulerILi128ELi64ELi256ELi256ELb1ELb1ELb0ELb1ELb0ELb1EEEEEEEEEvNT_6ParamsE,"",@"SHT_CUDA_INFO"
	.sectionflags	@""
	.align	4


	//----- nvinfo : EIATTR_CUDA_API_VERSION
	.align		4
        /*0000*/ 	.byte	0x04, 0x37
        /*0002*/ 	.short	(.L_612 - .L_611)
.L_611:
        /*0004*/ 	.word	0x00000082


	//----- nvinfo : EIATTR_KPARAM_INFO
	.align		4
.L_612:
        /*0008*/ 	.byte	0x04, 0x17
        /*000a*/ 	.short	(.L_614 - .L_613)
.L_613:
        /*000c*/ 	.word	0x00000000
        /*0010*/ 	.short	0x0000
        /*0012*/ 	.short	0x0000
        /*0014*/ 	.byte	0x00, 0xf0, 0xe1, 0x10


	//----- nvinfo : EIATTR_SPARSE_MMA_MASK
	.align		4
.L_614:
        /*0018*/ 	.byte	0x03, 0x50
        /*001a*/ 	.short	0x0000


	//----- nvinfo : EIATTR_MAXREG_COUNT
	.align		4
        /*001c*/ 	.byte	0x03, 0x1b
        /*001e*/ 	.short	0x00ff


	//----- nvinfo : EIATTR_MERCURY_ISA_VERSION
	.align		4
        /*0020*/ 	.byte	0x03, 0x5f
        /*0022*/ 	.short	0x0101


	//----- nvinfo : EIATTR_EXIT_INSTR_OFFSETS
	.align		4
        /*0024*/ 	.byte	0x04, 0x1c
        /*0026*/ 	.short	(.L_616 - .L_615)


	//   ....[0]....
.L_615:
        /*0028*/ 	.word	0x00000010


	//----- nvinfo : EIATTR_MAX_THREADS
	.align		4
.L_616:
        /*002c*/ 	.byte	0x04, 0x05
        /*002e*/ 	.short	(.L_618 - .L_617)
.L_617:
        /*0030*/ 	.word	0x00000100
        /*0034*/ 	.word	0x00000001
        /*0038*/ 	.word	0x00000001


	//----- nvinfo : EIATTR_CBANK_PARAM_SIZE
	.align		4
.L_618:
        /*003c*/ 	.byte	0x03, 0x19
        /*003e*/ 	.short	0x0438


	//----- nvinfo : EIATTR_PARAM_CBANK
	.align		4
        /*0040*/ 	.byte	0x04, 0x0a
        /*0042*/ 	.short	(.L_620 - .L_619)
	.align		4
.L_619:
        /*0044*/ 	.word	index@(.nv.constant0._ZN7cutlass13device_kernelIN5flash19enable_sm80_to_sm89INS1_16FlashAttnFwdSm80INS1_25CollectiveMainloopFwdSm80ILi8ELi2ELb0EN4cute5tupleIJNS5_1CILi128EEENS7_ILi64EEENS7_ILi192EEEEEELi192ENS_10bfloat16_tEfNS_4arch4Sm80ELb0ELb1ELb0ELb1ELb1ELb1ELb1ELb1EEENS1_21CollectiveEpilogueFwdINS6_IJS8_SA_S9_EEENS6_IJNS7_ILi1EEESI_SI_EEESC_SE_Li256ELb1ELb1ELb1ELb0EEENS1_36VarlenDynamicPersistentTileSchedulerILi128ELi64ELi256ELi256ELb1ELb1ELb0ELb1ELb0ELb1EEEEEEEEEvNT_6ParamsE)
        /*0048*/ 	.short	0x0210
        /*004a*/ 	.short	0x0438


	//----- nvinfo : EIATTR_SW_WAR
	.align		4
.L_620:
        /*004c*/ 	.byte	0x04, 0x36
        /*004e*/ 	.short	(.L_622 - .L_621)
.L_621:
        /*0050*/ 	.word	0x00000008
.L_622:


//--------------------- .nv.info._ZN7cutlass13device_kernelIN5flash19enable_sm80_to_sm89INS1_16FlashAttnFwdSm80INS1_25CollectiveMainloopFwdSm80ILi8ELi2ELb0EN4cute5tupleIJNS5_1CILi128EEENS7_ILi64EEENS7_ILi192EEEEEELi192ENS_10bfloat16_tEfNS_4arch4Sm80ELb1ELb0ELb0ELb0ELb1ELb0ELb1ELb1EEENS1_21CollectiveEpilogueFwdINS6_IJS8_SA_S9_EEENS6_IJNS7_ILi1EEESI_SI_EEESC_SE_Li256ELb0ELb1ELb1ELb0EEENS1_30DynamicPersistentTileSchedulerILi256ELi256ELb1ELb1ELb0EEEEEEEEEvNT_6ParamsE --------------------------
	.section	.nv.info._ZN7cutlass13device_kernelIN5flash19enable_sm80_to_sm89INS1_16FlashAttnFwdSm80INS1_25CollectiveMainloopFwdSm80ILi8ELi2ELb0EN4cute5tupleIJNS5_1CILi128EEENS7_ILi64EEENS7_ILi192EEEEEELi192ENS_10bfloat16_tEfNS_4arch4Sm80ELb1ELb0ELb0ELb0ELb1ELb0ELb1ELb1EEENS1_21CollectiveEpilogueFwdINS6_IJS8_SA_S9_EEENS6_IJNS7_ILi1EEESI_SI_EEESC_SE_Li256ELb0ELb1ELb1ELb0EEENS1_30DynamicPersistentTileSchedulerILi256ELi256ELb1ELb1ELb0EEEEEEEEEvNT_6ParamsE,"",@"SHT_CUDA_INFO"
	.sectionflags	@""
	.align	4


	//----- nvinfo : EIATTR_CUDA_API_VERSION
	.align		4
        /*0000*/ 	.byte	0x04, 0x37
        /*0002*/ 	.short	(.L_624 - .L_623)
.L_623:
        /*0004*/ 	.word	0x00000082


	//----- nvinfo : EIATTR_KPARAM_INFO
	.align		4
.L_624:
        /*0008*/ 	.byte	0x04, 0x17
        /*000a*/ 	.short	(.L_626 - .L_625)
.L_625:
        /*000c*/ 	.word	0x00000000
        /*0010*/ 	.short	0x0000
        /*0012*/ 	.short	0x0000
        /*0014*/ 	.byte	0x00, 0xf0, 0xa1, 0x10


	//----- nvinfo : EIATTR_SPARSE_MMA_MASK
	.align		4
.L_626:
        /*0018*/ 	.byte	0x03, 0x50
        /*001a*/ 	.short	0x0000


	//----- nvinfo : EIATTR_MAXREG_COUNT
	.align		4
        /*001c*/ 	.byte	0x03, 0x1b
        /*001e*/ 	.short	0x00ff


	//----- nvinfo : EIATTR_MERCURY_ISA_VERSION
	.align		4
        /*0020*/ 	.byte	0x03, 0x5f
        /*0022*/ 	.short	0x0101


	//----- nvinfo : EIATTR_EXIT_INSTR_OFFSETS
	.align		4
        /*0024*/ 	.byte	0x04, 0x1c
        /*0026*/ 	.short	(.L_628 - .L_627)


	//   ....[0]....
.L_627:
        /*0028*/ 	.word	0x00000010


	//----- nvinfo : EIATTR_MAX_THREADS
	.align		4
.L_628:
        /*002c*/ 	.byte	0x04, 0x05
        /*002e*/ 	.short	(.L_630 - .L_629)
.L_629:
        /*0030*/ 	.word	0x00000100
        /*0034*/ 	.word	0x00000001
        /*0038*/ 	.word	0x00000001


	//----- nvinfo : EIATTR_CBANK_PARAM_SIZE
	.align		4
.L_630:
        /*003c*/ 	.byte	0x03, 0x19
        /*003e*/ 	.short	0x0428


	//----- nvinfo : EIATTR_PARAM_CBANK
	.align		4
        /*0040*/ 	.byte	0x04, 0x0a
        /*0042*/ 	.short	(.L_632 - .L_631)
	.align		4
.L_631:
        /*0044*/ 	.word	index@(.nv.constant0._ZN7cutlass13device_kernelIN5flash19enable_sm80_to_sm89INS1_16FlashAttnFwdSm80INS1_25CollectiveMainloopFwdSm80ILi8ELi2ELb0EN4cute5tupleIJNS5_1CILi128EEENS7_ILi64EEENS7_ILi192EEEEEELi192ENS_10bfloat16_tEfNS_4arch4Sm80ELb1ELb0ELb0ELb0ELb1ELb0ELb1ELb1EEENS1_21CollectiveEpilogueFwdINS6_IJS8_SA_S9_EEENS6_IJNS7_ILi1EEESI_SI_EEESC_SE_Li256ELb0ELb1ELb1ELb0EEENS1_30DynamicPersistentTileSchedulerILi256ELi256ELb1ELb1ELb0EEEEEEEEEvNT_6ParamsE)
        /*0048*/ 	.short	0x0210
        /*004a*/ 	.short	0x0428


	//----- nvinfo : EIATTR_SW_WAR
	.align		4
.L_632:
        /*004c*/ 	.byte	0x04, 0x36
        /*004e*/ 	.short	(.L_634 - .L_633)
.L_633:
        /*0050*/ 	.word	0x00000008
.L_634:


//--------------------- .nv.info._ZN7cutlass13device_kernelIN5flash19enable_sm80_to_sm89INS1_16FlashAttnFwdSm80INS1_25CollectiveMainloopFwdSm80ILi8ELi2ELb0EN4cute5tupleIJNS5_1CILi128EEENS7_ILi64EEENS7_ILi192EEEEEELi192ENS_10bfloat16_tEfNS_4arch4Sm80ELb1ELb0ELb0ELb1ELb1ELb0ELb1ELb1EEENS1_21CollectiveEpilogueFwdINS6_IJS8_SA_S9_EEENS6_IJNS7_ILi1EEESI_SI_EEESC_SE_Li256ELb1ELb1ELb1ELb0EEENS1_36VarlenDynamicPersistentTileSchedulerILi128ELi64ELi256ELi256ELb1ELb1ELb0ELb1ELb1ELb1EEEEEEEEEvNT_6ParamsE --------------------------
	.section	.nv.info._ZN7cutlass13device_kernelIN5flash19enable_sm80_to_sm89INS1_16FlashAttnFwdSm80INS1_25CollectiveMainloopFwdSm80ILi8ELi2ELb0EN4cute5tupleIJNS5_1CILi128EEENS7_ILi64EEENS7_ILi192EEEEEELi192ENS_10bfloat16_tEfNS_4arch4Sm80ELb1ELb0ELb0ELb1ELb1ELb0ELb1ELb1EEENS1_21CollectiveEpilogueFwdINS6_IJS8_SA_S9_EEENS6_IJNS7_ILi1EEESI_SI_EEESC_SE_Li256ELb1ELb1ELb1ELb0EEENS1_36VarlenDynamicPersistentTileSchedulerILi128ELi64ELi256ELi256ELb1ELb1ELb0ELb1ELb1ELb1EEEEEEEEEvNT_6ParamsE,"",@"SHT_CUDA_INFO"
	.sectionflags	@""
	.align	4


	//----- nvinfo : EIATTR_CUDA_API_VERSION
	.align		4
        /*0000*/ 	.byte	0x04, 0x37
        /*0002*/ 	.short	(.L_636 - .L_635)
.L_635:
        /*0004*/ 	.word	0x00000082


	//----- nvinfo : EIATTR_KPARAM_INFO
	.align		4
.L_636:
        /*0008*/ 	.byte	0x04, 0x17
        /*000a*/ 	.short	(.L_638 - .L_637)
.L_637:
        /*000c*/ 	.word	0x00000000
        /*0010*/ 	.short	0x0000
        /*0012*/ 	.short	0x0000
        /*0014*/ 	.byte	0x00, 0xf0, 0xe1, 0x10


	//----- nvinfo : EIATTR_SPARSE_MMA_MASK
	.align		4
.L_638:
        /*0018*/ 	.byte	0x03, 0x50
        /*001a*/ 	.short	0x0000


	//----- nvinfo : EIATTR_MAXREG_COUNT
	.align		4
        /*001c*/ 	.byte	0x03, 0x1b
        /*001e*/ 	.short	0x00ff


	//----- nvinfo : EIATTR_MERCURY_ISA_VERSION
	.align		4
        /*0020*/ 	.byte	0x03, 0x5f
        /*0022*/ 	.short	0x0101


	//----- nvinfo : EIATTR_EXIT_INSTR_OFFSETS
	.align		4
        /*0024*/ 	.byte	0x04, 0x1c
        /*0026*/ 	.short	(.L_640 - .L_639)


	//   ....[0]....
.L_639:
        /*0028*/ 	.word	0x00000010


	//----- nvinfo : EIATTR_MAX_THREADS
	.align		4
.L_640:
        /*002c*/ 	.byte	0x04, 0x05
        /*002e*/ 	.short	(.L_642 - .L_641)
.L_641:
        /*0030*/ 	.word	0x00000100
        /*0034*/ 	.word	0x00000001
        /*0038*/ 	.word	0x00000001


	//----- nvinfo : EIATTR_CBANK_PARAM_SIZE
	.align		4
.L_642:
        /*003c*/ 	.byte	0x03, 0x19
        /*003e*/ 	.short	0x0438


	//----- nvinfo : EIATTR_PARAM_CBANK
	.align		4
        /*0040*/ 	.byte	0x04, 0x0a
        /*0042*/ 	.short	(.L_644 - .L_643)
	.align		4
.L_643:
        /*0044*/ 	.word	index@(.nv.constant0._ZN7cutlass13device_kernelIN5flash19enable_sm80_to_sm89INS1_16FlashAttnFwdSm80INS1_25CollectiveMainloopFwdSm80ILi8ELi2ELb0EN4cute5tupleIJNS5_1CILi128EEENS7_ILi64EEENS7_ILi192EEEEEELi192ENS_10bfloat16_tEfNS_4arch4Sm80ELb1ELb0ELb0ELb1ELb1ELb0ELb1ELb1EEENS1_21CollectiveEpilogueFwdINS6_IJS8_SA_S9_EEENS6_IJNS7_ILi1EEESI_SI_EEESC_SE_Li256ELb1ELb1ELb1ELb0EEENS1_36VarlenDynamicPersistentTileSchedulerILi128ELi64ELi256ELi256ELb1ELb1ELb0ELb1ELb1ELb1EEEEEEEEEvNT_6ParamsE)
        /*0048*/ 	.short	0x0210
        /*004a*/ 	.short	0x0438


	//----- nvinfo : EIATTR_SW_WAR
	.align		4
.L_644:
        /*004c*/ 	.byte	0x04, 0x36
        /*004e*/ 	.short	(.L_646 - .L_645)
.L_645:
        /*0050*/ 	.word	0x00000008
.L_646:


//--------------------- .nv.info._ZN7cutlass13device_kernelIN5flash19enable_sm80_to_sm89INS1_16FlashAttnFwdSm80INS1_25CollectiveMainloopFwdSm80ILi8ELi2ELb0EN4cute5tupleIJNS5_1CILi128EEENS7_ILi64EEENS7_ILi192EEEEEELi192ENS_10bfloat16_tEfNS_4arch4Sm80ELb1ELb0ELb0ELb1ELb1ELb1ELb1ELb1EEENS1_21CollectiveEpilogueFwdINS6_IJS8_SA_S9_EEENS6_IJNS7_ILi1EEESI_SI_EEESC_SE_Li256ELb1ELb1ELb1ELb0EEENS1_36VarlenDynamicPersistentTileSchedulerILi128ELi64ELi256ELi256ELb1ELb1ELb0ELb1ELb1ELb1EEEEEEEEEvNT_6ParamsE --------------------------
	.section	.nv.info._ZN7cutlass13device_kernelIN5flash19enable_sm80_to_sm89INS1_16FlashAttnFwdSm80INS1_25CollectiveMainloopFwdSm80ILi8ELi2ELb0EN4cute5tupleIJNS5_1CILi128EEENS7_ILi64EEENS7_ILi192EEEEEELi192ENS_10bfloat16_tEfNS_4arch4Sm80ELb1ELb0ELb0ELb1ELb1ELb1ELb1ELb1EEENS1_21CollectiveEpilogueFwdINS6_IJS8_SA_S9_EEENS6_IJNS7_ILi1EEESI_SI_EEESC_SE_Li256ELb1ELb1ELb1ELb0EEENS1_36VarlenDynamicPersistentTileSchedulerILi128ELi64ELi256ELi256ELb1ELb1ELb0ELb1ELb1ELb1EEEEEEEEEvNT_6ParamsE,"",@"SHT_CUDA_INFO"
	.sectionflags	@""
	.align	4


	//----- nvinfo : EIATTR_CUDA_API_VERSION
	.align		4
        /*0000*/ 	.byte	0x04, 0x37
        /*0002*/ 	.short	(.L_648 - .L_647)
.L_647:
        /*0004*/ 	.word	0x00000082


	//----- nvinfo : EIATTR_KPARAM_INFO
	.align		4
.L_648:
        /*0008*/ 	.byte	0x04, 0x17
        /*000a*/ 	.short	(.L_650 - .L_649)
.L_649:
        /*000c*/ 	.word	0x00000000
        /*0010*/ 	.short	0x0000
        /*0012*/ 	.short	0x0000
        /*0014*/ 	.byte	0x00, 0xf0, 0xe1, 0x10


	//----- nvinfo : EIATTR_SPARSE_MMA_MASK
	.align		4
.L_650:
        /*0018*/ 	.byte	0x03, 0x50
        /*001a*/ 	.short	0x0000


	//----- nvinfo : EIATTR_MAXREG_COUNT
	.align		4
        /*001c*/ 	.byte	0x03, 0x1b
        /*001e*/ 	.short	0x00ff


	//----- nvinfo : EIATTR_MERCURY_ISA_VERSION
	.align		4
        /*0020*/ 	.byte	0x03, 0x5f
        /*0022*/ 	.short	0x0101


	//----- nvinfo : EIATTR_EXIT_INSTR_OFFSETS
	.align		4
        /*0024*/ 	.byte	0x04, 0x1c
        /*0026*/ 	.short	(.L_652 - .L_651)


	//   ....[0]....
.L_651:
        /*0028*/ 	.word	0x00000010


	//----- nvinfo : EIATTR_MAX_THREADS
	.align		4
.L_652:
        /*002c*/ 	.byte	0x04, 0x05
        /*002e*/ 	.short	(.L_654 - .L_653)
.L_653:
        /*0030*/ 	.word	0x00000100
        /*0034*/ 	.word	0x00000001
        /*0038*/ 	.word	0x00000001


	//----- nvinfo : EIATTR_CBANK_PARAM_SIZE
	.align		4
.L_654:
        /*003c*/ 	.byte	0x03, 0x19
        /*003e*/ 	.short	0x0438


	//----- nvinfo : EIATTR_PARAM_CBANK
	.align		4
        /*0040*/ 	.byte	0x04, 0x0a
        /*0042*/ 	.short	(.L_656 - .L_655)
	.align		4
.L_655:
        /*0044*/ 	.word	index@(.nv.constant0._ZN7cutlass13device_kernelIN5flash19enable_sm80_to_sm89INS1_16FlashAttnFwdSm80INS1_25CollectiveMainloopFwdSm80ILi8ELi2ELb0EN4cute5tupleIJNS5_1CILi128EEENS7_ILi64EEENS7_ILi192EEEEEELi192ENS_10bfloat16_tEfNS_4arch4Sm80ELb1ELb0ELb0ELb1ELb1ELb1ELb1ELb1EEENS1_21CollectiveEpilogueFwdINS6_IJS8_SA_S9_EEENS6_IJNS7_ILi1EEESI_SI_EEESC_SE_Li256ELb1ELb1ELb1ELb0EEENS1_36VarlenDynamicPersistentTileSchedulerILi128ELi64ELi256ELi256ELb1ELb1ELb0ELb1ELb1ELb1EEEEEEEEEvNT_6ParamsE)
        /*0048*/ 	.short	0x0210
        /*004a*/ 	.short	0x0438


	//----- nvinfo : EIATTR_SW_WAR
	.align		4
.L_656:
        /*004c*/ 	.byte	0x04, 0x36
        /*004e*/ 	.short	(.L_658 - .L_657)
.L_657:
        /*0050*/ 	.word	0x00000008
.L_658:


//--------------------- .nv.callgraph             --------------------------
	.section	.nv.callgraph,"",@"SHT_CUDA_CALLGRAPH"
	.align	4
	.sectionentsize	8
	.align		4
        /*0000*/ 	.word	0x00000000
	.align		4
        /*0004*/ 	.word	0xffffffff
	.align		4
        /*0008*/ 	.word	0x00000000
	.align		4
        /*000c*/ 	.word	0xfffffffe
	.align		4
        /*0010*/ 	.word	0x00000000
	.align		4
        /*0014*/ 	.word	0xfffffffd
	.align		4
        /*0018*/ 	.word	0x00000000
	.align		4
        /*001c*/ 	.word	0xfffffffc


//--------------------- .nv.constant4             --------------------------
	.section	.nv.constant4,"a",@progbits
	.align	8
	.align		8
.nv.constant4:
        /*0000*/ 	.dword	_ZN89_INTERNAL_5a5148a6_53_flash_fwd_hdim192_bf16_paged_split_softcapall_sm80_cu_cb12e5b6_35174cuda3std3__45__cpo5beginE
	.align		8
        /*0008*/ 	.dword	_ZN89_INTERNAL_5a5148a6_53_flash_fwd_hdim192_bf16_paged_split_softcapall_sm80_cu_cb12e5b6_35174cuda3std3__45__cpo3endE
	.align		8
        /*0010*/ 	.dword	_ZN89_INTERNAL_5a5148a6_53_flash_fwd_hdim192_bf16_paged_split_softcapall_sm80_cu_cb12e5b6_35174cuda3std3__45__cpo6cbeginE
	.align		8
        /*0018*/ 	.dword	_ZN89_INTERNAL_5a5148a6_53_flash_fwd_hdim192_bf16_paged_split_softcapall_sm80_cu_cb12e5b6_35174cuda3std3__45__cpo4cendE
	.align		8
        /*0020*/ 	.dword	_ZN89_INTERNAL_5a5148a6_53_flash_fwd_hdim192_bf16_paged_split_softcapall_sm80_cu_cb12e5b6_35174cuda3std3__491_GLOBAL__N__5a5148a6_53_flash_fwd_hdim192_bf16_paged_split_softcapall_sm80_cu_cb12e5b6_35176ignoreE
	.align		8
        /*0028*/ 	.dword	_ZN89_INTERNAL_5a5148a6_53_flash_fwd_hdim192_bf16_paged_split_softcapall_sm80_cu_cb12e5b6_35174cuda3std3__419piecewise_constructE
	.align		8
        /*0030*/ 	.dword	_ZN89_INTERNAL_5a5148a6_53_flash_fwd_hdim192_bf16_paged_split_softcapall_sm80_cu_cb12e5b6_35174cuda3std3__48in_placeE
	.align		8
        /*0038*/ 	.dword	_ZN89_INTERNAL_5a5148a6_53_flash_fwd_hdim192_bf16_paged_split_softcapall_sm80_cu_cb12e5b6_35174cuda3std6ranges3__45__cpo4swapE
	.align		8
        /*0040*/ 	.dword	_ZN89_INTERNAL_5a5148a6_53_flash_fwd_hdim192_bf16_paged_split_softcapall_sm80_cu_cb12e5b6_35174cuda3std6ranges3__45__cpo9iter_moveE
	.align		8
        /*0048*/ 	.dword	_ZN89_INTERNAL_5a5148a6_53_flash_fwd_hdim192_bf16_paged_split_softcapall_sm80_cu_cb12e5b6_35174cute7productE
	.align		8
        /*0050*/ 	.dword	_ZN89_INTERNAL_5a5148a6_53_flash_fwd_hdim192_bf16_paged_split_softcapall_sm80_cu_cb12e5b6_35174cute1_E


//--------------------- .text._ZN7cutlass13device_kernelIN5flash19enable_sm80_to_sm89INS1_16FlashAttnFwdSm80INS1_25CollectiveMainloopFwdSm80ILi8ELi1ELb0EN4cute5tupleIJNS5_1CILi128EEENS7_ILi64EEENS7_ILi192EEEEEELi192ENS_10bfloat16_tEfNS_4arch4Sm80ELb0ELb0ELb1ELb0ELb1ELb0ELb1ELb1EEENS1_21CollectiveEpilogueFwdINS6_IJS8_SA_S9_EEENS6_IJNS7_ILi1EEESI_SI_EEESC_SE_Li256ELb0ELb1ELb1ELb0EEENS1_19SingleTileSchedulerILb0ELb1ELb1ELi128EEEEEEEEEvNT_6ParamsE --------------------------
	.section	.text._ZN7cutlass13device_kernelIN5flash19enable_sm80_to_sm89INS1_16FlashAttnFwdSm80INS1_25CollectiveMainloopFwdSm80ILi8ELi1ELb0EN4cute5tupleIJNS5_1CILi128EEENS7_ILi64EEENS7_ILi192EEEEEELi192ENS_10bfloat16_tEfNS_4arch4Sm80ELb0ELb0ELb1ELb0ELb1ELb0ELb1ELb1EEENS1_21CollectiveEpilogueFwdINS6_IJS8_SA_S9_EEENS6_IJNS7_ILi1EEESI_SI_EEESC_SE_Li256ELb0ELb1ELb1ELb0EEENS1_19SingleTileSchedulerILb0ELb1ELb1ELi128EEEEEEEEEvNT_6ParamsE,"ax",@progbits
	.align	128
.text._ZN7cutlass13device_kernelIN5flash19enable_sm80_to_sm89INS1_16FlashAttnFwdSm80INS1_25CollectiveMainloopFwdSm80ILi8ELi1ELb0EN4cute5tupleIJNS5_1CILi128EEENS7_ILi64EEENS7_ILi192EEEEEELi192ENS_10bfloat16_tEfNS_4arch4Sm80ELb0ELb0ELb1ELb0ELb1ELb0ELb1ELb1EEENS1_21CollectiveEpilogueFwdINS6_IJS8_SA_S9_EEENS6_IJNS7_ILi1EEESI_SI_EEESC_SE_Li256ELb0ELb1ELb1ELb0EEENS1_19SingleTileSchedulerILb0ELb1ELb1ELi128EEEEEEEEEvNT_6ParamsE:
        .type           _ZN7cutlass13device_kernelIN5flash19enable_sm80_to_sm89INS1_16FlashAttnFwdSm80INS1_25CollectiveMainloopFwdSm80ILi8ELi1ELb0EN4cute5tupleIJNS5_1CILi128EEENS7_ILi64EEENS7_ILi192EEEEEELi192ENS_10bfloat16_tEfNS_4arch4Sm80ELb0ELb0ELb1ELb0ELb1ELb0ELb1ELb1EEENS1_21CollectiveEpilogueFwdINS6_IJS8_SA_S9_EEENS6_IJNS7_ILi1EEESI_SI_EEESC_SE_Li256ELb0ELb1ELb1ELb0EEENS1_19SingleTileSchedulerILb0ELb1ELb1ELi128EEEEEEEEEvNT_6ParamsE,@function
        .size           _ZN7cutlass13device_kernelIN5flash19enable_sm80_to_sm89INS1_16FlashAttnFwdSm80INS1_25CollectiveMainloopFwdSm80ILi8ELi1ELb0EN4cute5tupleIJNS5_1CILi128EEENS7_ILi64EEENS7_ILi192EEEEEELi192ENS_10bfloat16_tEfNS_4arch4Sm80ELb0ELb0ELb1ELb0ELb1ELb0ELb1ELb1EEENS1_21CollectiveEpilogueFwdINS6_IJS8_SA_S9_EEENS6_IJNS7_ILi1EEESI_SI_EEESC_SE_Li256ELb0ELb1ELb1ELb0EEENS1_19SingleTileSchedulerILb0ELb1ELb1ELi128EEEEEEEEEvNT_6ParamsE,(.L_x_36 - _ZN7cutlass13device_kernelIN5flash19enable_sm80_to_sm89INS1_16FlashAttnFwdSm80INS1_25CollectiveMainloopFwdSm80ILi8ELi1ELb0EN4cute5tupleIJNS5_1CILi128EEENS7_ILi64EEENS7_ILi192EEEEEELi192ENS_10bfloat16_tEfNS_4arch4Sm80ELb0ELb0ELb1ELb0ELb1ELb0ELb1ELb1EEENS1_21CollectiveEpilogueFwdINS6_IJS8_SA_S9_EEENS6_IJNS7_ILi1EEESI_SI_EEESC_SE_Li256ELb0ELb1ELb1ELb0EEENS1_19SingleTileSchedulerILb0ELb1ELb1ELi128EEEEEEEEEvNT_6ParamsE)
        .other          _ZN7cutlass13device_kernelIN5flash19enable_sm80_to_sm89INS1_16FlashAttnFwdSm80INS1_25CollectiveMainloopFwdSm80ILi8ELi1ELb0EN4cute5tupleIJNS5_1CILi128EEENS7_ILi64EEENS7_ILi192EEEEEELi192ENS_10bfloat16_tEfNS_4arch4Sm80ELb0ELb0ELb1ELb0ELb1ELb0ELb1ELb1EEENS1_21CollectiveEpilogueFwdINS6_IJS8_SA_S9_EEENS6_IJNS7_ILi1EEESI_SI_EEESC_SE_Li256ELb0ELb1ELb1ELb0EEENS1_19SingleTileSchedulerILb0ELb1ELb1ELi128EEEEEEEEEvNT_6ParamsE,@"STO_CUDA_ENTRY STV_DEFAULT"
_ZN7cutlass13device_kernelIN5flash19enable_sm80_to_sm89INS1_16FlashAttnFwdSm80INS1_25CollectiveMainloopFwdSm80ILi8ELi1ELb0EN4cute5tupleIJNS5_1CILi128EEENS7_ILi64EEENS7_ILi192EEEEEELi192ENS_10bfloat16_tEfNS_4arch4Sm80ELb0ELb0ELb1ELb0ELb1ELb0ELb1ELb1EEENS1_21CollectiveEpilogueFwdINS6_IJS8_SA_S9_EEENS6_IJNS7_ILi1EEESI_SI_EEESC_SE_Li256ELb0ELb1ELb1ELb0EEENS1_19SingleTileSchedulerILb0ELb1ELb1ELi128EEEEEEEEEvNT_6ParamsE:
[----:B------:R-:W-:Y:S01]  /*0000*/  LDC R1, c[0x0][0x28] ;  /* 0x00000a00ff017b82 */ /* 0x000fe20000000800 */
[----:B------:R-:W-:Y:S05]  /*0010*/  EXIT ;  /* 0x000000000000794d */ /* 0x000fea0003800000 */
.L_x_0:
[----:B------:R-:W-:-:S00]  /*0020*/  BRA `(.L_x_0) ;  /* 0xfffffffc00fc7947 */ /* 0x000fc0000383ffff */
[----:B------:R-:W-:-:S00]  /*0030*/  NOP ;  /* 0x0000000000007918 */ /* 0x000fc00000000000 */
        /* <DEDUP_REMOVED lines=12> */
.L_x_36:


//--------------------- .text._ZN7cutlass13device_kernelIN5flash19enable_sm80_to_sm89INS1_16FlashAttnFwdSm80INS1_25CollectiveMainloopFwdSm80ILi8ELi1ELb0EN4cute5tupleIJNS5_1CILi128EEENS7_ILi64EEENS7_ILi192EEEEEELi192ENS_10bfloat16_tEfNS_4arch4Sm80ELb0ELb0ELb1ELb1ELb1ELb0ELb1ELb1EEENS1_21CollectiveEpilogueFwdINS6_IJS8_SA_S9_EEENS6_IJNS7_ILi1EEESI_SI_EEESC_SE_Li256ELb1ELb1ELb1ELb0EEENS1_36VarlenDynamicPersistentTileSchedulerILi128ELi64ELi256ELi256ELb1ELb1ELb0ELb0ELb1ELb1EEEEEEEEEvNT_6ParamsE --------------------------
	.section	.text._ZN7cutlass13device_kernelIN5flash19enable_sm80_to_sm89INS1_16FlashAttnFwdSm80INS1_25CollectiveMainloopFwdSm80ILi8ELi1ELb0EN4cute5tupleIJNS5_1CILi128EEENS7_ILi64EEENS7_ILi192EEEEEELi192ENS_10bfloat16_tEfNS_4arch4Sm80ELb0ELb0ELb1ELb1ELb1ELb0ELb1ELb1EEENS1_21CollectiveEpilogueFwdINS6_IJS8_SA_S9_EEENS6_IJNS7_ILi1EEESI_SI_EEESC_SE_Li256ELb1ELb1ELb1ELb0EEENS1_36VarlenDynamicPersistentTileSchedulerILi128ELi64ELi256ELi256ELb1ELb1ELb0ELb0ELb1ELb1EEEEEEEEEvNT_6ParamsE,"ax",@progbits
	.align	128
.text._ZN7cutlass13device_kernelIN5flash19enable_sm80_to_sm89INS1_16FlashAttnFwdSm80INS1_25CollectiveMainloopFwdSm80ILi8ELi1ELb0EN4cute5tupleIJNS5_1CILi128EEENS7_ILi64EEENS7_ILi192EEEEEELi192ENS_10bfloat16_tEfNS_4arch4Sm80ELb0ELb0ELb1ELb1ELb1ELb0ELb1ELb1EEENS1_21CollectiveEpilogueFwdINS6_IJS8_SA_S9_EEENS6_IJNS7_ILi1EEESI_SI_EEESC_SE_Li256ELb1ELb1ELb1ELb0EEENS1_36VarlenDynamicPersistentTileSchedulerILi128ELi64ELi256ELi256ELb1ELb1ELb0ELb0ELb1ELb1EEEEEEEEEvNT_6ParamsE:
        .type           _ZN7cutlass13device_kernelIN5flash19enable_sm80_to_sm89INS1_16FlashAttnFwdSm80INS1_25CollectiveMainloopFwdSm80ILi8ELi1ELb0EN4cute5tupleIJNS5_1CILi128EEENS7_ILi64EEENS7_ILi192EEEEEELi192ENS_10bfloat16_tEfNS_4arch4Sm80ELb0ELb0ELb1ELb1ELb1ELb0ELb1ELb1EEENS1_21CollectiveEpilogueFwdINS6_IJS8_SA_S9_EEENS6_IJNS7_ILi1EEESI_SI_EEESC_SE_Li256ELb1ELb1ELb1ELb0EEENS1_36VarlenDynamicPersistentTileSchedulerILi128ELi64ELi256ELi256ELb1ELb1ELb0ELb0ELb1ELb1EEEEEEEEEvNT_6ParamsE,@function
        .size           _ZN7cutlass13device_kernelIN5flash19enable_sm80_to_sm89INS1_16FlashAttnFwdSm80INS1_25CollectiveMainloopFwdSm80ILi8ELi1ELb0EN4cute5tupleIJNS5_1CILi128EEENS7_ILi64EEENS7_ILi192EEEEEELi192ENS_10bfloat16_tEfNS_4arch4Sm80ELb0ELb0ELb1ELb1ELb1ELb0ELb1ELb1EEENS1_21CollectiveEpilogueFwdINS6_IJS8_SA_S9_EEENS6_IJNS7_ILi1EEESI_SI_EEESC_SE_Li256ELb1ELb1ELb1ELb0EEENS1_36VarlenDynamicPersistentTileSchedulerILi128ELi64ELi256ELi256ELb1ELb1ELb0ELb0ELb1ELb1EEEEEEEEEvNT_6ParamsE,(.L_x_37 - _ZN7cutlass13device_kernelIN5flash19enable_sm80_to_sm89INS1_16FlashAttnFwdSm80INS1_25CollectiveMainloopFwdSm80ILi8ELi1ELb0EN4cute5tupleIJNS5_1CILi128EEENS7_ILi64EEENS7_ILi192EEEEEELi192ENS_10bfloat16_tEfNS_4arch4Sm80ELb0ELb0ELb1ELb1ELb1ELb0ELb1ELb1EEENS1_21CollectiveEpilogueFwdINS6_IJS8_SA_S9_EEENS6_IJNS7_ILi1EEESI_SI_EEESC_SE_Li256ELb1ELb1ELb1ELb0EEENS1_36VarlenDynamicPersistentTileSchedulerILi128ELi64ELi256ELi256ELb1ELb1ELb0ELb0ELb1ELb1EEEEEEEEEvNT_6ParamsE)
        .other          _ZN7cutlass13device_kernelIN5flash19enable_sm80_to_sm89INS1_16FlashAttnFwdSm80INS1_25CollectiveMainloopFwdSm80ILi8ELi1ELb0EN4cute5tupleIJNS5_1CILi128EEENS7_ILi64EEENS7_ILi192EEEEEELi192ENS_10bfloat16_tEfNS_4arch4Sm80ELb0ELb0ELb1ELb1ELb1ELb0ELb1ELb1EEENS1_21CollectiveEpilogueFwdINS6_IJS8_SA_S9_EEENS6_IJNS7_ILi1EEESI_SI_EEESC_SE_Li256ELb1ELb1ELb1ELb0EEENS1_36VarlenDynamicPersistentTileSchedulerILi128ELi64ELi256ELi256ELb1ELb1ELb0ELb0ELb1ELb1EEEEEEEEEvNT_6ParamsE,@"STO_CUDA_ENTRY STV_DEFAULT"
_ZN7cutlass13device_kernelIN5flash19enable_sm80_to_sm89INS1_16FlashAttnFwdSm80INS1_25CollectiveMainloopFwdSm80ILi8ELi1ELb0EN4cute5tupleIJNS5_1CILi128EEENS7_ILi64EEENS7_ILi192EEEEEELi192ENS_10bfloat16_tEfNS_4arch4Sm80ELb0ELb0ELb1ELb1ELb1ELb0ELb1ELb1EEENS1_21CollectiveEpilogueFwdINS6_IJS8_SA_S9_EEENS6_IJNS7_ILi1EEESI_SI_EEESC_SE_Li256ELb1ELb1ELb1ELb0EEENS1_36VarlenDynamicPersistentTileSchedulerILi128ELi64ELi256ELi256ELb1ELb1ELb0ELb0ELb1ELb1EEEEEEEEEvNT_6ParamsE:
[----:B------:R-:W-:Y:S01]  /*0000*/  LDC R1, c[0x0][0x28] ;  /* 0x00000a00ff017b82 */ /* 0x000fe20000000800 */
[----:B------:R-:W-:Y:S05]  /*0010*/  EXIT ;  /* 0x000000000000794d */ /* 0x000fea0003800000 */
.L_x_1:
        /* <DEDUP_REMOVED lines=14> */
.L_x_37:


//--------------------- .text._ZN7cutlass13device_kernelIN5flash19enable_sm80_to_sm89INS1_16FlashAttnFwdSm80INS1_25CollectiveMainloopFwdSm80ILi8ELi1ELb0EN4cute5tupleIJNS5_1CILi128EEENS7_ILi64EEENS7_ILi192EEEEEELi192ENS_10bfloat16_tEfNS_4arch4Sm80ELb0ELb0ELb1ELb1ELb1ELb1ELb1ELb1EEENS1_21CollectiveEpilogueFwdINS6_IJS8_SA_S9_EEENS6_IJNS7_ILi1EEESI_SI_EEESC_SE_Li256ELb1ELb1ELb1ELb0EEENS1_36VarlenDynamicPersistentTileSchedulerILi128ELi64ELi256ELi256ELb1ELb1ELb0ELb0ELb1ELb1EEEEEEEEEvNT_6ParamsE --------------------------
	.section	.text._ZN7cutlass13device_kernelIN5flash19enable_sm80_to_sm89INS1_16FlashAttnFwdSm80INS1_25CollectiveMainloopFwdSm80ILi8ELi1ELb0EN4cute5tupleIJNS5_1CILi128EEENS7_ILi64EEENS7_ILi192EEEEEELi192ENS_10bfloat16_tEfNS_4arch4Sm80ELb0ELb0ELb1ELb1ELb1ELb1ELb1ELb1EEENS1_21CollectiveEpilogueFwdINS6_IJS8_SA_S9_EEENS6_IJNS7_ILi1EEESI_SI_EEESC_SE_Li256ELb1ELb1ELb1ELb0EEENS1_36VarlenDynamicPersistentTileSchedulerILi128ELi64ELi256ELi256ELb1ELb1ELb0ELb0ELb1ELb1EEEEEEEEEvNT_6ParamsE,"ax",@progbits
	.align	128
.text._ZN7cutlass13device_kernelIN5flash19enable_sm80_to_sm89INS1_16FlashAttnFwdSm80INS1_25CollectiveMainloopFwdSm80ILi8ELi1ELb0EN4cute5tupleIJNS5_1CILi128EEENS7_ILi64EEENS7_ILi192EEEEEELi192ENS_10bfloat16_tEfNS_4arch4Sm80ELb0ELb0ELb1ELb1ELb1ELb1ELb1ELb1EEENS1_21CollectiveEpilogueFwdINS6_IJS8_SA_S9_EEENS6_IJNS7_ILi1EEESI_SI_EEESC_SE_Li256ELb1ELb1ELb1ELb0EEENS1_36VarlenDynamicPersistentTileSchedulerILi128ELi64ELi256ELi256ELb1ELb1ELb0ELb0ELb1ELb1EEEEEEEEEvNT_6ParamsE:
        .type           _ZN7cutlass13device_kernelIN5flash19enable_sm80_to_sm89INS1_16FlashAttnFwdSm80INS1_25CollectiveMainloopFwdSm80ILi8ELi1ELb0EN4cute5tupleIJNS5_1CILi128EEENS7_ILi64EEENS7_ILi192EEEEEELi192ENS_10bfloat16_tEfNS_4arch4Sm80ELb0ELb0ELb1ELb1ELb1ELb1ELb1ELb1EEENS1_21CollectiveEpilogueFwdINS6_IJS8_SA_S9_EEENS6_IJNS7_ILi1EEESI_SI_EEESC_SE_Li256ELb1ELb1ELb1ELb0EEENS1_36VarlenDynamicPersistentTileSchedulerILi128ELi64ELi256ELi256ELb1ELb1ELb0ELb0ELb1ELb1EEEEEEEEEvNT_6ParamsE,@function
        .size           _ZN7cutlass13device_kernelIN5flash19enable_sm80_to_sm89INS1_16FlashAttnFwdSm80INS1_25CollectiveMainloopFwdSm80ILi8ELi1ELb0EN4cute5tupleIJNS5_1CILi128EEENS7_ILi64EEENS7_ILi192EEEEEELi192ENS_10bfloat16_tEfNS_4arch4Sm80ELb0ELb0ELb1ELb1ELb1ELb1ELb1ELb1EEENS1_21CollectiveEpilogueFwdINS6_IJS8_SA_S9_EEENS6_IJNS7_ILi1EEESI_SI_EEESC_SE_Li256ELb1ELb1ELb1ELb0EEENS1_36VarlenDynamicPersistentTileSchedulerILi128ELi64ELi256ELi256ELb1ELb1ELb0ELb0ELb1ELb1EEEEEEEEEvNT_6ParamsE,(.L_x_38 - _ZN7cutlass13device_kernelIN5flash19enable_sm80_to_sm89INS1_16FlashAttnFwdSm80INS1_25CollectiveMainloopFwdSm80ILi8ELi1ELb0EN4cute5tupleIJNS5_1CILi128EEENS7_ILi64EEENS7_ILi192EEEEEELi192ENS_10bfloat16_tEfNS_4arch4Sm80ELb0ELb0ELb1ELb1ELb1ELb1ELb1ELb1EEENS1_21CollectiveEpilogueFwdINS6_IJS8_SA_S9_EEENS6_IJNS7_ILi1EEESI_SI_EEESC_SE_Li256ELb1ELb1ELb1ELb0EEENS1_36VarlenDynamicPersistentTileSchedulerILi128ELi64ELi256ELi256ELb1ELb1ELb0ELb0ELb1ELb1EEEEEEEEEvNT_6ParamsE)
        .other          _ZN7cutlass13device_kernelIN5flash19enable_sm80_to_sm89INS1_16FlashAttnFwdSm80INS1_25CollectiveMainloopFwdSm80ILi8ELi1ELb0EN4cute5tupleIJNS5_1CILi128EEENS7_ILi64EEENS7_ILi192EEEEEELi192ENS_10bfloat16_tEfNS_4arch4Sm80ELb0ELb0ELb1ELb1ELb1ELb1ELb1ELb1EEENS1_21CollectiveEpilogueFwdINS6_IJS8_SA_S9_EEENS6_IJNS7_ILi1EEESI_SI_EEESC_SE_Li256ELb1ELb1ELb1ELb0EEENS1_36VarlenDynamicPersistentTileSchedulerILi128ELi64ELi256ELi256ELb1ELb1ELb0ELb0ELb1ELb1EEEEEEEEEvNT_6ParamsE,@"STO_CUDA_ENTRY STV_DEFAULT"
_ZN7cutlass13device_kernelIN5flash19enable_sm80_to_sm89INS1_16FlashAttnFwdSm80INS1_25CollectiveMainloopFwdSm80ILi8ELi1ELb0EN4cute5tupleIJNS5_1CILi128EEENS7_ILi64EEENS7_ILi192EEEEEELi192ENS_10bfloat16_tEfNS_4arch4Sm80ELb0ELb0ELb1ELb1ELb1ELb1ELb1ELb1EEENS1_21CollectiveEpilogueFwdINS6_IJS8_SA_S9_EEENS6_IJNS7_ILi1EEESI_SI_EEESC_SE_Li256ELb1ELb1ELb1ELb0EEENS1_36VarlenDynamicPersistentTileSchedulerILi128ELi64ELi256ELi256ELb1ELb1ELb0ELb0ELb1ELb1EEEEEEEEEvNT_6ParamsE:
[----:B------:R-:W-:Y:S01]  /*0000*/  LDC R1, c[0x0][0x28] ;  /* 0x00000a00ff017b82 */ /* 0x000fe20000000800 */
[----:B------:R-:W-:Y:S05]  /*0010*/  EXIT ;  /* 0x000000000000794d */ /* 0x000fea0003800000 */
.L_x_2:
        /* <DEDUP_REMOVED lines=14> */
.L_x_38:


//--------------------- .text._ZN7cutlass13device_kernelIN5flash19enable_sm80_to_sm89INS1_16FlashAttnFwdSm80INS1_25CollectiveMainloopFwdSm80ILi8ELi1ELb0EN4cute5tupleIJNS5_1CILi128EEENS7_ILi64EEENS7_ILi192EEEEEELi192ENS_10bfloat16_tEfNS_4arch4Sm80ELb0ELb1ELb1ELb0ELb1ELb0ELb1ELb1EEENS1_21CollectiveEpilogueFwdINS6_IJS8_SA_S9_EEENS6_IJNS7_ILi1EEESI_SI_EEESC_SE_Li256ELb0ELb1ELb1ELb0EEENS1_19SingleTileSchedulerILb0ELb1ELb1ELi128EEEEEEEEEvNT_6ParamsE --------------------------
	.section	.text._ZN7cutlass13device_kernelIN5flash19enable_sm80_to_sm89INS1_16FlashAttnFwdSm80INS1_25CollectiveMainloopFwdSm80ILi8ELi1ELb0EN4cute5tupleIJNS5_1CILi128EEENS7_ILi64EEENS7_ILi192EEEEEELi192ENS_10bfloat16_tEfNS_4arch4Sm80ELb0ELb1ELb1ELb0ELb1ELb0ELb1ELb1EEENS1_21CollectiveEpilogueFwdINS6_IJS8_SA_S9_EEENS6_IJNS7_ILi1EEESI_SI_EEESC_SE_Li256ELb0ELb1ELb1ELb0EEENS1_19SingleTileSchedulerILb0ELb1ELb1ELi128EEEEEEEEEvNT_6ParamsE,"ax",@progbits
	.align	128
.text._ZN7cutlass13device_kernelIN5flash19enable_sm80_to_sm89INS1_16FlashAttnFwdSm80INS1_25CollectiveMainloopFwdSm80ILi8ELi1ELb0EN4cute5tupleIJNS5_1CILi128EEENS7_ILi64EEENS7_ILi192EEEEEELi192ENS_10bfloat16_tEfNS_4arch4Sm80ELb0ELb1ELb1ELb0ELb1ELb0ELb1ELb1EEENS1_21CollectiveEpilogueFwdINS6_IJS8_SA_S9_EEENS6_IJNS7_ILi1EEESI_SI_EEESC_SE_Li256ELb0ELb1ELb1ELb0EEENS1_19SingleTileSchedulerILb0ELb1ELb1ELi128EEEEEEEEEvNT_6ParamsE:
        .type           _ZN7cutlass13device_kernelIN5flash19enable_sm80_to_sm89INS1_16FlashAttnFwdSm80INS1_25CollectiveMainloopFwdSm80ILi8ELi1ELb0EN4cute5tupleIJNS5_1CILi128EEENS7_ILi64EEENS7_ILi192EEEEEELi192ENS_10bfloat16_tEfNS_4arch4Sm80ELb0ELb1ELb1ELb0ELb1ELb0ELb1ELb1EEENS1_21CollectiveEpilogueFwdINS6_IJS8_SA_S9_EEENS6_IJNS7_ILi1EEESI_SI_EEESC_SE_Li256ELb0ELb1ELb1ELb0EEENS1_19SingleTileSchedulerILb0ELb1ELb1ELi128EEEEEEEEEvNT_6ParamsE,@function
        .size           _ZN7cutlass13device_kernelIN5flash19enable_sm80_to_sm89INS1_16FlashAttnFwdSm80INS1_25CollectiveMainloopFwdSm80ILi8ELi1ELb0EN4cute5tupleIJNS5_1CILi128EEENS7_ILi64EEENS7_ILi192EEEEEELi192ENS_10bfloat16_tEfNS_4arch4Sm80ELb0ELb1ELb1ELb0ELb1ELb0ELb1ELb1EEENS1_21CollectiveEpilogueFwdINS6_IJS8_SA_S9_EEENS6_IJNS7_ILi1EEESI_SI_EEESC_SE_Li256ELb0ELb1ELb1ELb0EEENS1_19SingleTileSchedulerILb0ELb1ELb1ELi128EEEEEEEEEvNT_6ParamsE,(.L_x_39 - _ZN7cutlass13device_kernelIN5flash19enable_sm80_to_sm89INS1_16FlashAttnFwdSm80INS1_25CollectiveMainloopFwdSm80ILi8ELi1ELb0EN4cute5tupleIJNS5_1CILi128EEENS7_ILi64EEENS7_ILi192EEEEEELi192ENS_10bfloat16_tEfNS_4arch4Sm80ELb0ELb1ELb1ELb0ELb1ELb0ELb1ELb1EEENS1_21CollectiveEpilogueFwdINS6_IJS8_SA_S9_EEENS6_IJNS7_ILi1EEESI_SI_EEESC_SE_Li256ELb0ELb1ELb1ELb0EEENS1_19SingleTileSchedulerILb0ELb1ELb1ELi128EEEEEEEEEvNT_6ParamsE)
        .other          _ZN7cutlass13device_kernelIN5flash19enable_sm80_to_sm89INS1_16FlashAttnFwdSm80INS1_25CollectiveMainloopFwdSm80ILi8ELi1ELb0EN4cute5tupleIJNS5_1CILi128EEENS7_ILi64EEENS7_ILi192EEEEEELi192ENS_10bfloat16_tEfNS_4arch4Sm80ELb0ELb1ELb1ELb0ELb1ELb0ELb1ELb1EEENS1_21CollectiveEpilogueFwdINS6_IJS8_SA_S9_EEENS6_IJNS7_ILi1EEESI_SI_EEESC_SE_Li256ELb0ELb1ELb1ELb0EEENS1_19SingleTileSchedulerILb0ELb1ELb1ELi128EEEEEEEEEvNT_6ParamsE,@"STO_CUDA_ENTRY STV_DEFAULT"
_ZN7cutlass13device_kernelIN5flash19enable_sm80_to_sm89INS1_16FlashAttnFwdSm80INS1_25CollectiveMainloopFwdSm80ILi8ELi1ELb0EN4cute5tupleIJNS5_1CILi128EEENS7_ILi64EEENS7_ILi192EEEEEELi192ENS_10bfloat16_tEfNS_4arch4Sm80ELb0ELb1ELb1ELb0ELb1ELb0ELb1ELb1EEENS1_21CollectiveEpilogueFwdINS6_IJS8_SA_S9_EEENS6_IJNS7_ILi1EEESI_SI_EEESC_SE_Li256ELb0ELb1ELb1ELb0EEENS1_19SingleTileSchedulerILb0ELb1ELb1ELi128EEEEEEEEEvNT_6ParamsE:
[----:B------:R-:W-:Y:S01]  /*0000*/  LDC R1, c[0x0][0x28] ;  /* 0x00000a00ff017b82 */ /* 0x000fe20000000800 */
[----:B------:R-:W-:Y:S05]  /*0010*/  EXIT ;  /* 0x000000000000794d */ /* 0x000fea0003800000 */
.L_x_3:
        /* <DEDUP_REMOVED lines=14> */
.L_x_39:


//--------------------- .text._ZN7cutlass13device_kernelIN5flash19enable_sm80_to_sm89INS1_16FlashAttnFwdSm80INS1_25CollectiveMainloopFwdSm80ILi8ELi1ELb0EN4cute5tupleIJNS5_1CILi128EEENS7_ILi64EEENS7_ILi192EEEEEELi192ENS_10bfloat16_tEfNS_4arch4Sm80ELb0ELb1ELb1ELb1ELb1ELb0ELb1ELb1EEENS1_21CollectiveEpilogueFwdINS6_IJS8_SA_S9_EEENS6_IJNS7_ILi1EEESI_SI_EEESC_SE_Li256ELb1ELb1ELb1ELb0EEENS1_36VarlenDynamicPersistentTileSchedulerILi128ELi64ELi256ELi256ELb1ELb1ELb0ELb1ELb0ELb1EEEEEEEEEvNT_6ParamsE --------------------------
	.section	.text._ZN7cutlass13device_kernelIN5flash19enable_sm80_to_sm89INS1_16FlashAttnFwdSm80INS1_25CollectiveMainloopFwdSm80ILi8ELi1ELb0EN4cute5tupleIJNS5_1CILi128EEENS7_ILi64EEENS7_ILi192EEEEEELi192ENS_10bfloat16_tEfNS_4arch4Sm80ELb0ELb1ELb1ELb1ELb1ELb0ELb1ELb1EEENS1_21CollectiveEpilogueFwdINS6_IJS8_SA_S9_EEENS6_IJNS7_ILi1EEESI_SI_EEESC_SE_Li256ELb1ELb1ELb1ELb0EEENS1_36VarlenDynamicPersistentTileSchedulerILi128ELi64ELi256ELi256ELb1ELb1ELb0ELb1ELb0ELb1EEEEEEEEEvNT_6ParamsE,"ax",@progbits
	.align	128
.text._ZN7cutlass13device_kernelIN5flash19enable_sm80_to_sm89INS1_16FlashAttnFwdSm80INS1_25CollectiveMainloopFwdSm80ILi8ELi1ELb0EN4cute5tupleIJNS5_1CILi128EEENS7_ILi64EEENS7_ILi192EEEEEELi192ENS_10bfloat16_tEfNS_4arch4Sm80ELb0ELb1ELb1ELb1ELb1ELb0ELb1ELb1EEENS1_21CollectiveEpilogueFwdINS6_IJS8_SA_S9_EEENS6_IJNS7_ILi1EEESI_SI_EEESC_SE_Li256ELb1ELb1ELb1ELb0EEENS1_36VarlenDynamicPersistentTileSchedulerILi128ELi64ELi256ELi256ELb1ELb1ELb0ELb1ELb0ELb1EEEEEEEEEvNT_6ParamsE:
        .type           _ZN7cutlass13device_kernelIN5flash19enable_sm80_to_sm89INS1_16FlashAttnFwdSm80INS1_25CollectiveMainloopFwdSm80ILi8ELi1ELb0EN4cute5tupleIJNS5_1CILi128EEENS7_ILi64EEENS7_ILi192EEEEEELi192ENS_10bfloat16_tEfNS_4arch4Sm80ELb0ELb1ELb1ELb1ELb1ELb0ELb1ELb1EEENS1_21CollectiveEpilogueFwdINS6_IJS8_SA_S9_EEENS6_IJNS7_ILi1EEESI_SI_EEESC_SE_Li256ELb1ELb1ELb1ELb0EEENS1_36VarlenDynamicPersistentTileSchedulerILi128ELi64ELi256ELi256ELb1ELb1ELb0ELb1ELb0ELb1EEEEEEEEEvNT_6ParamsE,@function
        .size           _ZN7cutlass13device_kernelIN5flash19enable_sm80_to_sm89INS1_16FlashAttnFwdSm80INS1_25CollectiveMainloopFwdSm80ILi8ELi1ELb0EN4cute5tupleIJNS5_1CILi128EEENS7_ILi64EEENS7_ILi192EEEEEELi192ENS_10bfloat16_tEfNS_4arch4Sm80ELb0ELb1ELb1ELb1ELb1ELb0ELb1ELb1EEENS1_21CollectiveEpilogueFwdINS6_IJS8_SA_S9_EEENS6_IJNS7_ILi1EEESI_SI_EEESC_SE_Li256ELb1ELb1ELb1ELb0EEENS1_36VarlenDynamicPersistentTileSchedulerILi128ELi64ELi256ELi256ELb1ELb1ELb0ELb1ELb0ELb1EEEEEEEEEvNT_6ParamsE,(.L_x_40 - _ZN7cutlass13device_kernelIN5flash19enable_sm80_to_sm89INS1_16FlashAttnFwdSm80INS1_25CollectiveMainloopFwdSm80ILi8ELi1ELb0EN4cute5tupleIJNS5_1CILi128EEENS7_ILi64EEENS7_ILi192EEEEEELi192ENS_10bfloat16_tEfNS_4arch4Sm80ELb0ELb1ELb1ELb1ELb1ELb0ELb1ELb1EEENS1_21CollectiveEpilogueFwdINS6_IJS8_SA_S9_EEENS6_IJNS7_ILi1EEESI_SI_EEESC_SE_Li256ELb1ELb1ELb1ELb0EEENS1_36VarlenDynamicPersistentTileSchedulerILi128ELi64ELi256ELi256ELb1ELb1ELb0ELb1ELb0ELb1EEEEEEEEEvNT_6ParamsE)
        .other          _ZN7cutlass13device_kernelIN5flash19enable_sm80_to_sm89INS1_16FlashAttnFwdSm80INS1_25CollectiveMainloopFwdSm80ILi8ELi1ELb0EN4cute5tupleIJNS5_1CILi128EEENS7_ILi64EEENS7_ILi192EEEEEELi192ENS_10bfloat16_tEfNS_4arch4Sm80ELb0ELb1ELb1ELb1ELb1ELb0ELb1ELb1EEENS1_21CollectiveEpilogueFwdINS6_IJS8_SA_S9_EEENS6_IJNS7_ILi1EEESI_SI_EEESC_SE_Li256ELb1ELb1ELb1ELb0EEENS1_36VarlenDynamicPersistentTileSchedulerILi128ELi64ELi256ELi256ELb1ELb1ELb0ELb1ELb0ELb1EEEEEEEEEvNT_6ParamsE,@"STO_CUDA_ENTRY STV_DEFAULT"
_ZN7cutlass13device_kernelIN5flash19enable_sm80_to_sm89INS1_16FlashAttnFwdSm80INS1_25CollectiveMainloopFwdSm80ILi8ELi1ELb0EN4cute5tupleIJNS5_1CILi128EEENS7_ILi64EEENS7_ILi192EEEEEELi192ENS_10bfloat16_tEfNS_4arch4Sm80ELb0ELb1ELb1ELb1ELb1ELb0ELb1ELb1EEENS1_21CollectiveEpilogueFwdINS6_IJS8_SA_S9_EEENS6_IJNS7_ILi1EEESI_SI_EEESC_SE_Li256ELb1ELb1ELb1ELb0EEENS1_36VarlenDynamicPersistentTileSchedulerILi128ELi64ELi256ELi256ELb1ELb1ELb0ELb1ELb0ELb1EEEEEEEEEvNT_6ParamsE:
[----:B------:R-:W-:Y:S01]  /*0000*/  LDC R1, c[0x0][0x28] ;  /* 0x00000a00ff017b82 */ /* 0x000fe20000000800 */
[----:B------:R-:W-:Y:S05]  /*0010*/  EXIT ;  /* 0x000000000000794d */ /* 0x000fea0003800000 */
.L_x_4:
        /* <DEDUP_REMOVED lines=14> */
.L_x_40:


//--------------------- .text._ZN7cutlass13device_kernelIN5flash19enable_sm80_to_sm89INS1_16FlashAttnFwdSm80INS1_25CollectiveMainloopFwdSm80ILi8ELi1ELb0EN4cute5tupleIJNS5_1CILi128EEENS7_ILi64EEENS7_ILi192EEEEEELi192ENS_10bfloat16_tEfNS_4arch4Sm80ELb0ELb1ELb1ELb1ELb1ELb1ELb1ELb1EEENS1_21CollectiveEpilogueFwdINS6_IJS8_SA_S9_EEENS6_IJNS7_ILi1EEESI_SI_EEESC_SE_Li256ELb1ELb1ELb1ELb0EEENS1_36VarlenDynamicPersistentTileSchedulerILi128ELi64ELi256ELi256ELb1ELb1ELb0ELb1ELb0ELb1EEEEEEEEEvNT_6ParamsE --------------------------
	.section	.text._ZN7cutlass13device_kernelIN5flash19enable_sm80_to_sm89INS1_16FlashAttnFwdSm80INS1_25CollectiveMainloopFwdSm80ILi8ELi1ELb0EN4cute5tupleIJNS5_1CILi128EEENS7_ILi64EEENS7_ILi192EEEEEELi192ENS_10bfloat16_tEfNS_4arch4Sm80ELb0ELb1ELb1ELb1ELb1ELb1ELb1ELb1EEENS1_21CollectiveEpilogueFwdINS6_IJS8_SA_S9_EEENS6_IJNS7_ILi1EEESI_SI_EEESC_SE_Li256ELb1ELb1ELb1ELb0EEENS1_36VarlenDynamicPersistentTileSchedulerILi128ELi64ELi256ELi256ELb1ELb1ELb0ELb1ELb0ELb1EEEEEEEEEvNT_6ParamsE,"ax",@progbits
	.align	128
.text._ZN7cutlass13device_kernelIN5flash19enable_sm80_to_sm89INS1_16FlashAttnFwdSm80INS1_25CollectiveMainloopFwdSm80ILi8ELi1ELb0EN4cute5tupleIJNS5_1CILi128EEENS7_ILi64EEENS7_ILi192EEEEEELi192ENS_10bfloat16_tEfNS_4arch4Sm80ELb0ELb1ELb1ELb1ELb1ELb1ELb1ELb1EEENS1_21CollectiveEpilogueFwdINS6_IJS8_SA_S9_EEENS6_IJNS7_ILi1EEESI_SI_EEESC_SE_Li256ELb1ELb1ELb1ELb0EEENS1_36VarlenDynamicPersistentTileSchedulerILi128ELi64ELi256ELi256ELb1ELb1ELb0ELb1ELb0ELb1EEEEEEEEEvNT_6ParamsE:
        .type           _ZN7cutlass13device_kernelIN5flash19enable_sm80_to_sm89INS1_16FlashAttnFwdSm80INS1_25CollectiveMainloopFwdSm80ILi8ELi1ELb0EN4cute5tupleIJNS5_1CILi128EEENS7_ILi64EEENS7_ILi192EEEEEELi192ENS_10bfloat16_tEfNS_4arch4Sm80ELb0ELb1ELb1ELb1ELb1ELb1ELb1ELb1EEENS1_21CollectiveEpilogueFwdINS6_IJS8_SA_S9_EEENS6_IJNS7_ILi1EEESI_SI_EEESC_SE_Li256ELb1ELb1ELb1ELb0EEENS1_36VarlenDynamicPersistentTileSchedulerILi128ELi64ELi256ELi256ELb1ELb1ELb0ELb1ELb0ELb1EEEEEEEEEvNT_6ParamsE,@function
        .size           _ZN7cutlass13device_kernelIN5flash19enable_sm80_to_sm89INS1_16FlashAttnFwdSm80INS1_25CollectiveMainloopFwdSm80ILi8ELi1ELb0EN4cute5tupleIJNS5_1CILi128EEENS7_ILi64EEENS7_ILi192EEEEEELi192ENS_10bfloat16_tEfNS_4arch4Sm80ELb0ELb1ELb1ELb1ELb1ELb1ELb1ELb1EEENS1_21CollectiveEpilogueFwdINS6_IJS8_SA_S9_EEENS6_IJNS7_ILi1EEESI_SI_EEESC_SE_Li256ELb1ELb1ELb1ELb0EEENS1_36VarlenDynamicPersistentTileSchedulerILi128ELi64ELi256ELi256ELb1ELb1ELb0ELb1ELb0ELb1EEEEEEEEEvNT_6ParamsE,(.L_x_41 - _ZN7cutlass13device_kernelIN5flash19enable_sm80_to_sm89INS1_16FlashAttnFwdSm80INS1_25CollectiveMainloopFwdSm80ILi8ELi1ELb0EN4cute5tupleIJNS5_1CILi128EEENS7_ILi64EEENS7_ILi192EEEEEELi192ENS_10bfloat16_tEfNS_4arch4Sm80ELb0ELb1ELb1ELb1ELb1ELb1ELb1ELb1EEENS1_21CollectiveEpilogueFwdINS6_IJS8_SA_S9_EEENS6_IJNS7_ILi1EEESI_SI_EEESC_SE_Li256ELb1ELb1ELb1ELb0EEENS1_36VarlenDynamicPersistentTileSchedulerILi128ELi64ELi256ELi256ELb1ELb1ELb0ELb1ELb0ELb1EEEEEEEEEvNT_6ParamsE)
        .other          _ZN7cutlass13device_kernelIN5flash19enable_sm80_to_sm89INS1_16FlashAttnFwdSm80INS1_25CollectiveMainloopFwdSm80ILi8ELi1ELb0EN4cute5tupleIJNS5_1CILi128EEENS7_ILi64EEENS7_ILi192EEEEEELi192ENS_10bfloat16_tEfNS_4arch4Sm80ELb0ELb1ELb1ELb1ELb1ELb1ELb1ELb1EEENS1_21CollectiveEpilogueFwdINS6_IJS8_SA_S9_EEENS6_IJNS7_ILi1EEESI_SI_EEESC_SE_Li256ELb1ELb1ELb1ELb0EEENS1_36VarlenDynamicPersistentTileSchedulerILi128ELi64ELi256ELi256ELb1ELb1ELb0ELb1ELb0ELb1EEEEEEEEEvNT_6ParamsE,@"STO_CUDA_ENTRY STV_DEFAULT"
_ZN7cutlass13device_kernelIN5flash19enable_sm80_to_sm89INS1_16FlashAttnFwdSm80INS1_25CollectiveMainloopFwdSm80ILi8ELi1ELb0EN4cute5tupleIJNS5_1CILi128EEENS7_ILi64EEENS7_ILi192EEEEEELi192ENS_10bfloat16_tEfNS_4arch4Sm80ELb0ELb1ELb1ELb1ELb1ELb1ELb1ELb1EEENS1_21CollectiveEpilogueFwdINS6_IJS8_SA_S9_EEENS6_IJNS7_ILi1EEESI_SI_EEESC_SE_Li256ELb1ELb1ELb1ELb0EEENS1_36VarlenDynamicPersistentTileSchedulerILi128ELi64ELi256ELi256ELb1ELb1ELb0ELb1ELb0ELb1EEEEEEEEEvNT_6ParamsE:
[----:B------:R-:W-:Y:S01]  /*0000*/  LDC R1, c[0x0][0x28] ;  /* 0x00000a00ff017b82 */ /* 0x000fe20000000800 */
[----:B------:R-:W-:Y:S05]  /*0010*/  EXIT ;  /* 0x000000000000794d */ /* 0x000fea0003800000 */
.L_x_5:
        /* <DEDUP_REMOVED lines=14> */
.L_x_41:


//--------------------- .text._ZN7cutlass13device_kernelIN5flash19enable_sm80_to_sm89INS1_16FlashAttnFwdSm80INS1_25CollectiveMainloopFwdSm80ILi8ELi1ELb0EN4cute5tupleIJNS5_1CILi128EEENS7_ILi64EEENS7_ILi192EEEEEELi192ENS_10bfloat16_tEfNS_4arch4Sm80ELb1ELb0ELb1ELb0ELb1ELb0ELb1ELb1EEENS1_21CollectiveEpilogueFwdINS6_IJS8_SA_S9_EEENS6_IJNS7_ILi1EEESI_SI_EEESC_SE_Li256ELb0ELb1ELb1ELb0EEENS1_30DynamicPersistentTileSchedulerILi256ELi256ELb1ELb1ELb0EEEEEEEEEvNT_6ParamsE --------------------------
	.section	.text._ZN7cutlass13device_kernelIN5flash19enable_sm80_to_sm89INS1_16FlashAttnFwdSm80INS1_25CollectiveMainloopFwdSm80ILi8ELi1ELb0EN4cute5tupleIJNS5_1CILi128EEENS7_ILi64EEENS7_ILi192EEEEEELi192ENS_10bfloat16_tEfNS_4arch4Sm80ELb1ELb0ELb1ELb0ELb1ELb0ELb1ELb1EEENS1_21CollectiveEpilogueFwdINS6_IJS8_SA_S9_EEENS6_IJNS7_ILi1EEESI_SI_EEESC_SE_Li256ELb0ELb1ELb1ELb0EEENS1_30DynamicPersistentTileSchedulerILi256ELi256ELb1ELb1ELb0EEEEEEEEEvNT_6ParamsE,"ax",@progbits
	.align	128
.text._ZN7cutlass13device_kernelIN5flash19enable_sm80_to_sm89INS1_16FlashAttnFwdSm80INS1_25CollectiveMainloopFwdSm80ILi8ELi1ELb0EN4cute5tupleIJNS5_1CILi128EEENS7_ILi64EEENS7_ILi192EEEEEELi192ENS_10bfloat16_tEfNS_4arch4Sm80ELb1ELb0ELb1ELb0ELb1ELb0ELb1ELb1EEENS1_21CollectiveEpilogueFwdINS6_IJS8_SA_S9_EEENS6_IJNS7_ILi1EEESI_SI_EEESC_SE_Li256ELb0ELb1ELb1ELb0EEENS1_30DynamicPersistentTileSchedulerILi256ELi256ELb1ELb1ELb0EEEEEEEEEvNT_6ParamsE:
        .type           _ZN7cutlass13device_kernelIN5flash19enable_sm80_to_sm89INS1_16FlashAttnFwdSm80INS1_25CollectiveMainloopFwdSm80ILi8ELi1ELb0EN4cute5tupleIJNS5_1CILi128EEENS7_ILi64EEENS7_ILi192EEEEEELi192ENS_10bfloat16_tEfNS_4arch4Sm80ELb1ELb0ELb1ELb0ELb1ELb0ELb1ELb1EEENS1_21CollectiveEpilogueFwdINS6_IJS8_SA_S9_EEENS6_IJNS7_ILi1EEESI_SI_EEESC_SE_Li256ELb0ELb1ELb1ELb0EEENS1_30DynamicPersistentTileSchedulerILi256ELi256ELb1ELb1ELb0EEEEEEEEEvNT_6ParamsE,@function
        .size           _ZN7cutlass13device_kernelIN5flash19enable_sm80_to_sm89INS1_16FlashAttnFwdSm80INS1_25CollectiveMainloopFwdSm80ILi8ELi1ELb0EN4cute5tupleIJNS5_1CILi128EEENS7_ILi64EEENS7_ILi192EEEEEELi192ENS_10bfloat16_tEfNS_4arch4Sm80ELb1ELb0ELb1ELb0ELb1ELb0ELb1ELb1EEENS1_21CollectiveEpilogueFwdINS6_IJS8_SA_S9_EEENS6_IJNS7_ILi1EEESI_SI_EEESC_SE_Li256ELb0ELb1ELb1ELb0EEENS1_30DynamicPersistentTileSchedulerILi256ELi256ELb1ELb1ELb0EEEEEEEEEvNT_6ParamsE,(.L_x_42 - _ZN7cutlass13device_kernelIN5flash19enable_sm80_to_sm89INS1_16FlashAttnFwdSm80INS1_25CollectiveMainloopFwdSm80ILi8ELi1ELb0EN4cute5tupleIJNS5_1CILi128EEENS7_ILi64EEENS7_ILi192EEEEEELi192ENS_10bfloat16_tEfNS_4arch4Sm80ELb1ELb0ELb1ELb0ELb1ELb0ELb1ELb1EEENS1_21CollectiveEpilogueFwdINS6_IJS8_SA_S9_EEENS6_IJNS7_ILi1EEESI_SI_EEESC_SE_Li256ELb0ELb1ELb1ELb0EEENS1_30DynamicPersistentTileSchedulerILi256ELi256ELb1ELb1ELb0EEEEEEEEEvNT_6ParamsE)
        .other          _ZN7cutlass13device_kernelIN5flash19enable_sm80_to_sm89INS1_16FlashAttnFwdSm80INS1_25CollectiveMainloopFwdSm80ILi8ELi1ELb0EN4cute5tupleIJNS5_1CILi128EEENS7_ILi64EEENS7_ILi192EEEEEELi192ENS_10bfloat16_tEfNS_4arch4Sm80ELb1ELb0ELb1ELb0ELb1ELb0ELb1ELb1EEENS1_21CollectiveEpilogueFwdINS6_IJS8_SA_S9_EEENS6_IJNS7_ILi1EEESI_SI_EEESC_SE_Li256ELb0ELb1ELb1ELb0EEENS1_30DynamicPersistentTileSchedulerILi256ELi256ELb1ELb1ELb0EEEEEEEEEvNT_6ParamsE,@"STO_CUDA_ENTRY STV_DEFAULT"
_ZN7cutlass13device_kernelIN5flash19enable_sm80_to_sm89INS1_16FlashAttnFwdSm80INS1_25CollectiveMainloopFwdSm80ILi8ELi1ELb0EN4cute5tupleIJNS5_1CILi128EEENS7_ILi64EEENS7_ILi192EEEEEELi192ENS_10bfloat16_tEfNS_4arch4Sm80ELb1ELb0ELb1ELb0ELb1ELb0ELb1ELb1EEENS1_21CollectiveEpilogueFwdINS6_IJS8_SA_S9_EEENS6_IJNS7_ILi1EEESI_SI_EEESC_SE_Li256ELb0ELb1ELb1ELb0EEENS1_30DynamicPersistentTileSchedulerILi256ELi256ELb1ELb1ELb0EEEEEEEEEvNT_6ParamsE:
[----:B------:R-:W-:Y:S01]  /*0000*/  LDC R1, c[0x0][0x28] ;  /* 0x00000a00ff017b82 */ /* 0x000fe20000000800 */
[----:B------:R-:W-:Y:S05]  /*0010*/  EXIT ;  /* 0x000000000000794d */ /* 0x000fea0003800000 */
.L_x_6:
        /* <DEDUP_REMOVED lines=14> */
.L_x_42:


//--------------------- .text._ZN7cutlass13device_kernelIN5flash19enable_sm80_to_sm89INS1_16FlashAttnFwdSm80INS1_25CollectiveMainloopFwdSm80ILi8ELi1ELb0EN4cute5tupleIJNS5_1CILi128EEENS7_ILi64EEENS7_ILi192EEEEEELi192ENS_10bfloat16_tEfNS_4arch4Sm80ELb1ELb0ELb1ELb1ELb1ELb0ELb1ELb1EEENS1_21CollectiveEpilogueFwdINS6_IJS8_SA_S9_EEENS6_IJNS7_ILi1EEESI_SI_EEESC_SE_Li256ELb1ELb1ELb1ELb0EEENS1_36VarlenDynamicPersistentTileSchedulerILi128ELi64ELi256ELi256ELb1ELb1ELb0ELb1ELb1ELb1EEEEEEEEEvNT_6ParamsE --------------------------
	.section	.text._ZN7cutlass13device_kernelIN5flash19enable_sm80_to_sm89INS1_16FlashAttnFwdSm80INS1_25CollectiveMainloopFwdSm80ILi8ELi1ELb0EN4cute5tupleIJNS5_1CILi128EEENS7_ILi64EEENS7_ILi192EEEEEELi192ENS_10bfloat16_tEfNS_4arch4Sm80ELb1ELb0ELb1ELb1ELb1ELb0ELb1ELb1EEENS1_21CollectiveEpilogueFwdINS6_IJS8_SA_S9_EEENS6_IJNS7_ILi1EEESI_SI_EEESC_SE_Li256ELb1ELb1ELb1ELb0EEENS1_36VarlenDynamicPersistentTileSchedulerILi128ELi64ELi256ELi256ELb1ELb1ELb0ELb1ELb1ELb1EEEEEEEEEvNT_6ParamsE,"ax",@progbits
	.align	128
.text._ZN7cutlass13device_kernelIN5flash19enable_sm80_to_sm89INS1_16FlashAttnFwdSm80INS1_25CollectiveMainloopFwdSm80ILi8ELi1ELb0EN4cute5tupleIJNS5_1CILi128EEENS7_ILi64EEENS7_ILi192EEEEEELi192ENS_10bfloat16_tEfNS_4arch4Sm80ELb1ELb0ELb1ELb1ELb1ELb0ELb1ELb1EEENS1_21CollectiveEpilogueFwdINS6_IJS8_SA_S9_EEENS6_IJNS7_ILi1EEESI_SI_EEESC_SE_Li256ELb1ELb1ELb1ELb0EEENS1_36VarlenDynamicPersistentTileSchedulerILi128ELi64ELi256ELi256ELb1ELb1ELb0ELb1ELb1ELb1EEEEEEEEEvNT_6ParamsE:
        .type           _ZN7cutlass13device_kernelIN5flash19enable_sm80_to_sm89INS1_16FlashAttnFwdSm80INS1_25CollectiveMainloopFwdSm80ILi8ELi1ELb0EN4cute5tupleIJNS5_1CILi128EEENS7_ILi64EEENS7_ILi192EEEEEELi192ENS_10bfloat16_tEfNS_4arch4Sm80ELb1ELb0ELb1ELb1ELb1ELb0ELb1ELb1EEENS1_21CollectiveEpilogueFwdINS6_IJS8_SA_S9_EEENS6_IJNS7_ILi1EEESI_SI_EEESC_SE_Li256ELb1ELb1ELb1ELb0EEENS1_36VarlenDynamicPersistentTileSchedulerILi128ELi64ELi256ELi256ELb1ELb1ELb0ELb1ELb1ELb1EEEEEEEEEvNT_6ParamsE,@function
        .size           _ZN7cutlass13device_kernelIN5flash19enable_sm80_to_sm89INS1_16FlashAttnFwdSm80INS1_25CollectiveMainloopFwdSm80ILi8ELi1ELb0EN4cute5tupleIJNS5_1CILi128EEENS7_ILi64EEENS7_ILi192EEEEEELi192ENS_10bfloat16_tEfNS_4arch4Sm80ELb1ELb0ELb1ELb1ELb1ELb0ELb1ELb1EEENS1_21CollectiveEpilogueFwdINS6_IJS8_SA_S9_EEENS6_IJNS7_ILi1EEESI_SI_EEESC_SE_Li256ELb1ELb1ELb1ELb0EEENS1_36VarlenDynamicPersistentTileSchedulerILi128ELi64ELi256ELi256ELb1ELb1ELb0ELb1ELb1ELb1EEEEEEEEEvNT_6ParamsE,(.L_x_43 - _ZN7cutlass13device_kernelIN5flash19enable_sm80_to_sm89INS1_16FlashAttnFwdSm80INS1_25CollectiveMainloopFwdSm80ILi8ELi1ELb0EN4cute5tupleIJNS5_1CILi128EEENS7_ILi64EEENS7_ILi192EEEEEELi192ENS_10bfloat16_tEfNS_4arch4Sm80ELb1ELb0ELb1ELb1ELb1ELb0ELb1ELb1EEENS1_21CollectiveEpilogueFwdINS6_IJS8_SA_S9_EEENS6_IJNS7_ILi1EEESI_SI_EEESC_SE_Li256ELb1ELb1ELb1ELb0EEENS1_36VarlenDynamicPersistentTileSchedulerILi128ELi64ELi256ELi256ELb1ELb1ELb0ELb1ELb1ELb1EEEEEEEEEvNT_6ParamsE)
        .other          _ZN7cutlass13device_kernelIN5flash19enable_sm80_to_sm89INS1_16FlashAttnFwdSm80INS1_25CollectiveMainloopFwdSm80ILi8ELi1ELb0EN4cute5tupleIJNS5_1CILi128EEENS7_ILi64EEENS7_ILi192EEEEEELi192ENS_10bfloat16_tEfNS_4arch4Sm80ELb1ELb0ELb1ELb1ELb1ELb0ELb1ELb1EEENS1_21CollectiveEpilogueFwdINS6_IJS8_SA_S9_EEENS6_IJNS7_ILi1EEESI_SI_EEESC_SE_Li256ELb1ELb1ELb1ELb0EEENS1_36VarlenDynamicPersistentTileSchedulerILi128ELi64ELi256ELi256ELb1ELb1ELb0ELb1ELb1ELb1EEEEEEEEEvNT_6ParamsE,@"STO_CUDA_ENTRY STV_DEFAULT"
_ZN7cutlass13device_kernelIN5flash19enable_sm80_to_sm89INS1_16FlashAttnFwdSm80INS1_25CollectiveMainloopFwdSm80ILi8ELi1ELb0EN4cute5tupleIJNS5_1CILi128EEENS7_ILi64EEENS7_ILi192EEEEEELi192ENS_10bfloat16_tEfNS_4arch4Sm80ELb1ELb0ELb1ELb1ELb1ELb0ELb1ELb1EEENS1_21CollectiveEpilogueFwdINS6_IJS8_SA_S9_EEENS6_IJNS7_ILi1EEESI_SI_EEESC_SE_Li256ELb1ELb1ELb1ELb0EEENS1_36VarlenDynamicPersistentTileSchedulerILi128ELi64ELi256ELi256ELb1ELb1ELb0ELb1ELb1ELb1EEEEEEEEEvNT_6ParamsE:
[----:B------:R-:W-:Y:S01]  /*0000*/  LDC R1, c[0x0][0x28] ;  /* 0x00000a00ff017b82 */ /* 0x000fe20000000800 */
[----:B------:R-:W-:Y:S05]  /*0010*/  EXIT ;  /* 0x000000000000794d */ /* 0x000fea0003800000 */
.L_x_7:
        /* <DEDUP_REMOVED lines=14> */
.L_x_43:


//--------------------- .text._ZN7cutlass13device_kernelIN5flash19enable_sm80_to_sm89INS1_16FlashAttnFwdSm80INS1_25CollectiveMainloopFwdSm80ILi8ELi1ELb0EN4cute5tupleIJNS5_1CILi128EEENS7_ILi64EEENS7_ILi192EEEEEELi192ENS_10bfloat16_tEfNS_4arch4Sm80ELb1ELb0ELb1ELb1ELb1ELb1ELb1ELb1EEENS1_21CollectiveEpilogueFwdINS6_IJS8_SA_S9_EEENS6_IJNS7_ILi1EEESI_SI_EEESC_SE_Li256ELb1ELb1ELb1ELb0EEENS1_36VarlenDynamicPersistentTileSchedulerILi128ELi64ELi256ELi256ELb1ELb1ELb0ELb1ELb1ELb1EEEEEEEEEvNT_6ParamsE --------------------------
	.section	.text._ZN7cutlass13device_kernelIN5flash19enable_sm80_to_sm89INS1_16FlashAttnFwdSm80INS1_25CollectiveMainloopFwdSm80ILi8ELi1ELb0EN4cute5tupleIJNS5_1CILi128EEENS7_ILi64EEENS7_ILi192EEEEEELi192ENS_10bfloat16_tEfNS_4arch4Sm80ELb1ELb0ELb1ELb1ELb1ELb1ELb1ELb1EEENS1_21CollectiveEpilogueFwdINS6_IJS8_SA_S9_EEENS6_IJNS7_ILi1EEESI_SI_EEESC_SE_Li256ELb1ELb1ELb1ELb0EEENS1_36VarlenDynamicPersistentTileSchedulerILi128ELi64ELi256ELi256ELb1ELb1ELb0ELb1ELb1ELb1EEEEEEEEEvNT_6ParamsE,"ax",@progbits
	.align	128
.text._ZN7cutlass13device_kernelIN5flash19enable_sm80_to_sm89INS1_16FlashAttnFwdSm80INS1_25CollectiveMainloopFwdSm80ILi8ELi1ELb0EN4cute5tupleIJNS5_1CILi128EEENS7_ILi64EEENS7_ILi192EEEEEELi192ENS_10bfloat16_tEfNS_4arch4Sm80ELb1ELb0ELb1ELb1ELb1ELb1ELb1ELb1EEENS1_21CollectiveEpilogueFwdINS6_IJS8_SA_S9_EEENS6_IJNS7_ILi1EEESI_SI_EEESC_SE_Li256ELb1ELb1ELb1ELb0EEENS1_36VarlenDynamicPersistentTileSchedulerILi128ELi64ELi256ELi256ELb1ELb1ELb0ELb1ELb1ELb1EEEEEEEEEvNT_6ParamsE:
        .type           _ZN7cutlass13device_kernelIN5flash19enable_sm80_to_sm89INS1_16FlashAttnFwdSm80INS1_25CollectiveMainloopFwdSm80ILi8ELi1ELb0EN4cute5tupleIJNS5_1CILi128EEENS7_ILi64EEENS7_ILi192EEEEEELi192ENS_10bfloat16_tEfNS_4arch4Sm80ELb1ELb0ELb1ELb1ELb1ELb1ELb1ELb1EEENS1_21CollectiveEpilogueFwdINS6_IJS8_SA_S9_EEENS6_IJNS7_ILi1EEESI_SI_EEESC_SE_Li256ELb1ELb1ELb1ELb0EEENS1_36VarlenDynamicPersistentTileSchedulerILi128ELi64ELi256ELi256ELb1ELb1ELb0ELb1ELb1ELb1EEEEEEEEEvNT_6ParamsE,@function
        .size           _ZN7cutlass13device_kernelIN5flash19enable_sm80_to_sm89INS1_16FlashAttnFwdSm80INS1_25CollectiveMainloopFwdSm80ILi8ELi1ELb0EN4cute5tupleIJNS5_1CILi128EEENS7_ILi64EEENS7_ILi192EEEEEELi192ENS_10bfloat16_tEfNS_4arch4Sm80ELb1ELb0ELb1ELb1ELb1ELb1ELb1ELb1EEENS1_21CollectiveEpilogueFwdINS6_IJS8_SA_S9_EEENS6_IJNS7_ILi1EEESI_SI_EEESC_SE_Li256ELb1ELb1ELb1ELb0EEENS1_36VarlenDynamicPersistentTileSchedulerILi128ELi64ELi256ELi256ELb1ELb1ELb0ELb1ELb1ELb1EEEEEEEEEvNT_6ParamsE,(.L_x_44 - _ZN7cutlass13device_kernelIN5flash19enable_sm80_to_sm89INS1_16FlashAttnFwdSm80INS1_25CollectiveMainloopFwdSm80ILi8ELi1ELb0EN4cute5tupleIJNS5_1CILi128EEENS7_ILi64EEENS7_ILi192EEEEEELi192ENS_10bfloat16_tEfNS_4arch4Sm80ELb1ELb0ELb1ELb1ELb1ELb1ELb1ELb1EEENS1_21CollectiveEpilogueFwdINS6_IJS8_SA_S9_EEENS6_IJNS7_ILi1EEESI_SI_EEESC_SE_Li256ELb1ELb1ELb1ELb0EEENS1_36VarlenDynamicPersistentTileSchedulerILi128ELi64ELi256ELi256ELb1ELb1ELb0ELb1ELb1ELb1EEEEEEEEEvNT_6ParamsE)
        .other          _ZN7cutlass13device_kernelIN5flash19enable_sm80_to_sm89INS1_16FlashAttnFwdSm80INS1_25CollectiveMainloopFwdSm80ILi8ELi1ELb0EN4cute5tupleIJNS5_1CILi128EEENS7_ILi64EEENS7_ILi192EEEEEELi192ENS_10bfloat16_tEfNS_4arch4Sm80ELb1ELb0ELb1ELb1ELb1ELb1ELb1ELb1EEENS1_21CollectiveEpilogueFwdINS6_IJS8_SA_S9_EEENS6_IJNS7_ILi1EEESI_SI_EEESC_SE_Li256ELb1ELb1ELb1ELb0EEENS1_36VarlenDynamicPersistentTileSchedulerILi128ELi64ELi256ELi256ELb1ELb1ELb0ELb1ELb1ELb1EEEEEEEEEvNT_6ParamsE,@"STO_CUDA_ENTRY STV_DEFAULT"
_ZN7cutlass13device_kernelIN5flash19enable_sm80_to_sm89INS1_16FlashAttnFwdSm80INS1_25CollectiveMainloopFwdSm80ILi8ELi1ELb0EN4cute5tupleIJNS5_1CILi128EEENS7_ILi64EEENS7_ILi192EEEEEELi192ENS_10bfloat16_tEfNS_4arch4Sm80ELb1ELb0ELb1ELb1ELb1ELb1ELb1ELb1EEENS1_21CollectiveEpilogueFwdINS6_IJS8_SA_S9_EEENS6_IJNS7_ILi1EEESI_SI_EEESC_SE_Li256ELb1ELb1ELb1ELb0EEENS1_36VarlenDynamicPersistentTileSchedulerILi128ELi64ELi256ELi256ELb1ELb1ELb0ELb1ELb1ELb1EEEEEEEEEvNT_6ParamsE:
[----:B------:R-:W-:Y:S01]  /*0000*/  LDC R1, c[0x0][0x28] ;  /* 0x00000a00ff017b82 */ /* 0x000fe20000000800 */
[----:B------:R-:W-:Y:S05]  /*0010*/  EXIT ;  /* 0x000000000000794d */ /* 0x000fea0003800000 */
.L_x_8:
        /* <DEDUP_REMOVED lines=14> */
.L_x_44:


//--------------------- .text._ZN7cutlass13device_kernelIN5flash19enable_sm80_to_sm89INS1_16FlashAttnFwdSm80INS1_25CollectiveMainloopFwdSm80ILi8ELi2ELb0EN4cute5tupleIJNS5_1CILi128EEENS7_ILi64EEENS7_ILi192EEEEEELi192ENS_10bfloat16_tEfNS_4arch4Sm80ELb0ELb0ELb1ELb0ELb1ELb0ELb1ELb1EEENS1_21CollectiveEpilogueFwdINS6_IJS8_SA_S9_EEENS6_IJNS7_ILi1EEESI_SI_EEESC_SE_Li256ELb0ELb1ELb1ELb0EEENS1_19SingleTileSchedulerILb0ELb1ELb1ELi128EEEEEEEEEvNT_6ParamsE --------------------------
	.section	.text._ZN7cutlass13device_kernelIN5flash19enable_sm80_to_sm89INS1_16FlashAttnFwdSm80INS1_25CollectiveMainloopFwdSm80ILi8ELi2ELb0EN4cute5tupleIJNS5_1CILi128EEENS7_ILi64EEENS7_ILi192EEEEEELi192ENS_10bfloat16_tEfNS_4arch4Sm80ELb0ELb0ELb1ELb0ELb1ELb0ELb1ELb1EEENS1_21CollectiveEpilogueFwdINS6_IJS8_SA_S9_EEENS6_IJNS7_ILi1EEESI_SI_EEESC_SE_Li256ELb0ELb1ELb1ELb0EEENS1_19SingleTileSchedulerILb0ELb1ELb1ELi128EEEEEEEEEvNT_6ParamsE,"ax",@progbits
	.align	128
.text._ZN7cutlass13device_kernelIN5flash19enable_sm80_to_sm89INS1_16FlashAttnFwdSm80INS1_25CollectiveMainloopFwdSm80ILi8ELi2ELb0EN4cute5tupleIJNS5_1CILi128EEENS7_ILi64EEENS7_ILi192EEEEEELi192ENS_10bfloat16_tEfNS_4arch4Sm80ELb0ELb0ELb1ELb0ELb1ELb0ELb1ELb1EEENS1_21CollectiveEpilogueFwdINS6_IJS8_SA_S9_EEENS6_IJNS7_ILi1EEESI_SI_EEESC_SE_Li256ELb0ELb1ELb1ELb0EEENS1_19SingleTileSchedulerILb0ELb1ELb1ELi128EEEEEEEEEvNT_6ParamsE:
        .type           _ZN7cutlass13device_kernelIN5flash19enable_sm80_to_sm89INS1_16FlashAttnFwdSm80INS1_25CollectiveMainloopFwdSm80ILi8ELi2ELb0EN4cute5tupleIJNS5_1CILi128EEENS7_ILi64EEENS7_ILi192EEEEEELi192ENS_10bfloat16_tEfNS_4arch4Sm80ELb0ELb0ELb1ELb0ELb1ELb0ELb1ELb1EEENS1_21CollectiveEpilogueFwdINS6_IJS8_SA_S9_EEENS6_IJNS7_ILi1EEESI_SI_EEESC_SE_Li256ELb0ELb1ELb1ELb0EEENS1_19SingleTileSchedulerILb0ELb1ELb1ELi128EEEEEEEEEvNT_6ParamsE,@function
        .size           _ZN7cutlass13device_kernelIN5flash19enable_sm80_to_sm89INS1_16FlashAttnFwdSm80INS1_25CollectiveMainloopFwdSm80ILi8ELi2ELb0EN4cute5tupleIJNS5_1CILi128EEENS7_ILi64EEENS7_ILi192EEEEEELi192ENS_10bfloat16_tEfNS_4arch4Sm80ELb0ELb0ELb1ELb0ELb1ELb0ELb1ELb1EEENS1_21CollectiveEpilogueFwdINS6_IJS8_SA_S9_EEENS6_IJNS7_ILi1EEESI_SI_EEESC_SE_Li256ELb0ELb1ELb1ELb0EEENS1_19SingleTileSchedulerILb0ELb1ELb1ELi128EEEEEEEEEvNT_6ParamsE,(.L_x_45 - _ZN7cutlass13device_kernelIN5flash19enable_sm80_to_sm89INS1_16FlashAttnFwdSm80INS1_25CollectiveMainloopFwdSm80ILi8ELi2ELb0EN4cute5tupleIJNS5_1CILi128EEENS7_ILi64EEENS7_ILi192EEEEEELi192ENS_10bfloat16_tEfNS_4arch4Sm80ELb0ELb0ELb1ELb0ELb1ELb0ELb1ELb1EEENS1_21CollectiveEpilogueFwdINS6_IJS8_SA_S9_EEENS6_IJNS7_ILi1EEESI_SI_EEESC_SE_Li256ELb0ELb1ELb1ELb0EEENS1_19SingleTileSchedulerILb0ELb1ELb1ELi128EEEEEEEEEvNT_6ParamsE)
        .other          _ZN7cutlass13device_kernelIN5flash19enable_sm80_to_sm89INS1_16FlashAttnFwdSm80INS1_25CollectiveMainloopFwdSm80ILi8ELi2ELb0EN4cute5tupleIJNS5_1CILi128EEENS7_ILi64EEENS7_ILi192EEEEEELi192ENS_10bfloat16_tEfNS_4arch4Sm80ELb0ELb0ELb1ELb0ELb1ELb0ELb1ELb1EEENS1_21CollectiveEpilogueFwdINS6_IJS8_SA_S9_EEENS6_IJNS7_ILi1EEESI_SI_EEESC_SE_Li256ELb0ELb1ELb1ELb0EEENS1_19SingleTileSchedulerILb0ELb1ELb1ELi128EEEEEEEEEvNT_6ParamsE,@"STO_CUDA_ENTRY STV_DEFAULT"
_ZN7cutlass13device_kernelIN5flash19enable_sm80_to_sm89INS1_16FlashAttnFwdSm80INS1_25CollectiveMainloopFwdSm80ILi8ELi2ELb0EN4cute5tupleIJNS5_1CILi128EEENS7_ILi64EEENS7_ILi192EEEEEELi192ENS_10bfloat16_tEfNS_4arch4Sm80ELb0ELb0ELb1ELb0ELb1ELb0ELb1ELb1EEENS1_21CollectiveEpilogueFwdINS6_IJS8_SA_S9_EEENS6_IJNS7_ILi1EEESI_SI_EEESC_SE_Li256ELb0ELb1ELb1ELb0EEENS1_19SingleTileSchedulerILb0ELb1ELb1ELi128EEEEEEEEEvNT_6ParamsE:
[----:B------:R-:W-:Y:S01]  /*0000*/  LDC R1, c[0x0][0x28] ;  /* 0x00000a00ff017b82 */ /* 0x000fe20000000800 */
[----:B------:R-:W-:Y:S05]  /*0010*/  EXIT ;  /* 0x000000000000794d */ /* 0x000fea0003800000 */
.L_x_9:
        /* <DEDUP_REMOVED lines=14> */
.L_x_45:


//--------------------- .text._ZN7cutlass13device_kernelIN5flash19enable_sm80_to_sm89INS1_16FlashAttnFwdSm80INS1_25CollectiveMainloopFwdSm80ILi8ELi2ELb0EN4cute5tupleIJNS5_1CILi128EEENS7_ILi64EEENS7_ILi192EEEEEELi192ENS_10bfloat16_tEfNS_4arch4Sm80ELb0ELb0ELb1ELb1ELb1ELb0ELb1ELb1EEENS1_21CollectiveEpilogueFwdINS6_IJS8_SA_S9_EEENS6_IJNS7_ILi1EEESI_SI_EEESC_SE_Li256ELb1ELb1ELb1ELb0EEENS1_36VarlenDynamicPersistentTileSchedulerILi128ELi64ELi256ELi256ELb1ELb1ELb0ELb0ELb1ELb1EEEEEEEEEvNT_6ParamsE --------------------------
	.section	.text._ZN7cutlass13device_kernelIN5flash19enable_sm80_to_sm89INS1_16FlashAttnFwdSm80INS1_25CollectiveMainloopFwdSm80ILi8ELi2ELb0EN4cute5tupleIJNS5_1CILi128EEENS7_ILi64EEENS7_ILi192EEEEEELi192ENS_10bfloat16_tEfNS_4arch4Sm80ELb0ELb0ELb1ELb1ELb1ELb0ELb1ELb1EEENS1_21CollectiveEpilogueFwdINS6_IJS8_SA_S9_EEENS6_IJNS7_ILi1EEESI_SI_EEESC_SE_Li256ELb1ELb1ELb1ELb0EEENS1_36VarlenDynamicPersistentTileSchedulerILi128ELi64ELi256ELi256ELb1ELb1ELb0ELb0ELb1ELb1EEEEEEEEEvNT_6ParamsE,"ax",@progbits
	.align	128
.text._ZN7cutlass13device_kernelIN5flash19enable_sm80_to_sm89INS1_16FlashAttnFwdSm80INS1_25CollectiveMainloopFwdSm80ILi8ELi2ELb0EN4cute5tupleIJNS5_1CILi128EEENS7_ILi64EEENS7_ILi192EEEEEELi192ENS_10bfloat16_tEfNS_4arch4Sm80ELb0ELb0ELb1ELb1ELb1ELb0ELb1ELb1EEENS1_21CollectiveEpilogueFwdINS6_IJS8_SA_S9_EEENS6_IJNS7_ILi1EEESI_SI_EEESC_SE_Li256ELb1ELb1ELb1ELb0EEENS1_36VarlenDynamicPersistentTileSchedulerILi128ELi64ELi256ELi256ELb1ELb1ELb0ELb0ELb1ELb1EEEEEEEEEvNT_6ParamsE:
        .type           _ZN7cutlass13device_kernelIN5flash19enable_sm80_to_sm89INS1_16FlashAttnFwdSm80INS1_25CollectiveMainloopFwdSm80ILi8ELi2ELb0EN4cute5tupleIJNS5_1CILi128EEENS7_ILi64EEENS7_ILi192EEEEEELi192ENS_10bfloat16_tEfNS_4arch4Sm80ELb0ELb0ELb1ELb1ELb1ELb0ELb1ELb1EEENS1_21CollectiveEpilogueFwdINS6_IJS8_SA_S9_EEENS6_IJNS7_ILi1EEESI_SI_EEESC_SE_Li256ELb1ELb1ELb1ELb0EEENS1_36VarlenDynamicPersistentTileSchedulerILi128ELi64ELi256ELi256ELb1ELb1ELb0ELb0ELb1ELb1EEEEEEEEEvNT_6ParamsE,@function
        .size           _ZN7cutlass13device_kernelIN5flash19enable_sm80_to_sm89INS1_16FlashAttnFwdSm80INS1_25CollectiveMainloopFwdSm80ILi8ELi2ELb0EN4cute5tupleIJNS5_1CILi128EEENS7_ILi64EEENS7_ILi192EEEEEELi192ENS_10bfloat16_tEfNS_4arch4Sm80ELb0ELb0ELb1ELb1ELb1ELb0ELb1ELb1EEENS1_21CollectiveEpilogueFwdINS6_IJS8_SA_S9_EEENS6_IJNS7_ILi1EEESI_SI_EEESC_SE_Li256ELb1ELb1ELb1ELb0EEENS1_36VarlenDynamicPersistentTileSchedulerILi128ELi64ELi256ELi256ELb1ELb1ELb0ELb0ELb1ELb1EEEEEEEEEvNT_6ParamsE,(.L_x_46 - _ZN7cutlass13device_kernelIN5flash19enable_sm80_to_sm89INS1_16FlashAttnFwdSm80INS1_25CollectiveMainloopFwdSm80ILi8ELi2ELb0EN4cute5tupleIJNS5_1CILi128EEENS7_ILi64EEENS7_ILi192EEEEEELi192ENS_10bfloat16_tEfNS_4arch4Sm80ELb0ELb0ELb1ELb1ELb1ELb0ELb1ELb1EEENS1_21CollectiveEpilogueFwdINS6_IJS8_SA_S9_EEENS6_IJNS7_ILi1EEESI_SI_EEESC_SE_Li256ELb1ELb1ELb1ELb0EEENS1_36VarlenDynamicPersistentTileSchedulerILi128ELi64ELi256ELi256ELb1ELb1ELb0ELb0ELb1ELb1EEEEEEEEEvNT_6ParamsE)
        .other          _ZN7cutlass13device_kernelIN5flash19enable_sm80_to_sm89INS1_16FlashAttnFwdSm80INS1_25CollectiveMainloopFwdSm80ILi8ELi2ELb0EN4cute5tupleIJNS5_1CILi128EEENS7_ILi64EEENS7_ILi192EEEEEELi192ENS_10bfloat16_tEfNS_4arch4Sm80ELb0ELb0ELb1ELb1ELb1ELb0ELb1ELb1EEENS1_21CollectiveEpilogueFwdINS6_IJS8_SA_S9_EEENS6_IJNS7_ILi1EEESI_SI_EEESC_SE_Li256ELb1ELb1ELb1ELb0EEENS1_36VarlenDynamicPersistentTileSchedulerILi128ELi64ELi256ELi256ELb1ELb1ELb0ELb0ELb1ELb1EEEEEEEEEvNT_6ParamsE,@"STO_CUDA_ENTRY STV_DEFAULT"
_ZN7cutlass13device_kernelIN5flash19enable_sm80_to_sm89INS1_16FlashAttnFwdSm80INS1_25CollectiveMainloopFwdSm80ILi8ELi2ELb0EN4cute5tupleIJNS5_1CILi128EEENS7_ILi64EEENS7_ILi192EEEEEELi192ENS_10bfloat16_tEfNS_4arch4Sm80ELb0ELb0ELb1ELb1ELb1ELb0ELb1ELb1EEENS1_21CollectiveEpilogueFwdINS6_IJS8_SA_S9_EEENS6_IJNS7_ILi1EEESI_SI_EEESC_SE_Li256ELb1ELb1ELb1ELb0EEENS1_36VarlenDynamicPersistentTileSchedulerILi128ELi64ELi256ELi256ELb1ELb1ELb0ELb0ELb1ELb1EEEEEEEEEvNT_6ParamsE:
[----:B------:R-:W-:Y:S01]  /*0000*/  LDC R1, c[0x0][0x28] ;  /* 0x00000a00ff017b82 */ /* 0x000fe20000000800 */
[----:B------:R-:W-:Y:S05]  /*0010*/  EXIT ;  /* 0x000000000000794d */ /* 0x000fea0003800000 */
.L_x_10:
        /* <DEDUP_REMOVED lines=14> */
.L_x_46:


//--------------------- .text._ZN7cutlass13device_kernelIN5flash19enable_sm80_to_sm89INS1_16FlashAttnFwdSm80INS1_25CollectiveMainloopFwdSm80ILi8ELi2ELb0EN4cute5tupleIJNS5_1CILi128EEENS7_ILi64EEENS7_ILi192EEEEEELi192ENS_10bfloat16_tEfNS_4arch4Sm80ELb0ELb0ELb1ELb1ELb1ELb1ELb1ELb1EEENS1_21CollectiveEpilogueFwdINS6_IJS8_SA_S9_EEENS6_IJNS7_ILi1EEESI_SI_EEESC_SE_Li256ELb1ELb1ELb1ELb0EEENS1_36VarlenDynamicPersistentTileSchedulerILi128ELi64ELi256ELi256ELb1ELb1ELb0ELb0ELb1ELb1EEEEEEEEEvNT_6ParamsE --------------------------
	.section	.text._ZN7cutlass13device_kernelIN5flash19enable_sm80_to_sm89INS1_16FlashAttnFwdSm80INS1_25CollectiveMainloopFwdSm80ILi8ELi2ELb0EN4cute5tupleIJNS5_1CILi128EEENS7_ILi64EEENS7_ILi192EEEEEELi192ENS_10bfloat16_tEfNS_4arch4Sm80ELb0ELb0ELb1ELb1ELb1ELb1ELb1ELb1EEENS1_21CollectiveEpilogueFwdINS6_IJS8_SA_S9_EEENS6_IJNS7_ILi1EEESI_SI_EEESC_SE_Li256ELb1ELb1ELb1ELb0EEENS1_36VarlenDynamicPersistentTileSchedulerILi128ELi64ELi256ELi256ELb1ELb1ELb0ELb0ELb1ELb1EEEEEEEEEvNT_6ParamsE,"ax",@progbits
	.align	128
.text._ZN7cutlass13device_kernelIN5flash19enable_sm80_to_sm89INS1_16FlashAttnFwdSm80INS1_25CollectiveMainloopFwdSm80ILi8ELi2ELb0EN4cute5tupleIJNS5_1CILi128EEENS7_ILi64EEENS7_ILi192EEEEEELi192ENS_10bfloat16_tEfNS_4arch4Sm80ELb0ELb0ELb1ELb1ELb1ELb1ELb1ELb1EEENS1_21CollectiveEpilogueFwdINS6_IJS8_SA_S9_EEENS6_IJNS7_ILi1EEESI_SI_EEESC_SE_Li256ELb1ELb1ELb1ELb0EEENS1_36VarlenDynamicPersistentTileSchedulerILi128ELi64ELi256ELi256ELb1ELb1ELb0ELb0ELb1ELb1EEEEEEEEEvNT_6ParamsE:
        .type           _ZN7cutlass13device_kernelIN5flash19enable_sm80_to_sm89INS1_16FlashAttnFwdSm80INS1_25CollectiveMainloopFwdSm80ILi8ELi2ELb0EN4cute5tupleIJNS5_1CILi128EEENS7_ILi64EEENS7_ILi192EEEEEELi192ENS_10bfloat16_tEfNS_4arch4Sm80ELb0ELb0ELb1ELb1ELb1ELb1ELb1ELb1EEENS1_21CollectiveEpilogueFwdINS6_IJS8_SA_S9_EEENS6_IJNS7_ILi1EEESI_SI_EEESC_SE_Li256ELb1ELb1ELb1ELb0EEENS1_36VarlenDynamicPersistentTileSchedulerILi128ELi64ELi256ELi256ELb1ELb1ELb0ELb0ELb1ELb1EEEEEEEEEvNT_6ParamsE,@function
        .size           _ZN7cutlass13device_kernelIN5flash19enable_sm80_to_sm89INS1_16FlashAttnFwdSm80INS1_25CollectiveMainloopFwdSm80ILi8ELi2ELb0EN4cute5tupleIJNS5_1CILi128EEENS7_ILi64EEENS7_ILi192EEEEEELi192ENS_10bfloat16_tEfNS_4arch4Sm80ELb0ELb0ELb1ELb1ELb1ELb1ELb1ELb1EEENS1_21CollectiveEpilogueFwdINS6_IJS8_SA_S9_EEENS6_IJNS7_ILi1EEESI_SI_EEESC_SE_Li256ELb1ELb1ELb1ELb0EEENS1_36VarlenDynamicPersistentTileSchedulerILi128ELi64ELi256ELi256ELb1ELb1ELb0ELb0ELb1ELb1EEEEEEEEEvNT_6ParamsE,(.L_x_47 - _ZN7cutlass13device_kernelIN5flash19enable_sm80_to_sm89INS1_16FlashAttnFwdSm80INS1_25CollectiveMainloopFwdSm80ILi8ELi2ELb0EN4cute5tupleIJNS5_1CILi128EEENS7_ILi64EEENS7_ILi192EEEEEELi192ENS_10bfloat16_tEfNS_4arch4Sm80ELb0ELb0ELb1ELb1ELb1ELb1ELb1ELb1EEENS1_21CollectiveEpilogueFwdINS6_IJS8_SA_S9_EEENS6_IJNS7_ILi1EEESI_SI_EEESC_SE_Li256ELb1ELb1ELb1ELb0EEENS1_36VarlenDynamicPersistentTileSchedulerILi128ELi64ELi256ELi256ELb1ELb1ELb0ELb0ELb1ELb1EEEEEEEEEvNT_6ParamsE)
        .other          _ZN7cutlass13device_kernelIN5flash19enable_sm80_to_sm89INS1_16FlashAttnFwdSm80INS1_25CollectiveMainloopFwdSm80ILi8ELi2ELb0EN4cute5tupleIJNS5_1CILi128EEENS7_ILi64EEENS7_ILi192EEEEEELi192ENS_10bfloat16_tEfNS_4arch4Sm80ELb0ELb0ELb1ELb1ELb1ELb1ELb1ELb1EEENS1_21CollectiveEpilogueFwdINS6_IJS8_SA_S9_EEENS6_IJNS7_ILi1EEESI_SI_EEESC_SE_Li256ELb1ELb1ELb1ELb0EEENS1_36VarlenDynamicPersistentTileSchedulerILi128ELi64ELi256ELi256ELb1ELb1ELb0ELb0ELb1ELb1EEEEEEEEEvNT_6ParamsE,@"STO_CUDA_ENTRY STV_DEFAULT"
_ZN7cutlass13device_kernelIN5flash19enable_sm80_to_sm89INS1_16FlashAttnFwdSm80INS1_25CollectiveMainloopFwdSm80ILi8ELi2ELb0EN4cute5tupleIJNS5_1CILi128EEENS7_ILi64EEENS7_ILi192EEEEEELi192ENS_10bfloat16_tEfNS_4arch4Sm80ELb0ELb0ELb1ELb1ELb1ELb1ELb1ELb1EEENS1_21CollectiveEpilogueFwdINS6_IJS8_SA_S9_EEENS6_IJNS7_ILi1EEESI_SI_EEESC_SE_Li256ELb1ELb1ELb1ELb0EEENS1_36VarlenDynamicPersistentTileSchedulerILi128ELi64ELi256ELi256ELb1ELb1ELb0ELb0ELb1ELb1EEEEEEEEEvNT_6ParamsE:
[----:B------:R-:W-:Y:S01]  /*0000*/  LDC R1, c[0x0][0x28] ;  /* 0x00000a00ff017b82 */ /* 0x000fe20000000800 */
[----:B------:R-:W-:Y:S05]  /*0010*/  EXIT ;  /* 0x000000000000794d */ /* 0x000fea0003800000 */
.L_x_11:
        /* <DEDUP_REMOVED lines=14> */
.L_x_47:


//--------------------- .text._ZN7cutlass13device_kernelIN5flash19enable_sm80_to_sm89INS1_16FlashAttnFwdSm80INS1_25CollectiveMainloopFwdSm80ILi8ELi2ELb0EN4cute5tupleIJNS5_1CILi128EEENS7_ILi64EEENS7_ILi192EEEEEELi192ENS_10bfloat16_tEfNS_4arch4Sm80ELb0ELb1ELb1ELb0ELb1ELb0ELb1ELb1EEENS1_21CollectiveEpilogueFwdINS6_IJS8_SA_S9_EEENS6_IJNS7_ILi1EEESI_SI_EEESC_SE_Li256ELb0ELb1ELb1ELb0EEENS1_19SingleTileSchedulerILb0ELb1ELb1ELi128EEEEEEEEEvNT_6ParamsE --------------------------
	.section	.text._ZN7cutlass13device_kernelIN5flash19enable_sm80_to_sm89INS1_16FlashAttnFwdSm80INS1_25CollectiveMainloopFwdSm80ILi8ELi2ELb0EN4cute5tupleIJNS5_1CILi128EEENS7_ILi64EEENS7_ILi192EEEEEELi192ENS_10bfloat16_tEfNS_4arch4Sm80ELb0ELb1ELb1ELb0ELb1ELb0ELb1ELb1EEENS1_21CollectiveEpilogueFwdINS6_IJS8_SA_S9_EEENS6_IJNS7_ILi1EEESI_SI_EEESC_SE_Li256ELb0ELb1ELb1ELb0EEENS1_19SingleTileSchedulerILb0ELb1ELb1ELi128EEEEEEEEEvNT_6ParamsE,"ax",@progbits
	.align	128
.text._ZN7cutlass13device_kernelIN5flash19enable_sm80_to_sm89INS1_16FlashAttnFwdSm80INS1_25CollectiveMainloopFwdSm80ILi8ELi2ELb0EN4cute5tupleIJNS5_1CILi128EEENS7_ILi64EEENS7_ILi192EEEEEELi192ENS_10bfloat16_tEfNS_4arch4Sm80ELb0ELb1ELb1ELb0ELb1ELb0ELb1ELb1EEENS1_21CollectiveEpilogueFwdINS6_IJS8_SA_S9_EEENS6_IJNS7_ILi1EEESI_SI_EEESC_SE_Li256ELb0ELb1ELb1ELb0EEENS1_19SingleTileSchedulerILb0ELb1ELb1ELi128EEEEEEEEEvNT_6ParamsE:
        .type           _ZN7cutlass13device_kernelIN5flash19enable_sm80_to_sm89INS1_16FlashAttnFwdSm80INS1_25CollectiveMainloopFwdSm80ILi8ELi2ELb0EN4cute5tupleIJNS5_1CILi128EEENS7_ILi64EEENS7_ILi192EEEEEELi192ENS_10bfloat16_tEfNS_4arch4Sm80ELb0ELb1ELb1ELb0ELb1ELb0ELb1ELb1EEENS1_21CollectiveEpilogueFwdINS6_IJS8_SA_S9_EEENS6_IJNS7_ILi1EEESI_SI_EEESC_SE_Li256ELb0ELb1ELb1ELb0EEENS1_19SingleTileSchedulerILb0ELb1ELb1ELi128EEEEEEEEEvNT_6ParamsE,@function
        .size           _ZN7cutlass13device_kernelIN5flash19enable_sm80_to_sm89INS1_16FlashAttnFwdSm80INS1_25CollectiveMainloopFwdSm80ILi8ELi2ELb0EN4cute5tupleIJNS5_1CILi128EEENS7_ILi64EEENS7_ILi192EEEEEELi192ENS_10bfloat16_tEfNS_4arch4Sm80ELb0ELb1ELb1ELb0ELb1ELb0ELb1ELb1EEENS1_21CollectiveEpilogueFwdINS6_IJS8_SA_S9_EEENS6_IJNS7_ILi1EEESI_SI_EEESC_SE_Li256ELb0ELb1ELb1ELb0EEENS1_19SingleTileSchedulerILb0ELb1ELb1ELi128EEEEEEEEEvNT_6ParamsE,(.L_x_48 - _ZN7cutlass13device_kernelIN5flash19enable_sm80_to_sm89INS1_16FlashAttnFwdSm80INS1_25CollectiveMainloopFwdSm80ILi8ELi2ELb0EN4cute5tupleIJNS5_1CILi128EEENS7_ILi64EEENS7_ILi192EEEEEELi192ENS_10bfloat16_tEfNS_4arch4Sm80ELb0ELb1ELb1ELb0ELb1ELb0ELb1ELb1EEENS1_21CollectiveEpilogueFwdINS6_IJS8_SA_S9_EEENS6_IJNS7_ILi1EEESI_SI_EEESC_SE_Li256ELb0ELb1ELb1ELb0EEENS1_19SingleTileSchedulerILb0ELb1ELb1ELi128EEEEEEEEEvNT_6ParamsE)
        .other          _ZN7cutlass13device_kernelIN5flash19enable_sm80_to_sm89INS1_16FlashAttnFwdSm80INS1_25CollectiveMainloopFwdSm80ILi8ELi2ELb0EN4cute5tupleIJNS5_1CILi128EEENS7_ILi64EEENS7_ILi192EEEEEELi192ENS_10bfloat16_tEfNS_4arch4Sm80ELb0ELb1ELb1ELb0ELb1ELb0ELb1ELb1EEENS1_21CollectiveEpilogueFwdINS6_IJS8_SA_S9_EEENS6_IJNS7_ILi1EEESI_SI_EEESC_SE_Li256ELb0ELb1ELb1ELb0EEENS1_19SingleTileSchedulerILb0ELb1ELb1ELi128EEEEEEEEEvNT_6ParamsE,@"STO_CUDA_ENTRY STV_DEFAULT"
_ZN7cutlass13device_kernelIN5flash19enable_sm80_to_sm89INS1_16FlashAttnFwdSm80INS1_25CollectiveMainloopFwdSm80ILi8ELi2ELb0EN4cute5tupleIJNS5_1CILi128EEENS7_ILi64EEENS7_ILi192EEEEEELi192ENS_10bfloat16_tEfNS_4arch4Sm80ELb0ELb1ELb1ELb0ELb1ELb0ELb1ELb1EEENS1_21CollectiveEpilogueFwdINS6_IJS8_SA_S9_EEENS6_IJNS7_ILi1EEESI_SI_EEESC_SE_Li256ELb0ELb1ELb1ELb0EEENS1_19SingleTileSchedulerILb0ELb1ELb1ELi128EEEEEEEEEvNT_6ParamsE:
[----:B------:R-:W-:Y:S01]  /*0000*/  LDC R1, c[0x0][0x28] ;  /* 0x00000a00ff017b82 */ /* 0x000fe20000000800 */
[----:B------:R-:W-:Y:S05]  /*0010*/  EXIT ;  /* 0x000000000000794d */ /* 0x000fea0003800000 */
.L_x_12:
        /* <DEDUP_REMOVED lines=14> */
.L_x_48:


//--------------------- .text._ZN7cutlass13device_kernelIN5flash19enable_sm80_to_sm89INS1_16FlashAttnFwdSm80INS1_25CollectiveMainloopFwdSm80ILi8ELi2ELb0EN4cute5tupleIJNS5_1CILi128EEENS7_ILi64EEENS7_ILi192EEEEEELi192ENS_10bfloat16_tEfNS_4arch4Sm80ELb0ELb1ELb1ELb1ELb1ELb0ELb1ELb1EEENS1_21CollectiveEpilogueFwdINS6_IJS8_SA_S9_EEENS6_IJNS7_ILi1EEESI_SI_EEESC_SE_Li256ELb1ELb1ELb1ELb0EEENS1_36VarlenDynamicPersistentTileSchedulerILi128ELi64ELi256ELi256ELb1ELb1ELb0ELb1ELb0ELb1EEEEEEEEEvNT_6ParamsE --------------------------
	.section	.text._ZN7cutlass13device_kernelIN5flash19enable_sm80_to_sm89INS1_16FlashAttnFwdSm80INS1_25CollectiveMainloopFwdSm80ILi8ELi2ELb0EN4cute5tupleIJNS5_1CILi128EEENS7_ILi64EEENS7_ILi192EEEEEELi192ENS_10bfloat16_tEfNS_4arch4Sm80ELb0ELb1ELb1ELb1ELb1ELb0ELb1ELb1EEENS1_21CollectiveEpilogueFwdINS6_IJS8_SA_S9_EEENS6_IJNS7_ILi1EEESI_SI_EEESC_SE_Li256ELb1ELb1ELb1ELb0EEENS1_36VarlenDynamicPersistentTileSchedulerILi128ELi64ELi256ELi256ELb1ELb1ELb0ELb1ELb0ELb1EEEEEEEEEvNT_6ParamsE,"ax",@progbits
	.align	128
.text._ZN7cutlass13device_kernelIN5flash19enable_sm80_to_sm89INS1_16FlashAttnFwdSm80INS1_25CollectiveMainloopFwdSm80ILi8ELi2ELb0EN4cute5tupleIJNS5_1CILi128EEENS7_ILi64EEENS7_ILi192EEEEEELi192ENS_10bfloat16_tEfNS_4arch4Sm80ELb0ELb1ELb1ELb1ELb1ELb0ELb1ELb1EEENS1_21CollectiveEpilogueFwdINS6_IJS8_SA_S9_EEENS6_IJNS7_ILi1EEESI_SI_EEESC_SE_Li256ELb1ELb1ELb1ELb0EEENS1_36VarlenDynamicPersistentTileSchedulerILi128ELi64ELi256ELi256ELb1ELb1ELb0ELb1ELb0ELb1EEEEEEEEEvNT_6ParamsE:
        .type           _ZN7cutlass13device_kernelIN5flash19enable_sm80_to_sm89INS1_16FlashAttnFwdSm80INS1_25CollectiveMainloopFwdSm80ILi8ELi2ELb0EN4cute5tupleIJNS5_1CILi128EEENS7_ILi64EEENS7_ILi192EEEEEELi192ENS_10bfloat16_tEfNS_4arch4Sm80ELb0ELb1ELb1ELb1ELb1ELb0ELb1ELb1EEENS1_21CollectiveEpilogueFwdINS6_IJS8_SA_S9_EEENS6_IJNS7_ILi1EEESI_SI_EEESC_SE_Li256ELb1ELb1ELb1ELb0EEENS1_36VarlenDynamicPersistentTileSchedulerILi128ELi64ELi256ELi256ELb1ELb1ELb0ELb1ELb0ELb1EEEEEEEEEvNT_6ParamsE,@function
        .size           _ZN7cutlass13device_kernelIN5flash19enable_sm80_to_sm89INS1_16FlashAttnFwdSm80INS1_25CollectiveMainloopFwdSm80ILi8ELi2ELb0EN4cute5tupleIJNS5_1CILi128EEENS7_ILi64EEENS7_ILi192EEEEEELi192ENS_10bfloat16_tEfNS_4arch4Sm80ELb0ELb1ELb1ELb1ELb1ELb0ELb1ELb1EEENS1_21CollectiveEpilogueFwdINS6_IJS8_SA_S9_EEENS6_IJNS7_ILi1EEESI_SI_EEESC_SE_Li256ELb1ELb1ELb1ELb0EEENS1_36VarlenDynamicPersistentTileSchedulerILi128ELi64ELi256ELi256ELb1ELb1ELb0ELb1ELb0ELb1EEEEEEEEEvNT_6ParamsE,(.L_x_49 - _ZN7cutlass13device_kernelIN5flash19enable_sm80_to_sm89INS1_16FlashAttnFwdSm80INS1_25CollectiveMainloopFwdSm80ILi8ELi2ELb0EN4cute5tupleIJNS5_1CILi128EEENS7_ILi64EEENS7_ILi192EEEEEELi192ENS_10bfloat16_tEfNS_4arch4Sm80ELb0ELb1ELb1ELb1ELb1ELb0ELb1ELb1EEENS1_21CollectiveEpilogueFwdINS6_IJS8_SA_S9_EEENS6_IJNS7_ILi1EEESI_SI_EEESC_SE_Li256ELb1ELb1ELb1ELb0EEENS1_36VarlenDynamicPersistentTileSchedulerILi128ELi64ELi256ELi256ELb1ELb1ELb0ELb1ELb0ELb1EEEEEEEEEvNT_6ParamsE)
        .other          _ZN7cutlass13device_kernelIN5flash19enable_sm80_to_sm89INS1_16FlashAttnFwdSm80INS1_25CollectiveMainloopFwdSm80ILi8ELi2ELb0EN4cute5tupleIJNS5_1CILi128EEENS7_ILi64EEENS7_ILi192EEEEEELi192ENS_10bfloat16_tEfNS_4arch4Sm80ELb0ELb1ELb1ELb1ELb1ELb0ELb1ELb1EEENS1_21CollectiveEpilogueFwdINS6_IJS8_SA_S9_EEENS6_IJNS7_ILi1EEESI_SI_EEESC_SE_Li256ELb1ELb1ELb1ELb0EEENS1_36VarlenDynamicPersistentTileSchedulerILi128ELi64ELi256ELi256ELb1ELb1ELb0ELb1ELb0ELb1EEEEEEEEEvNT_6ParamsE,@"STO_CUDA_ENTRY STV_DEFAULT"
_ZN7cutlass13device_kernelIN5flash19enable_sm80_to_sm89INS1_16FlashAttnFwdSm80INS1_25CollectiveMainloopFwdSm80ILi8ELi2ELb0EN4cute5tupleIJNS5_1CILi128EEENS7_ILi64EEENS7_ILi192EEEEEELi192ENS_10bfloat16_tEfNS_4arch4Sm80ELb0ELb1ELb1ELb1ELb1ELb0ELb1ELb1EEENS1_21CollectiveEpilogueFwdINS6_IJS8_SA_S9_EEENS6_IJNS7_ILi1EEESI_SI_EEESC_SE_Li256ELb1ELb1ELb1ELb0EEENS1_36VarlenDynamicPersistentTileSchedulerILi128ELi64ELi256ELi256ELb1ELb1ELb0ELb1ELb0ELb1EEEEEEEEEvNT_6ParamsE:
[----:B------:R-:W-:Y:S01]  /*0000*/  LDC R1, c[0x0][0x28] ;  /* 0x00000a00ff017b82 */ /* 0x000fe20000000800 */
[----:B------:R-:W-:Y:S05]  /*0010*/  EXIT ;  /* 0x000000000000794d */ /* 0x000fea0003800000 */
.L_x_13:
        /* <DEDUP_REMOVED lines=14> */
.L_x_49:


//--------------------- .text._ZN7cutlass13device_kernelIN5flash19enable_sm80_to_sm89INS1_16FlashAttnFwdSm80INS1_25CollectiveMainloopFwdSm80ILi8ELi2ELb0EN4cute5tupleIJNS5_1CILi128EEENS7_ILi64EEENS7_ILi192EEEEEELi192ENS_10bfloat16_tEfNS_4arch4Sm80ELb0ELb1ELb1ELb1ELb1ELb1ELb1ELb1EEENS1_21CollectiveEpilogueFwdINS6_IJS8_SA_S9_EEENS6_IJNS7_ILi1EEESI_SI_EEESC_SE_Li256ELb1ELb1ELb1ELb0EEENS1_36VarlenDynamicPersistentTileSchedulerILi128ELi64ELi256ELi256ELb1ELb1ELb0ELb1ELb0ELb1EEEEEEEEEvNT_6ParamsE --------------------------
	.section	.text._ZN7cutlass13device_kernelIN5flash19enable_sm80_to_sm89INS1_16FlashAttnFwdSm80INS1_25CollectiveMainloopFwdSm80ILi8ELi2ELb0EN4cute5tupleIJNS5_1CILi128EEENS7_ILi64EEENS7_ILi192EEEEEELi192ENS_10bfloat16_tEfNS_4arch4Sm80ELb0ELb1ELb1ELb1ELb1ELb1ELb1ELb1EEENS1_21CollectiveEpilogueFwdINS6_IJS8_SA_S9_EEENS6_IJNS7_ILi1EEESI_SI_EEESC_SE_Li256ELb1ELb1ELb1ELb0EEENS1_36VarlenDynamicPersistentTileSchedulerILi128ELi64ELi256ELi256ELb1ELb1ELb0ELb1ELb0ELb1EEEEEEEEEvNT_6ParamsE,"ax",@progbits
	.align	128
.text._ZN7cutlass13device_kernelIN5flash19enable_sm80_to_sm89INS1_16FlashAttnFwdSm80INS1_25CollectiveMainloopFwdSm80ILi8ELi2ELb0EN4cute5tupleIJNS5_1CILi128EEENS7_ILi64EEENS7_ILi192EEEEEELi192ENS_10bfloat16_tEfNS_4arch4Sm80ELb0ELb1ELb1ELb1ELb1ELb1ELb1ELb1EEENS1_21CollectiveEpilogueFwdINS6_IJS8_SA_S9_EEENS6_IJNS7_ILi1EEESI_SI_EEESC_SE_Li256ELb1ELb1ELb1ELb0EEENS1_36VarlenDynamicPersistentTileSchedulerILi128ELi64ELi256ELi256ELb1ELb1ELb0ELb1ELb0ELb1EEEEEEEEEvNT_6ParamsE:
        .type           _ZN7cutlass13device_kernelIN5flash19enable_sm80_to_sm89INS1_16FlashAttnFwdSm80INS1_25CollectiveMainloopFwdSm80ILi8ELi2ELb0EN4cute5tupleIJNS5_1CILi128EEENS7_ILi64EEENS7_ILi192EEEEEELi192ENS_10bfloat16_tEfNS_4arch4Sm80ELb0ELb1ELb1ELb1ELb1ELb1ELb1ELb1EEENS1_21CollectiveEpilogueFwdINS6_IJS8_SA_S9_EEENS6_IJNS7_ILi1EEESI_SI_EEESC_SE_Li256ELb1ELb1ELb1ELb0EEENS1_36VarlenDynamicPersistentTileSchedulerILi128ELi64ELi256ELi256ELb1ELb1ELb0ELb1ELb0ELb1EEEEEEEEEvNT_6ParamsE,@function
        .size           _ZN7cutlass13device_kernelIN5flash19enable_sm80_to_sm89INS1_16FlashAttnFwdSm80INS1_25CollectiveMainloopFwdSm80ILi8ELi2ELb0EN4cute5tupleIJNS5_1CILi128EEENS7_ILi64EEENS7_ILi192EEEEEELi192ENS_10bfloat16_tEfNS_4arch4Sm80ELb0ELb1ELb1ELb1ELb1ELb1ELb1ELb1EEENS1_21CollectiveEpilogueFwdINS6_IJS8_SA_S9_EEENS6_IJNS7_ILi1EEESI_SI_EEESC_SE_Li256ELb1ELb1ELb1ELb0EEENS1_36VarlenDynamicPersistentTileSchedulerILi128ELi64ELi256ELi256ELb1ELb1ELb0ELb1ELb0ELb1EEEEEEEEEvNT_6ParamsE,(.L_x_50 - _ZN7cutlass13device_kernelIN5flash19enable_sm80_to_sm89INS1_16FlashAttnFwdSm80INS1_25CollectiveMainloopFwdSm80ILi8ELi2ELb0EN4cute5tupleIJNS5_1CILi128EEENS7_ILi64EEENS7_ILi192EEEEEELi192ENS_10bfloat16_tEfNS_4arch4Sm80ELb0ELb1ELb1ELb1ELb1ELb1ELb1ELb1EEENS1_21CollectiveEpilogueFwdINS6_IJS8_SA_S9_EEENS6_IJNS7_ILi1EEESI_SI_EEESC_SE_Li256ELb1ELb1ELb1ELb0EEENS1_36VarlenDynamicPersistentTileSchedulerILi128ELi64ELi256ELi256ELb1ELb1ELb0ELb1ELb0ELb1EEEEEEEEEvNT_6ParamsE)
        .other          _ZN7cutlass13device_kernelIN5flash19enable_sm80_to_sm89INS1_16FlashAttnFwdSm80INS1_25CollectiveMainloopFwdSm80ILi8ELi2ELb0EN4cute5tupleIJNS5_1CILi128EEENS7_ILi64EEENS7_ILi192EEEEEELi192ENS_10bfloat16_tEfNS_4arch4Sm80ELb0ELb1ELb1ELb1ELb1ELb1ELb1ELb1EEENS1_21CollectiveEpilogueFwdINS6_IJS8_SA_S9_EEENS6_IJNS7_ILi1EEESI_SI_EEESC_SE_Li256ELb1ELb1ELb1ELb0EEENS1_36VarlenDynamicPersistentTileSchedulerILi128ELi64ELi256ELi256ELb1ELb1ELb0ELb1ELb0ELb1EEEEEEEEEvNT_6ParamsE,@"STO_CUDA_ENTRY STV_DEFAULT"
_ZN7cutlass13device_kernelIN5flash19enable_sm80_to_sm89INS1_16FlashAttnFwdSm80INS1_25CollectiveMainloopFwdSm80ILi8ELi2ELb0EN4cute5tupleIJNS5_1CILi128EEENS7_ILi64EEENS7_ILi192EEEEEELi192ENS_10bfloat16_tEfNS_4arch4Sm80ELb0ELb1ELb1ELb1ELb1ELb1ELb1ELb1EEENS1_21CollectiveEpilogueFwdINS6_IJS8_SA_S9_EEENS6_IJNS7_ILi1EEESI_SI_EEESC_SE_Li256ELb1ELb1ELb1ELb0EEENS1_36VarlenDynamicPersistentTileSchedulerILi128ELi64ELi256ELi256ELb1ELb1ELb0ELb1ELb0ELb1EEEEEEEEEvNT_6ParamsE:
[----:B------:R-:W-:Y:S01]  /*0000*/  LDC R1, c[0x0][0x28] ;  /* 0x00000a00ff017b82 */ /* 0x000fe20000000800 */
[----:B------:R-:W-:Y:S05]  /*0010*/  EXIT ;  /* 0x000000000000794d */ /* 0x000fea0003800000 */
.L_x_14:
        /* <DEDUP_REMOVED lines=14> */
.L_x_50:


//--------------------- .text._ZN7cutlass13device_kernelIN5flash19enable_sm80_to_sm89INS1_16FlashAttnFwdSm80INS1_25CollectiveMainloopFwdSm80ILi8ELi2ELb0EN4cute5tupleIJNS5_1CILi128EEENS7_ILi64EEENS7_ILi192EEEEEELi192ENS_10bfloat16_tEfNS_4arch4Sm80ELb1ELb0ELb1ELb0ELb1ELb0ELb1ELb1EEENS1_21CollectiveEpilogueFwdINS6_IJS8_SA_S9_EEENS6_IJNS7_ILi1EEESI_SI_EEESC_SE_Li256ELb0ELb1ELb1ELb0EEENS1_30DynamicPersistentTileSchedulerILi256ELi256ELb1ELb1ELb0EEEEEEEEEvNT_6ParamsE --------------------------
	.section	.text._ZN7cutlass13device_kernelIN5flash19enable_sm80_to_sm89INS1_16FlashAttnFwdSm80INS1_25CollectiveMainloopFwdSm80ILi8ELi2ELb0EN4cute5tupleIJNS5_1CILi128EEENS7_ILi64EEENS7_ILi192EEEEEELi192ENS_10bfloat16_tEfNS_4arch4Sm80ELb1ELb0ELb1ELb0ELb1ELb0ELb1ELb1EEENS1_21CollectiveEpilogueFwdINS6_IJS8_SA_S9_EEENS6_IJNS7_ILi1EEESI_SI_EEESC_SE_Li256ELb0ELb1ELb1ELb0EEENS1_30DynamicPersistentTileSchedulerILi256ELi256ELb1ELb1ELb0EEEEEEEEEvNT_6ParamsE,"ax",@progbits
	.align	128
.text._ZN7cutlass13device_kernelIN5flash19enable_sm80_to_sm89INS1_16FlashAttnFwdSm80INS1_25CollectiveMainloopFwdSm80ILi8ELi2ELb0EN4cute5tupleIJNS5_1CILi128EEENS7_ILi64EEENS7_ILi192EEEEEELi192ENS_10bfloat16_tEfNS_4arch4Sm80ELb1ELb0ELb1ELb0ELb1ELb0ELb1ELb1EEENS1_21CollectiveEpilogueFwdINS6_IJS8_SA_S9_EEENS6_IJNS7_ILi1EEESI_SI_EEESC_SE_Li256ELb0ELb1ELb1ELb0EEENS1_30DynamicPersistentTileSchedulerILi256ELi256ELb1ELb1ELb0EEEEEEEEEvNT_6ParamsE:
        .type           _ZN7cutlass13device_kernelIN5flash19enable_sm80_to_sm89INS1_16FlashAttnFwdSm80INS1_25CollectiveMainloopFwdSm80ILi8ELi2ELb0EN4cute5tupleIJNS5_1CILi128EEENS7_ILi64EEENS7_ILi192EEEEEELi192ENS_10bfloat16_tEfNS_4arch4Sm80ELb1ELb0ELb1ELb0ELb1ELb0ELb1ELb1EEENS1_21CollectiveEpilogueFwdINS6_IJS8_SA_S9_EEENS6_IJNS7_ILi1EEESI_SI_EEESC_SE_Li256ELb0ELb1ELb1ELb0EEENS1_30DynamicPersistentTileSchedulerILi256ELi256ELb1ELb1ELb0EEEEEEEEEvNT_6ParamsE,@function
        .size           _ZN7cutlass13device_kernelIN5flash19enable_sm80_to_sm89INS1_16FlashAttnFwdSm80INS1_25CollectiveMainloopFwdSm80ILi8ELi2ELb0EN4cute5tupleIJNS5_1CILi128EEENS7_ILi64EEENS7_ILi192EEEEEELi192ENS_10bfloat16_tEfNS_4arch4Sm80ELb1ELb0ELb1ELb0ELb1ELb0ELb1ELb1EEENS1_21CollectiveEpilogueFwdINS6_IJS8_SA_S9_EEENS6_IJNS7_ILi1EEESI_SI_EEESC_SE_Li256ELb0ELb1ELb1ELb0EEENS1_30DynamicPersistentTileSchedulerILi256ELi256ELb1ELb1ELb0EEEEEEEEEvNT_6ParamsE,(.L_x_51 - _ZN7cutlass13device_kernelIN5flash19enable_sm80_to_sm89INS1_16FlashAttnFwdSm80INS1_25CollectiveMainloopFwdSm80ILi8ELi2ELb0EN4cute5tupleIJNS5_1CILi128EEENS7_ILi64EEENS7_ILi192EEEEEELi192ENS_10bfloat16_tEfNS_4arch4Sm80ELb1ELb0ELb1ELb0ELb1ELb0ELb1ELb1EEENS1_21CollectiveEpilogueFwdINS6_IJS8_SA_S9_EEENS6_IJNS7_ILi1EEESI_SI_EEESC_SE_Li256ELb0ELb1ELb1ELb0EEENS1_30DynamicPersistentTileSchedulerILi256ELi256ELb1ELb1ELb0EEEEEEEEEvNT_6ParamsE)
        .other          _ZN7cutlass13device_kernelIN5flash19enable_sm80_to_sm89INS1_16FlashAttnFwdSm80INS1_25CollectiveMainloopFwdSm80ILi8ELi2ELb0EN4cute5tupleIJNS5_1CILi128EEENS7_ILi64EEENS7_ILi192EEEEEELi192ENS_10bfloat16_tEfNS_4arch4Sm80ELb1ELb0ELb1ELb0ELb1ELb0ELb1ELb1EEENS1_21CollectiveEpilogueFwdINS6_IJS8_SA_S9_EEENS6_IJNS7_ILi1EEESI_SI_EEESC_SE_Li256ELb0ELb1ELb1ELb0EEENS1_30DynamicPersistentTileSchedulerILi256ELi256ELb1ELb1ELb0EEEEEEEEEvNT_6ParamsE,@"STO_CUDA_ENTRY STV_DEFAULT"
_ZN7cutlass13device_kernelIN5flash19enable_sm80_to_sm89INS1_16FlashAttnFwdSm80INS1_25CollectiveMainloopFwdSm80ILi8ELi2ELb0EN4cute5tupleIJNS5_1CILi128EEENS7_ILi64EEENS7_ILi192EEEEEELi192ENS_10bfloat16_tEfNS_4arch4Sm80ELb1ELb0ELb1ELb0ELb1ELb0ELb1ELb1EEENS1_21CollectiveEpilogueFwdINS6_IJS8_SA_S9_EEENS6_IJNS7_ILi1EEESI_SI_EEESC_SE_Li256ELb0ELb1ELb1ELb0EEENS1_30DynamicPersistentTileSchedulerILi256ELi256ELb1ELb1ELb0EEEEEEEEEvNT_6ParamsE:
[----:B------:R-:W-:Y:S01]  /*0000*/  LDC R1, c[0x0][0x28] ;  /* 0x00000a00ff017b82 */ /* 0x000fe20000000800 */
[----:B------:R-:W-:Y:S05]  /*0010*/  EXIT ;  /* 0x000000000000794d */ /* 0x000fea0003800000 */
.L_x_15:
        /* <DEDUP_REMOVED lines=14> */
.L_x_51:


//--------------------- .text._ZN7cutlass13device_kernelIN5flash19enable_sm80_to_sm89INS1_16FlashAttnFwdSm80INS1_25CollectiveMainloopFwdSm80ILi8ELi2ELb0EN4cute5tupleIJNS5_1CILi128EEENS7_ILi64EEENS7_ILi192EEEEEELi192ENS_10bfloat16_tEfNS_4arch4Sm80ELb1ELb0ELb1ELb1ELb1ELb0ELb1ELb1EEENS1_21CollectiveEpilogueFwdINS6_IJS8_SA_S9_EEENS6_IJNS7_ILi1EEESI_SI_EEESC_SE_Li256ELb1ELb1ELb1ELb0EEENS1_36VarlenDynamicPersistentTileSchedulerILi128ELi64ELi256ELi256ELb1ELb1ELb0ELb1ELb1ELb1EEEEEEEEEvNT_6ParamsE --------------------------
	.section	.text._ZN7cutlass13device_kernelIN5flash19enable_sm80_to_sm89INS1_16FlashAttnFwdSm80INS1_25CollectiveMainloopFwdSm80ILi8ELi2ELb0EN4cute5tupleIJNS5_1CILi128EEENS7_ILi64EEENS7_ILi192EEEEEELi192ENS_10bfloat16_tEfNS_4arch4Sm80ELb1ELb0ELb1ELb1ELb1ELb0ELb1ELb1EEENS1_21CollectiveEpilogueFwdINS6_IJS8_SA_S9_EEENS6_IJNS7_ILi1EEESI_SI_EEESC_SE_Li256ELb1ELb1ELb1ELb0EEENS1_36VarlenDynamicPersistentTileSchedulerILi128ELi64ELi256ELi256ELb1ELb1ELb0ELb1ELb1ELb1EEEEEEEEEvNT_6ParamsE,"ax",@progbits
	.align	128
.text._ZN7cutlass13device_kernelIN5flash19enable_sm80_to_sm89INS1_16FlashAttnFwdSm80INS1_25CollectiveMainloopFwdSm80ILi8ELi2ELb0EN4cute5tupleIJNS5_1CILi128EEENS7_ILi64EEENS7_ILi192EEEEEELi192ENS_10bfloat16_tEfNS_4arch4Sm80ELb1ELb0ELb1ELb1ELb1ELb0ELb1ELb1EEENS1_21CollectiveEpilogueFwdINS6_IJS8_SA_S9_EEENS6_IJNS7_ILi1EEESI_SI_EEESC_SE_Li256ELb1ELb1ELb1ELb0EEENS1_36VarlenDynamicPersistentTileSchedulerILi128ELi64ELi256ELi256ELb1ELb1ELb0ELb1ELb1ELb1EEEEEEEEEvNT_6ParamsE:
        .type           _ZN7cutlass13device_kernelIN5flash19enable_sm80_to_sm89INS1_16FlashAttnFwdSm80INS1_25CollectiveMainloopFwdSm80ILi8ELi2ELb0EN4cute5tupleIJNS5_1CILi128EEENS7_ILi64EEENS7_ILi192EEEEEELi192ENS_10bfloat16_tEfNS_4arch4Sm80ELb1ELb0ELb1ELb1ELb1ELb0ELb1ELb1EEENS1_21CollectiveEpilogueFwdINS6_IJS8_SA_S9_EEENS6_IJNS7_ILi1EEESI_SI_EEESC_SE_Li256ELb1ELb1ELb1ELb0EEENS1_36VarlenDynamicPersistentTileSchedulerILi128ELi64ELi256ELi256ELb1ELb1ELb0ELb1ELb1ELb1EEEEEEEEEvNT_6ParamsE,@function
        .size           _ZN7cutlass13device_kernelIN5flash19enable_sm80_to_sm89INS1_16FlashAttnFwdSm80INS1_25CollectiveMainloopFwdSm80ILi8ELi2ELb0EN4cute5tupleIJNS5_1CILi128EEENS7_ILi64EEENS7_ILi192EEEEEELi192ENS_10bfloat16_tEfNS_4arch4Sm80ELb1ELb0ELb1ELb1ELb1ELb0ELb1ELb1EEENS1_21CollectiveEpilogueFwdINS6_IJS8_SA_S9_EEENS6_IJNS7_ILi1EEESI_SI_EEESC_SE_Li256ELb1ELb1ELb1ELb0EEENS1_36VarlenDynamicPersistentTileSchedulerILi128ELi64ELi256ELi256ELb1ELb1ELb0ELb1ELb1ELb1EEEEEEEEEvNT_6ParamsE,(.L_x_52 - _ZN7cutlass13device_kernelIN5flash19enable_sm80_to_sm89INS1_16FlashAttnFwdSm80INS1_25CollectiveMainloopFwdSm80ILi8ELi2ELb0EN4cute5tupleIJNS5_1CILi128EEENS7_ILi64EEENS7_ILi192EEEEEELi192ENS_10bfloat16_tEfNS_4arch4Sm80ELb1ELb0ELb1ELb1ELb1ELb0ELb1ELb1EEENS1_21CollectiveEpilogueFwdINS6_IJS8_SA_S9_EEENS6_IJNS7_ILi1EEESI_SI_EEESC_SE_Li256ELb1ELb1ELb1ELb0EEENS1_36VarlenDynamicPersistentTileSchedulerILi128ELi64ELi256ELi256ELb1ELb1ELb0ELb1ELb1ELb1EEEEEEEEEvNT_6ParamsE)
        .other          _ZN7cutlass13device_kernelIN5flash19enable_sm80_to_sm89INS1_16FlashAttnFwdSm80INS1_25CollectiveMainloopFwdSm80ILi8ELi2ELb0EN4cute5tupleIJNS5_1CILi128EEENS7_ILi64EEENS7_ILi192EEEEEELi192ENS_10bfloat16_tEfNS_4arch4Sm80ELb1ELb0ELb1ELb1ELb1ELb0ELb1ELb1EEENS1_21CollectiveEpilogueFwdINS6_IJS8_SA_S9_EEENS6_IJNS7_ILi1EEESI_SI_EEESC_SE_Li256ELb1ELb1ELb1ELb0EEENS1_36VarlenDynamicPersistentTileSchedulerILi128ELi64ELi256ELi256ELb1ELb1ELb0ELb1ELb1ELb1EEEEEEEEEvNT_6ParamsE,@"STO_CUDA_ENTRY STV_DEFAULT"
_ZN7cutlass13device_kernelIN5flash19enable_sm80_to_sm89INS1_16FlashAttnFwdSm80INS1_25CollectiveMainloopFwdSm80ILi8ELi2ELb0EN4cute5tupleIJNS5_1CILi128EEENS7_ILi64EEENS7_ILi192EEEEEELi192ENS_10bfloat16_tEfNS_4arch4Sm80ELb1ELb0ELb1ELb1ELb1ELb0ELb1ELb1EEENS1_21CollectiveEpilogueFwdINS6_IJS8_SA_S9_EEENS6_IJNS7_ILi1EEESI_SI_EEESC_SE_Li256ELb1ELb1ELb1ELb0EEENS1_36VarlenDynamicPersistentTileSchedulerILi128ELi64ELi256ELi256ELb1ELb1ELb0ELb1ELb1ELb1EEEEEEEEEvNT_6ParamsE:
[----:B------:R-:W-:Y:S01]  /*0000*/  LDC R1, c[0x0][0x28] ;  /* 0x00000a00ff017b82 */ /* 0x000fe20000000800 */
[----:B------:R-:W-:Y:S05]  /*0010*/  EXIT ;  /* 0x000000000000794d */ /* 0x000fea0003800000 */
.L_x_16:
        /* <DEDUP_REMOVED lines=14> */
.L_x_52:


//--------------------- .text._ZN7cutlass13device_kernelIN5flash19enable_sm80_to_sm89INS1_16FlashAttnFwdSm80INS1_25CollectiveMainloopFwdSm80ILi8ELi2ELb0EN4cute5tupleIJNS5_1CILi128EEENS7_ILi64EEENS7_ILi192EEEEEELi192ENS_10bfloat16_tEfNS_4arch4Sm80ELb1ELb0ELb1ELb1ELb1ELb1ELb1ELb1EEENS1_21CollectiveEpilogueFwdINS6_IJS8_SA_S9_EEENS6_IJNS7_ILi1EEESI_SI_EEESC_SE_Li256ELb1ELb1ELb1ELb0EEENS1_36VarlenDynamicPersistentTileSchedulerILi128ELi64ELi256ELi256ELb1ELb1ELb0ELb1ELb1ELb1EEEEEEEEEvNT_6ParamsE --------------------------
	.section	.text._ZN7cutlass13device_kernelIN5flash19enable_sm80_to_sm89INS1_16FlashAttnFwdSm80INS1_25CollectiveMainloopFwdSm80ILi8ELi2ELb0EN4cute5tupleIJNS5_1CILi128EEENS7_ILi64EEENS7_ILi192EEEEEELi192ENS_10bfloat16_tEfNS_4arch4Sm80ELb1ELb0ELb1ELb1ELb1ELb1ELb1ELb1EEENS1_21CollectiveEpilogueFwdINS6_IJS8_SA_S9_EEENS6_IJNS7_ILi1EEESI_SI_EEESC_SE_Li256ELb1ELb1ELb1ELb0EEENS1_36VarlenDynamicPersistentTileSchedulerILi128ELi64ELi256ELi256ELb1ELb1ELb0ELb1ELb1ELb1EEEEEEEEEvNT_6ParamsE,"ax",@progbits
	.align	128
.text._ZN7cutlass13device_kernelIN5flash19enable_sm80_to_sm89INS1_16FlashAttnFwdSm80INS1_25CollectiveMainloopFwdSm80ILi8ELi2ELb0EN4cute5tupleIJNS5_1CILi128EEENS7_ILi64EEENS7_ILi192EEEEEELi192ENS_10bfloat16_tEfNS_4arch4Sm80ELb1ELb0ELb1ELb1ELb1ELb1ELb1ELb1EEENS1_21CollectiveEpilogueFwdINS6_IJS8_SA_S9_EEENS6_IJNS7_ILi1EEESI_SI_EEESC_SE_Li256ELb1ELb1ELb1ELb0EEENS1_36VarlenDynamicPersistentTileSchedulerILi128ELi64ELi256ELi256ELb1ELb1ELb0ELb1ELb1ELb1EEEEEEEEEvNT_6ParamsE:
        .type           _ZN7cutlass13device_kernelIN5flash19enable_sm80_to_sm89INS1_16FlashAttnFwdSm80INS1_25CollectiveMainloopFwdSm80ILi8ELi2ELb0EN4cute5tupleIJNS5_1CILi128EEENS7_ILi64EEENS7_ILi192EEEEEELi192ENS_10bfloat16_tEfNS_4arch4Sm80ELb1ELb0ELb1ELb1ELb1ELb1ELb1ELb1EEENS1_21CollectiveEpilogueFwdINS6_IJS8_SA_S9_EEENS6_IJNS7_ILi1EEESI_SI_EEESC_SE_Li256ELb1ELb1ELb1ELb0EEENS1_36VarlenDynamicPersistentTileSchedulerILi128ELi64ELi256ELi256ELb1ELb1ELb0ELb1ELb1ELb1EEEEEEEEEvNT_6ParamsE,@function
        .size           _ZN7cutlass13device_kernelIN5flash19enable_sm80_to_sm89INS1_16FlashAttnFwdSm80INS1_25CollectiveMainloopFwdSm80ILi8ELi2ELb0EN4cute5tupleIJNS5_1CILi128EEENS7_ILi64EEENS7_ILi192EEEEEELi192ENS_10bfloat16_tEfNS_4arch4Sm80ELb1ELb0ELb1ELb1ELb1ELb1ELb1ELb1EEENS1_21CollectiveEpilogueFwdINS6_IJS8_SA_S9_EEENS6_IJNS7_ILi1EEESI_SI_EEESC_SE_Li256ELb1ELb1ELb1ELb0EEENS1_36VarlenDynamicPersistentTileSchedulerILi128ELi64ELi256ELi256ELb1ELb1ELb0ELb1ELb1ELb1EEEEEEEEEvNT_6ParamsE,(.L_x_53 - _ZN7cutlass13device_kernelIN5flash19enable_sm80_to_sm89INS1_16FlashAttnFwdSm80INS1_25CollectiveMainloopFwdSm80ILi8ELi2ELb0EN4cute5tupleIJNS5_1CILi128EEENS7_ILi64EEENS7_ILi192EEEEEELi192ENS_10bfloat16_tEfNS_4arch4Sm80ELb1ELb0ELb1ELb1ELb1ELb1ELb1ELb1EEENS1_21CollectiveEpilogueFwdINS6_IJS8_SA_S9_EEENS6_IJNS7_ILi1EEESI_SI_EEESC_SE_Li256ELb1ELb1ELb1ELb0EEENS1_36VarlenDynamicPersistentTileSchedulerILi128ELi64ELi256ELi256ELb1ELb1ELb0ELb1ELb1ELb1EEEEEEEEEvNT_6ParamsE)
        .other          _ZN7cutlass13device_kernelIN5flash19enable_sm80_to_sm89INS1_16FlashAttnFwdSm80INS1_25CollectiveMainloopFwdSm80ILi8ELi2ELb0EN4cute5tupleIJNS5_1CILi128EEENS7_ILi64EEENS7_ILi192EEEEEELi192ENS_10bfloat16_tEfNS_4arch4Sm80ELb1ELb0ELb1ELb1ELb1ELb1ELb1ELb1EEENS1_21CollectiveEpilogueFwdINS6_IJS8_SA_S9_EEENS6_IJNS7_ILi1EEESI_SI_EEESC_SE_Li256ELb1ELb1ELb1ELb0EEENS1_36VarlenDynamicPersistentTileSchedulerILi128ELi64ELi256ELi256ELb1ELb1ELb0ELb1ELb1ELb1EEEEEEEEEvNT_6ParamsE,@"STO_CUDA_ENTRY STV_DEFAULT"
_ZN7cutlass13device_kernelIN5flash19enable_sm80_to_sm89INS1_16FlashAttnFwdSm80INS1_25CollectiveMainloopFwdSm80ILi8ELi2ELb0EN4cute5tupleIJNS5_1CILi128EEENS7_ILi64EEENS7_ILi192EEEEEELi192ENS_10bfloat16_tEfNS_4arch4Sm80ELb1ELb0ELb1ELb1ELb1ELb1ELb1ELb1EEENS1_21CollectiveEpilogueFwdINS6_IJS8_SA_S9_EEENS6_IJNS7_ILi1EEESI_SI_EEESC_SE_Li256ELb1ELb1ELb1ELb0EEENS1_36VarlenDynamicPersistentTileSchedulerILi128ELi64ELi256ELi256ELb1ELb1ELb0ELb1ELb1ELb1EEEEEEEEEvNT_6ParamsE:
[----:B------:R-:W-:Y:S01]  /*0000*/  LDC R1, c[0x0][0x28] ;  /* 0x00000a00ff017b82 */ /* 0x000fe20000000800 */
[----:B------:R-:W-:Y:S05]  /*0010*/  EXIT ;  /* 0x000000000000794d */ /* 0x000fea0003800000 */
.L_x_17:
        /* <DEDUP_REMOVED lines=14> */
.L_x_53:


//--------------------- .text._ZN7cutlass13device_kernelIN5flash19enable_sm80_to_sm89INS1_16FlashAttnFwdSm80INS1_25CollectiveMainloopFwdSm80ILi8ELi1ELb0EN4cute5tupleIJNS5_1CILi128EEENS7_ILi64EEENS7_ILi192EEEEEELi192ENS_10bfloat16_tEfNS_4arch4Sm80ELb0ELb0ELb0ELb0ELb1ELb0ELb1ELb1EEENS1_21CollectiveEpilogueFwdINS6_IJS8_SA_S9_EEENS6_IJNS7_ILi1EEESI_SI_EEESC_SE_Li256ELb0ELb1ELb1ELb0EEENS1_19SingleTileSchedulerILb0ELb1ELb1ELi128EEEEEEEEEvNT_6ParamsE --------------------------
	.section	.text._ZN7cutlass13device_kernelIN5flash19enable_sm80_to_sm89INS1_16FlashAttnFwdSm80INS1_25CollectiveMainloopFwdSm80ILi8ELi1ELb0EN4cute5tupleIJNS5_1CILi128EEENS7_ILi64EEENS7_ILi192EEEEEELi192ENS_10bfloat16_tEfNS_4arch4Sm80ELb0ELb0ELb0ELb0ELb1ELb0ELb1ELb1EEENS1_21CollectiveEpilogueFwdINS6_IJS8_SA_S9_EEENS6_IJNS7_ILi1EEESI_SI_EEESC_SE_Li256ELb0ELb1ELb1ELb0EEENS1_19SingleTileSchedulerILb0ELb1ELb1ELi128EEEEEEEEEvNT_6ParamsE,"ax",@progbits
	.align	128
.text._ZN7cutlass13device_kernelIN5flash19enable_sm80_to_sm89INS1_16FlashAttnFwdSm80INS1_25CollectiveMainloopFwdSm80ILi8ELi1ELb0EN4cute5tupleIJNS5_1CILi128EEENS7_ILi64EEENS7_ILi192EEEEEELi192ENS_10bfloat16_tEfNS_4arch4Sm80ELb0ELb0ELb0ELb0ELb1ELb0ELb1ELb1EEENS1_21CollectiveEpilogueFwdINS6_IJS8_SA_S9_EEENS6_IJNS7_ILi1EEESI_SI_EEESC_SE_Li256ELb0ELb1ELb1ELb0EEENS1_19SingleTileSchedulerILb0ELb1ELb1ELi128EEEEEEEEEvNT_6ParamsE:
        .type           _ZN7cutlass13device_kernelIN5flash19enable_sm80_to_sm89INS1_16FlashAttnFwdSm80INS1_25CollectiveMainloopFwdSm80ILi8ELi1ELb0EN4cute5tupleIJNS5_1CILi128EEENS7_ILi64EEENS7_ILi192EEEEEELi192ENS_10bfloat16_tEfNS_4arch4Sm80ELb0ELb0ELb0ELb0ELb1ELb0ELb1ELb1EEENS1_21CollectiveEpilogueFwdINS6_IJS8_SA_S9_EEENS6_IJNS7_ILi1EEESI_SI_EEESC_SE_Li256ELb0ELb1ELb1ELb0EEENS1_19SingleTileSchedulerILb0ELb1ELb1ELi128EEEEEEEEEvNT_6ParamsE,@function
        .size           _ZN7cutlass13device_kernelIN5flash19enable_sm80_to_sm89INS1_16FlashAttnFwdSm80INS1_25CollectiveMainloopFwdSm80ILi8ELi1ELb0EN4cute5tupleIJNS5_1CILi128EEENS7_ILi64EEENS7_ILi192EEEEEELi192ENS_10bfloat16_tEfNS_4arch4Sm80ELb0ELb0ELb0ELb0ELb1ELb0ELb1ELb1EEENS1_21CollectiveEpilogueFwdINS6_IJS8_SA_S9_EEENS6_IJNS7_ILi1EEESI_SI_EEESC_SE_Li256ELb0ELb1ELb1ELb0EEENS1_19SingleTileSchedulerILb0ELb1ELb1ELi128EEEEEEEEEvNT_6ParamsE,(.L_x_54 - _ZN7cutlass13device_kernelIN5flash19enable_sm80_to_sm89INS1_16FlashAttnFwdSm80INS1_25CollectiveMainloopFwdSm80ILi8ELi1ELb0EN4cute5tupleIJNS5_1CILi128EEENS7_ILi64EEENS7_ILi192EEEEEELi192ENS_10bfloat16_tEfNS_4arch4Sm80ELb0ELb0ELb0ELb0ELb1ELb0ELb1ELb1EEENS1_21CollectiveEpilogueFwdINS6_IJS8_SA_S9_EEENS6_IJNS7_ILi1EEESI_SI_EEESC_SE_Li256ELb0ELb1ELb1ELb0EEENS1_19SingleTileSchedulerILb0ELb1ELb1ELi128EEEEEEEEEvNT_6ParamsE)
        .other          _ZN7cutlass13device_kernelIN5flash19enable_sm80_to_sm89INS1_16FlashAttnFwdSm80INS1_25CollectiveMainloopFwdSm80ILi8ELi1ELb0EN4cute5tupleIJNS5_1CILi128EEENS7_ILi64EEENS7_ILi192EEEEEELi192ENS_10bfloat16_tEfNS_4arch4Sm80ELb0ELb0ELb0ELb0ELb1ELb0ELb1ELb1EEENS1_21CollectiveEpilogueFwdINS6_IJS8_SA_S9_EEENS6_IJNS7_ILi1EEESI_SI_EEESC_SE_Li256ELb0ELb1ELb1ELb0EEENS1_19SingleTileSchedulerILb0ELb1ELb1ELi128EEEEEEEEEvNT_6ParamsE,@"STO_CUDA_ENTRY STV_DEFAULT"
_ZN7cutlass13device_kernelIN5flash19enable_sm80_to_sm89INS1_16FlashAttnFwdSm80INS1_25CollectiveMainloopFwdSm80ILi8ELi1ELb0EN4cute5tupleIJNS5_1CILi128EEENS7_ILi64EEENS7_ILi192EEEEEELi192ENS_10bfloat16_tEfNS_4arch4Sm80ELb0ELb0ELb0ELb0ELb1ELb0ELb1ELb1EEENS1_21CollectiveEpilogueFwdINS6_IJS8_SA_S9_EEENS6_IJNS7_ILi1EEESI_SI_EEESC_SE_Li256ELb0ELb1ELb1ELb0EEENS1_19SingleTileSchedulerILb0ELb1ELb1ELi128EEEEEEEEEvNT_6ParamsE:
[----:B------:R-:W-:Y:S01]  /*0000*/  LDC R1, c[0x0][0x28] ;  /* 0x00000a00ff017b82 */ /* 0x000fe20000000800 */
[----:B------:R-:W-:Y:S05]  /*0010*/  EXIT ;  /* 0x000000000000794d */ /* 0x000fea0003800000 */
.L_x_18:
        /* <DEDUP_REMOVED lines=14> */
.L_x_54:


//--------------------- .text._ZN7cutlass13device_kernelIN5flash19enable_sm80_to_sm89INS1_16FlashAttnFwdSm80INS1_25CollectiveMainloopFwdSm80ILi8ELi1ELb0EN4cute5tupleIJNS5_1CILi128EEENS7_ILi64EEENS7_ILi192EEEEEELi192ENS_10bfloat16_tEfNS_4arch4Sm80ELb0ELb0ELb0ELb1ELb1ELb0ELb1ELb1EEENS1_21CollectiveEpilogueFwdINS6_IJS8_SA_S9_EEENS6_IJNS7_ILi1EEESI_SI_EEESC_SE_Li256ELb1ELb1ELb1ELb0EEENS1_36VarlenDynamicPersistentTileSchedulerILi128ELi64ELi256ELi256ELb1ELb1ELb0ELb0ELb1ELb1EEEEEEEEEvNT_6ParamsE --------------------------
	.section	.text._ZN7cutlass13device_kernelIN5flash19enable_sm80_to_sm89INS1_16FlashAttnFwdSm80INS1_25CollectiveMainloopFwdSm80ILi8ELi1ELb0EN4cute5tupleIJNS5_1CILi128EEENS7_ILi64EEENS7_ILi192EEEEEELi192ENS_10bfloat16_tEfNS_4arch4Sm80ELb0ELb0ELb0ELb1ELb1ELb0ELb1ELb1EEENS1_21CollectiveEpilogueFwdINS6_IJS8_SA_S9_EEENS6_IJNS7_ILi1EEESI_SI_EEESC_SE_Li256ELb1ELb1ELb1ELb0EEENS1_36VarlenDynamicPersistentTileSchedulerILi128ELi64ELi256ELi256ELb1ELb1ELb0ELb0ELb1ELb1EEEEEEEEEvNT_6ParamsE,"ax",@progbits
	.align	128
.text._ZN7cutlass13device_kernelIN5flash19enable_sm80_to_sm89INS1_16FlashAttnFwdSm80INS1_25CollectiveMainloopFwdSm80ILi8ELi1ELb0EN4cute5tupleIJNS5_1CILi128EEENS7_ILi64EEENS7_ILi192EEEEEELi192ENS_10bfloat16_tEfNS_4arch4Sm80ELb0ELb0ELb0ELb1ELb1ELb0ELb1ELb1EEENS1_21CollectiveEpilogueFwdINS6_IJS8_SA_S9_EEENS6_IJNS7_ILi1EEESI_SI_EEESC_SE_Li256ELb1ELb1ELb1ELb0EEENS1_36VarlenDynamicPersistentTileSchedulerILi128ELi64ELi256ELi256ELb1ELb1ELb0ELb0ELb1ELb1EEEEEEEEEvNT_6ParamsE:
        .type           _ZN7cutlass13device_kernelIN5flash19enable_sm80_to_sm89INS1_16FlashAttnFwdSm80INS1_25CollectiveMainloopFwdSm80ILi8ELi1ELb0EN4cute5tupleIJNS5_1CILi128EEENS7_ILi64EEENS7_ILi192EEEEEELi192ENS_10bfloat16_tEfNS_4arch4Sm80ELb0ELb0ELb0ELb1ELb1ELb0ELb1ELb1EEENS1_21CollectiveEpilogueFwdINS6_IJS8_SA_S9_EEENS6_IJNS7_ILi1EEESI_SI_EEESC_SE_Li256ELb1ELb1ELb1ELb0EEENS1_36VarlenDynamicPersistentTileSchedulerILi128ELi64ELi256ELi256ELb1ELb1ELb0ELb0ELb1ELb1EEEEEEEEEvNT_6ParamsE,@function
        .size           _ZN7cutlass13device_kernelIN5flash19enable_sm80_to_sm89INS1_16FlashAttnFwdSm80INS1_25CollectiveMainloopFwdSm80ILi8ELi1ELb0EN4cute5tupleIJNS5_1CILi128EEENS7_ILi64EEENS7_ILi192EEEEEELi192ENS_10bfloat16_tEfNS_4arch4Sm80ELb0ELb0ELb0ELb1ELb1ELb0ELb1ELb1EEENS1_21CollectiveEpilogueFwdINS6_IJS8_SA_S9_EEENS6_IJNS7_ILi1EEESI_SI_EEESC_SE_Li256ELb1ELb1ELb1ELb0EEENS1_36VarlenDynamicPersistentTileSchedulerILi128ELi64ELi256ELi256ELb1ELb1ELb0ELb0ELb1ELb1EEEEEEEEEvNT_6ParamsE,(.L_x_55 - _ZN7cutlass13device_kernelIN5flash19enable_sm80_to_sm89INS1_16FlashAttnFwdSm80INS1_25CollectiveMainloopFwdSm80ILi8ELi1ELb0EN4cute5tupleIJNS5_1CILi128EEENS7_ILi64EEENS7_ILi192EEEEEELi192ENS_10bfloat16_tEfNS_4arch4Sm80ELb0ELb0ELb0ELb1ELb1ELb0ELb1ELb1EEENS1_21CollectiveEpilogueFwdINS6_IJS8_SA_S9_EEENS6_IJNS7_ILi1EEESI_SI_EEESC_SE_Li256ELb1ELb1ELb1ELb0EEENS1_36VarlenDynamicPersistentTileSchedulerILi128ELi64ELi256ELi256ELb1ELb1ELb0ELb0ELb1ELb1EEEEEEEEEvNT_6ParamsE)
        .other          _ZN7cutlass13device_kernelIN5flash19enable_sm80_to_sm89INS1_16FlashAttnFwdSm80INS1_25CollectiveMainloopFwdSm80ILi8ELi1ELb0EN4cute5tupleIJNS5_1CILi128EEENS7_ILi64EEENS7_ILi192EEEEEELi192ENS_10bfloat16_tEfNS_4arch4Sm80ELb0ELb0ELb0ELb1ELb1ELb0ELb1ELb1EEENS1_21CollectiveEpilogueFwdINS6_IJS8_SA_S9_EEENS6_IJNS7_ILi1EEESI_SI_EEESC_SE_Li256ELb1ELb1ELb1ELb0EEENS1_36VarlenDynamicPersistentTileSchedulerILi128ELi64ELi256ELi256ELb1ELb1ELb0ELb0ELb1ELb1EEEEEEEEEvNT_6ParamsE,@"STO_CUDA_ENTRY STV_DEFAULT"
_ZN7cutlass13device_kernelIN5flash19enable_sm80_to_sm89INS1_16FlashAttnFwdSm80INS1_25CollectiveMainloopFwdSm80ILi8ELi1ELb0EN4cute5tupleIJNS5_1CILi128EEENS7_ILi64EEENS7_ILi192EEEEEELi192ENS_10bfloat16_tEfNS_4arch4Sm80ELb0ELb0ELb0ELb1ELb1ELb0ELb1ELb1EEENS1_21CollectiveEpilogueFwdINS6_IJS8_SA_S9_EEENS6_IJNS7_ILi1EEESI_SI_EEESC_SE_Li256ELb1ELb1ELb1ELb0EEENS1_36VarlenDynamicPersistentTileSchedulerILi128ELi64ELi256ELi256ELb1ELb1ELb0ELb0ELb1ELb1EEEEEEEEEvNT_6ParamsE:
[----:B------:R-:W-:Y:S01]  /*0000*/  LDC R1, c[0x0][0x28] ;  /* 0x00000a00ff017b82 */ /* 0x000fe20000000800 */
[----:B------:R-:W-:Y:S05]  /*0010*/  EXIT ;  /* 0x000000000000794d */ /* 0x000fea0003800000 */
.L_x_19:
        /* <DEDUP_REMOVED lines=14> */
.L_x_55:


//--------------------- .text._ZN7cutlass13device_kernelIN5flash19enable_sm80_to_sm89INS1_16FlashAttnFwdSm80INS1_25CollectiveMainloopFwdSm80ILi8ELi1ELb0EN4cute5tupleIJNS5_1CILi128EEENS7_ILi64EEENS7_ILi192EEEEEELi192ENS_10bfloat16_tEfNS_4arch4Sm80ELb0ELb0ELb0ELb1ELb1ELb1ELb1ELb1EEENS1_21CollectiveEpilogueFwdINS6_IJS8_SA_S9_EEENS6_IJNS7_ILi1EEESI_SI_EEESC_SE_Li256ELb1ELb1ELb1ELb0EEENS1_36VarlenDynamicPersistentTileSchedulerILi128ELi64ELi256ELi256ELb1ELb1ELb0ELb0ELb1ELb1EEEEEEEEEvNT_6ParamsE --------------------------
	.section	.text._ZN7cutlass13device_kernelIN5flash19enable_sm80_to_sm89INS1_16FlashAttnFwdSm80INS1_25CollectiveMainloopFwdSm80ILi8ELi1ELb0EN4cute5tupleIJNS5_1CILi128EEENS7_ILi64EEENS7_ILi192EEEEEELi192ENS_10bfloat16_tEfNS_4arch4Sm80ELb0ELb0ELb0ELb1ELb1ELb1ELb1ELb1EEENS1_21CollectiveEpilogueFwdINS6_IJS8_SA_S9_EEENS6_IJNS7_ILi1EEESI_SI_EEESC_SE_Li256ELb1ELb1ELb1ELb0EEENS1_36VarlenDynamicPersistentTileSchedulerILi128ELi64ELi256ELi256ELb1ELb1ELb0ELb0ELb1ELb1EEEEEEEEEvNT_6ParamsE,"ax",@progbits
	.align	128
.text._ZN7cutlass13device_kernelIN5flash19enable_sm80_to_sm89INS1_16FlashAttnFwdSm80INS1_25CollectiveMainloopFwdSm80ILi8ELi1ELb0EN4cute5tupleIJNS5_1CILi128EEENS7_ILi64EEENS7_ILi192EEEEEELi192ENS_10bfloat16_tEfNS_4arch4Sm80ELb0ELb0ELb0ELb1ELb1ELb1ELb1ELb1EEENS1_21CollectiveEpilogueFwdINS6_IJS8_SA_S9_EEENS6_IJNS7_ILi1EEESI_SI_EEESC_SE_Li256ELb1ELb1ELb1ELb0EEENS1_36VarlenDynamicPersistentTileSchedulerILi128ELi64ELi256ELi256ELb1ELb1ELb0ELb0ELb1ELb1EEEEEEEEEvNT_6ParamsE:
        .type           _ZN7cutlass13device_kernelIN5flash19enable_sm80_to_sm89INS1_16FlashAttnFwdSm80INS1_25CollectiveMainloopFwdSm80ILi8ELi1ELb0EN4cute5tupleIJNS5_1CILi128EEENS7_ILi64EEENS7_ILi192EEEEEELi192ENS_10bfloat16_tEfNS_4arch4Sm80ELb0ELb0ELb0ELb1ELb1ELb1ELb1ELb1EEENS1_21CollectiveEpilogueFwdINS6_IJS8_SA_S9_EEENS6_IJNS7_ILi1EEESI_SI_EEESC_SE_Li256ELb1ELb1ELb1ELb0EEENS1_36VarlenDynamicPersistentTileSchedulerILi128ELi64ELi256ELi256ELb1ELb1ELb0ELb0ELb1ELb1EEEEEEEEEvNT_6ParamsE,@function
        .size           _ZN7cutlass13device_kernelIN5flash19enable_sm80_to_sm89INS1_16FlashAttnFwdSm80INS1_25CollectiveMainloopFwdSm80ILi8ELi1ELb0EN4cute5tupleIJNS5_1CILi128EEENS7_ILi64EEENS7_ILi192EEEEEELi192ENS_10bfloat16_tEfNS_4arch4Sm80ELb0ELb0ELb0ELb1ELb1ELb1ELb1ELb1EEENS1_21CollectiveEpilogueFwdINS6_IJS8_SA_S9_EEENS6_IJNS7_ILi1EEESI_SI_EEESC_SE_Li256ELb1ELb1ELb1ELb0EEENS1_36VarlenDynamicPersistentTileSchedulerILi128ELi64ELi256ELi256ELb1ELb1ELb0ELb0ELb1ELb1EEEEEEEEEvNT_6ParamsE,(.L_x_56 - _ZN7cutlass13device_kernelIN5flash19enable_sm80_to_sm89INS1_16FlashAttnFwdSm80INS1_25CollectiveMainloopFwdSm80ILi8ELi1ELb0EN4cute5tupleIJNS5_1CILi128EEENS7_ILi64EEENS7_ILi192EEEEEELi192ENS_10bfloat16_tEfNS_4arch4Sm80ELb0ELb0ELb0ELb1ELb1ELb1ELb1ELb1EEENS1_21CollectiveEpilogueFwdINS6_IJS8_SA_S9_EEENS6_IJNS7_ILi1EEESI_SI_EEESC_SE_Li256ELb1ELb1ELb1ELb0EEENS1_36VarlenDynamicPersistentTileSchedulerILi128ELi64ELi256ELi256ELb1ELb1ELb0ELb0ELb1ELb1EEEEEEEEEvNT_6ParamsE)
        .other          _ZN7cutlass13device_kernelIN5flash19enable_sm80_to_sm89INS1_16FlashAttnFwdSm80INS1_25CollectiveMainloopFwdSm80ILi8ELi1ELb0EN4cute5tupleIJNS5_1CILi128EEENS7_ILi64EEENS7_ILi192EEEEEELi192ENS_10bfloat16_tEfNS_4arch4Sm80ELb0ELb0ELb0ELb1ELb1ELb1ELb1ELb1EEENS1_21CollectiveEpilogueFwdINS6_IJS8_SA_S9_EEENS6_IJNS7_ILi1EEESI_SI_EEESC_SE_Li256ELb1ELb1ELb1ELb0EEENS1_36VarlenDynamicPersistentTileSchedulerILi128ELi64ELi256ELi256ELb1ELb1ELb0ELb0ELb1ELb1EEEEEEEEEvNT_6ParamsE,@"STO_CUDA_ENTRY STV_DEFAULT"
_ZN7cutlass13device_kernelIN5flash19enable_sm80_to_sm89INS1_16FlashAttnFwdSm80INS1_25CollectiveMainloopFwdSm80ILi8ELi1ELb0EN4cute5tupleIJNS5_1CILi128EEENS7_ILi64EEENS7_ILi192EEEEEELi192ENS_10bfloat16_tEfNS_4arch4Sm80ELb0ELb0ELb0ELb1ELb1ELb1ELb1ELb1EEENS1_21CollectiveEpilogueFwdINS6_IJS8_SA_S9_EEENS6_IJNS7_ILi1EEESI_SI_EEESC_SE_Li256ELb1ELb1ELb1ELb0EEENS1_36VarlenDynamicPersistentTileSchedulerILi128ELi64ELi256ELi256ELb1ELb1ELb0ELb0ELb1ELb1EEEEEEEEEvNT_6ParamsE:
[----:B------:R-:W-:Y:S01]  /*0000*/  LDC R1, c[0x0][0x28] ;  /* 0x00000a00ff017b82 */ /* 0x000fe20000000800 */
[----:B------:R-:W-:Y:S05]  /*0010*/  EXIT ;  /* 0x000000000000794d */ /* 0x000fea0003800000 */
.L_x_20:
        /* <DEDUP_REMOVED lines=14> */
.L_x_56:


//--------------------- .text._ZN7cutlass13device_kernelIN5flash19enable_sm80_to_sm89INS1_16FlashAttnFwdSm80INS1_25CollectiveMainloopFwdSm80ILi8ELi1ELb0EN4cute5tupleIJNS5_1CILi128EEENS7_ILi64EEENS7_ILi192EEEEEELi192ENS_10bfloat16_tEfNS_4arch4Sm80ELb0ELb1ELb0ELb0ELb1ELb0ELb1ELb1EEENS1_21CollectiveEpilogueFwdINS6_IJS8_SA_S9_EEENS6_IJNS7_ILi1EEESI_SI_EEESC_SE_Li256ELb0ELb1ELb1ELb0EEENS1_19SingleTileSchedulerILb0ELb1ELb1ELi128EEEEEEEEEvNT_6ParamsE --------------------------
	.section	.text._ZN7cutlass13device_kernelIN5flash19enable_sm80_to_sm89INS1_16FlashAttnFwdSm80INS1_25CollectiveMainloopFwdSm80ILi8ELi1ELb0EN4cute5tupleIJNS5_1CILi128EEENS7_ILi64EEENS7_ILi192EEEEEELi192ENS_10bfloat16_tEfNS_4arch4Sm80ELb0ELb1ELb0ELb0ELb1ELb0ELb1ELb1EEENS1_21CollectiveEpilogueFwdINS6_IJS8_SA_S9_EEENS6_IJNS7_ILi1EEESI_SI_EEESC_SE_Li256ELb0ELb1ELb1ELb0EEENS1_19SingleTileSchedulerILb0ELb1ELb1ELi128EEEEEEEEEvNT_6ParamsE,"ax",@progbits
	.align	128
.text._ZN7cutlass13device_kernelIN5flash19enable_sm80_to_sm89INS1_16FlashAttnFwdSm80INS1_25CollectiveMainloopFwdSm80ILi8ELi1ELb0EN4cute5tupleIJNS5_1CILi128EEENS7_ILi64EEENS7_ILi192EEEEEELi192ENS_10bfloat16_tEfNS_4arch4Sm80ELb0ELb1ELb0ELb0ELb1ELb0ELb1ELb1EEENS1_21CollectiveEpilogueFwdINS6_IJS8_SA_S9_EEENS6_IJNS7_ILi1EEESI_SI_EEESC_SE_Li256ELb0ELb1ELb1ELb0EEENS1_19SingleTileSchedulerILb0ELb1ELb1ELi128EEEEEEEEEvNT_6ParamsE:
        .type           _ZN7cutlass13device_kernelIN5flash19enable_sm80_to_sm89INS1_16FlashAttnFwdSm80INS1_25CollectiveMainloopFwdSm80ILi8ELi1ELb0EN4cute5tupleIJNS5_1CILi128EEENS7_ILi64EEENS7_ILi192EEEEEELi192ENS_10bfloat16_tEfNS_4arch4Sm80ELb0ELb1ELb0ELb0ELb1ELb0ELb1ELb1EEENS1_21CollectiveEpilogueFwdINS6_IJS8_SA_S9_EEENS6_IJNS7_ILi1EEESI_SI_EEESC_SE_Li256ELb0ELb1ELb1ELb0EEENS1_19SingleTileSchedulerILb0ELb1ELb1ELi128EEEEEEEEEvNT_6ParamsE,@function
        .size           _ZN7cutlass13device_kernelIN5flash19enable_sm80_to_sm89INS1_16FlashAttnFwdSm80INS1_25CollectiveMainloopFwdSm80ILi8ELi1ELb0EN4cute5tupleIJNS5_1CILi128EEENS7_ILi64EEENS7_ILi192EEEEEELi192ENS_10bfloat16_tEfNS_4arch4Sm80ELb0ELb1ELb0ELb0ELb1ELb0ELb1ELb1EEENS1_21CollectiveEpilogueFwdINS6_IJS8_SA_S9_EEENS6_IJNS7_ILi1EEESI_SI_EEESC_SE_Li256ELb0ELb1ELb1ELb0EEENS1_19SingleTileSchedulerILb0ELb1ELb1ELi128EEEEEEEEEvNT_6ParamsE,(.L_x_57 - _ZN7cutlass13device_kernelIN5flash19enable_sm80_to_sm89INS1_16FlashAttnFwdSm80INS1_25CollectiveMainloopFwdSm80ILi8ELi1ELb0EN4cute5tupleIJNS5_1CILi128EEENS7_ILi64EEENS7_ILi192EEEEEELi192ENS_10bfloat16_tEfNS_4arch4Sm80ELb0ELb1ELb0ELb0ELb1ELb0ELb1ELb1EEENS1_21CollectiveEpilogueFwdINS6_IJS8_SA_S9_EEENS6_IJNS7_ILi1EEESI_SI_EEESC_SE_Li256ELb0ELb1ELb1ELb0EEENS1_19SingleTileSchedulerILb0ELb1ELb1ELi128EEEEEEEEEvNT_6ParamsE)
        .other          _ZN7cutlass13device_kernelIN5flash19enable_sm80_to_sm89INS1_16FlashAttnFwdSm80INS1_25CollectiveMainloopFwdSm80ILi8ELi1ELb0EN4cute5tupleIJNS5_1CILi128EEENS7_ILi64EEENS7_ILi192EEEEEELi192ENS_10bfloat16_tEfNS_4arch4Sm80ELb0ELb1ELb0ELb0ELb1ELb0ELb1ELb1EEENS1_21CollectiveEpilogueFwdINS6_IJS8_SA_S9_EEENS6_IJNS7_ILi1EEESI_SI_EEESC_SE_Li256ELb0ELb1ELb1ELb0EEENS1_19SingleTileSchedulerILb0ELb1ELb1ELi128EEEEEEEEEvNT_6ParamsE,@"STO_CUDA_ENTRY STV_DEFAULT"
_ZN7cutlass13device_kernelIN5flash19enable_sm80_to_sm89INS1_16FlashAttnFwdSm80INS1_25CollectiveMainloopFwdSm80ILi8ELi1ELb0EN4cute5tupleIJNS5_1CILi128EEENS7_ILi64EEENS7_ILi192EEEEEELi192ENS_10bfloat16_tEfNS_4arch4Sm80ELb0ELb1ELb0ELb0ELb1ELb0ELb1ELb1EEENS1_21CollectiveEpilogueFwdINS6_IJS8_SA_S9_EEENS6_IJNS7_ILi1EEESI_SI_EEESC_SE_Li256ELb0ELb1ELb1ELb0EEENS1_19SingleTileSchedulerILb0ELb1ELb1ELi128EEEEEEEEEvNT_6ParamsE:
[----:B------:R-:W-:Y:S01]  /*0000*/  LDC R1, c[0x0][0x28] ;  /* 0x00000a00ff017b82 */ /* 0x000fe20000000800 */
[----:B------:R-:W-:Y:S05]  /*0010*/  EXIT ;  /* 0x000000000000794d */ /* 0x000fea0003800000 */
.L_x_21:
        /* <DEDUP_REMOVED lines=14> */
.L_x_57:


//--------------------- .text._ZN7cutlass13device_kernelIN5flash19enable_sm80_to_sm89INS1_16FlashAttnFwdSm80INS1_25CollectiveMainloopFwdSm80ILi8ELi1ELb0EN4cute5tupleIJNS5_1CILi128EEENS7_ILi64EEENS7_ILi192EEEEEELi192ENS_10bfloat16_tEfNS_4arch4Sm80ELb0ELb1ELb0ELb1ELb1ELb0ELb1ELb1EEENS1_21CollectiveEpilogueFwdINS6_IJS8_SA_S9_EEENS6_IJNS7_ILi1EEESI_SI_EEESC_SE_Li256ELb1ELb1ELb1ELb0EEENS1_36VarlenDynamicPersistentTileSchedulerILi128ELi64ELi256ELi256ELb1ELb1ELb0ELb1ELb0ELb1EEEEEEEEEvNT_6ParamsE --------------------------
	.section	.text._ZN7cutlass13device_kernelIN5flash19enable_sm80_to_sm89INS1_16FlashAttnFwdSm80INS1_25CollectiveMainloopFwdSm80ILi8ELi1ELb0EN4cute5tupleIJNS5_1CILi128EEENS7_ILi64EEENS7_ILi192EEEEEELi192ENS_10bfloat16_tEfNS_4arch4Sm80ELb0ELb1ELb0ELb1ELb1ELb0ELb1ELb1EEENS1_21CollectiveEpilogueFwdINS6_IJS8_SA_S9_EEENS6_IJNS7_ILi1EEESI_SI_EEESC_SE_Li256ELb1ELb1ELb1ELb0EEENS1_36VarlenDynamicPersistentTileSchedulerILi128ELi64ELi256ELi256ELb1ELb1ELb0ELb1ELb0ELb1EEEEEEEEEvNT_6ParamsE,"ax",@progbits
	.align	128
.text._ZN7cutlass13device_kernelIN5flash19enable_sm80_to_sm89INS1_16FlashAttnFwdSm80INS1_25CollectiveMainloopFwdSm80ILi8ELi1ELb0EN4cute5tupleIJNS5_1CILi128EEENS7_ILi64EEENS7_ILi192EEEEEELi192ENS_10bfloat16_tEfNS_4arch4Sm80ELb0ELb1ELb0ELb1ELb1ELb0ELb1ELb1EEENS1_21CollectiveEpilogueFwdINS6_IJS8_SA_S9_EEENS6_IJNS7_ILi1EEESI_SI_EEESC_SE_Li256ELb1ELb1ELb1ELb0EEENS1_36VarlenDynamicPersistentTileSchedulerILi128ELi64ELi256ELi256ELb1ELb1ELb0ELb1ELb0ELb1EEEEEEEEEvNT_6ParamsE:
        .type           _ZN7cutlass13device_kernelIN5flash19enable_sm80_to_sm89INS1_16FlashAttnFwdSm80INS1_25CollectiveMainloopFwdSm80ILi8ELi1ELb0EN4cute5tupleIJNS5_1CILi128EEENS7_ILi64EEENS7_ILi192EEEEEELi192ENS_10bfloat16_tEfNS_4arch4Sm80ELb0ELb1ELb0ELb1ELb1ELb0ELb1ELb1EEENS1_21CollectiveEpilogueFwdINS6_IJS8_SA_S9_EEENS6_IJNS7_ILi1EEESI_SI_EEESC_SE_Li256ELb1ELb1ELb1ELb0EEENS1_36VarlenDynamicPersistentTileSchedulerILi128ELi64ELi256ELi256ELb1ELb1ELb0ELb1ELb0ELb1EEEEEEEEEvNT_6ParamsE,@function
        .size           _ZN7cutlass13device_kernelIN5flash19enable_sm80_to_sm89INS1_16FlashAttnFwdSm80INS1_25CollectiveMainloopFwdSm80ILi8ELi1ELb0EN4cute5tupleIJNS5_1CILi128EEENS7_ILi64EEENS7_ILi192EEEEEELi192ENS_10bfloat16_tEfNS_4arch4Sm80ELb0ELb1ELb0ELb1ELb1ELb0ELb1ELb1EEENS1_21CollectiveEpilogueFwdINS6_IJS8_SA_S9_EEENS6_IJNS7_ILi1EEESI_SI_EEESC_SE_Li256ELb1ELb1ELb1ELb0EEENS1_36VarlenDynamicPersistentTileSchedulerILi128ELi64ELi256ELi256ELb1ELb1ELb0ELb1ELb0ELb1EEEEEEEEEvNT_6ParamsE,(.L_x_58 - _ZN7cutlass13device_kernelIN5flash19enable_sm80_to_sm89INS1_16FlashAttnFwdSm80INS1_25CollectiveMainloopFwdSm80ILi8ELi1ELb0EN4cute5tupleIJNS5_1CILi128EEENS7_ILi64EEENS7_ILi192EEEEEELi192ENS_10bfloat16_tEfNS_4arch4Sm80ELb0ELb1ELb0ELb1ELb1ELb0ELb1ELb1EEENS1_21CollectiveEpilogueFwdINS6_IJS8_SA_S9_EEENS6_IJNS7_ILi1EEESI_SI_EEESC_SE_Li256ELb1ELb1ELb1ELb0EEENS1_36VarlenDynamicPersistentTileSchedulerILi128ELi64ELi256ELi256ELb1ELb1ELb0ELb1ELb0ELb1EEEEEEEEEvNT_6ParamsE)
        .other          _ZN7cutlass13device_kernelIN5flash19enable_sm80_to_sm89INS1_16FlashAttnFwdSm80INS1_25CollectiveMainloopFwdSm80ILi8ELi1ELb0EN4cute5tupleIJNS5_1CILi128EEENS7_ILi64EEENS7_ILi192EEEEEELi192ENS_10bfloat16_tEfNS_4arch4Sm80ELb0ELb1ELb0ELb1ELb1ELb0ELb1ELb1EEENS1_21CollectiveEpilogueFwdINS6_IJS8_SA_S9_EEENS6_IJNS7_ILi1EEESI_SI_EEESC_SE_Li256ELb1ELb1ELb1ELb0EEENS1_36VarlenDynamicPersistentTileSchedulerILi128ELi64ELi256ELi256ELb1ELb1ELb0ELb1ELb0ELb1EEEEEEEEEvNT_6ParamsE,@"STO_CUDA_ENTRY STV_DEFAULT"
_ZN7cutlass13device_kernelIN5flash19enable_sm80_to_sm89INS1_16FlashAttnFwdSm80INS1_25CollectiveMainloopFwdSm80ILi8ELi1ELb0EN4cute5tupleIJNS5_1CILi128EEENS7_ILi64EEENS7_ILi192EEEEEELi192ENS_10bfloat16_tEfNS_4arch4Sm80ELb0ELb1ELb0ELb1ELb1ELb0ELb1ELb1EEENS1_21CollectiveEpilogueFwdINS6_IJS8_SA_S9_EEENS6_IJNS7_ILi1EEESI_SI_EEESC_SE_Li256ELb1ELb1ELb1ELb0EEENS1_36VarlenDynamicPersistentTileSchedulerILi128ELi64ELi256ELi256ELb1ELb1ELb0ELb1ELb0ELb1EEEEEEEEEvNT_6ParamsE:
[----:B------:R-:W-:Y:S01]  /*0000*/  LDC R1, c[0x0][0x28] ;  /* 0x00000a00ff017b82 */ /* 0x000fe20000000800 */
[----:B------:R-:W-:Y:S05]  /*0010*/  EXIT ;  /* 0x000000000000794d */ /* 0x000fea0003800000 */
.L_x_22:
        /* <DEDUP_REMOVED lines=14> */
.L_x_58:


//--------------------- .text._ZN7cutlass13device_kernelIN5flash19enable_sm80_to_sm89INS1_16FlashAttnFwdSm80INS1_25CollectiveMainloopFwdSm80ILi8ELi1ELb0EN4cute5tupleIJNS5_1CILi128EEENS7_ILi64EEENS7_ILi192EEEEEELi192ENS_10bfloat16_tEfNS_4arch4Sm80ELb0ELb1ELb0ELb1ELb1ELb1ELb1ELb1EEENS1_21CollectiveEpilogueFwdINS6_IJS8_SA_S9_EEENS6_IJNS7_ILi1EEESI_SI_EEESC_SE_Li256ELb1ELb1ELb1ELb0EEENS1_36VarlenDynamicPersistentTileSchedulerILi128ELi64ELi256ELi256ELb1ELb1ELb0ELb1ELb0ELb1EEEEEEEEEvNT_6ParamsE --------------------------
	.section	.text._ZN7cutlass13device_kernelIN5flash19enable_sm80_to_sm89INS1_16FlashAttnFwdSm80INS1_25CollectiveMainloopFwdSm80ILi8ELi1ELb0EN4cute5tupleIJNS5_1CILi128EEENS7_ILi64EEENS7_ILi192EEEEEELi192ENS_10bfloat16_tEfNS_4arch4Sm80ELb0ELb1ELb0ELb1ELb1ELb1ELb1ELb1EEENS1_21CollectiveEpilogueFwdINS6_IJS8_SA_S9_EEENS6_IJNS7_ILi1EEESI_SI_EEESC_SE_Li256ELb1ELb1ELb1ELb0EEENS1_36VarlenDynamicPersistentTileSchedulerILi128ELi64ELi256ELi256ELb1ELb1ELb0ELb1ELb0ELb1EEEEEEEEEvNT_6ParamsE,"ax",@progbits
	.align	128
.text._ZN7cutlass13device_kernelIN5flash19enable_sm80_to_sm89INS1_16FlashAttnFwdSm80INS1_25CollectiveMainloopFwdSm80ILi8ELi1ELb0EN4cute5tupleIJNS5_1CILi128EEENS7_ILi64EEENS7_ILi192EEEEEELi192ENS_10bfloat16_tEfNS_4arch4Sm80ELb0ELb1ELb0ELb1ELb1ELb1ELb1ELb1EEENS1_21CollectiveEpilogueFwdINS6_IJS8_SA_S9_EEENS6_IJNS7_ILi1EEESI_SI_EEESC_SE_Li256ELb1ELb1ELb1ELb0EEENS1_36VarlenDynamicPersistentTileSchedulerILi128ELi64ELi256ELi256ELb1ELb1ELb0ELb1ELb0ELb1EEEEEEEEEvNT_6ParamsE:
        .type           _ZN7cutlass13device_kernelIN5flash19enable_sm80_to_sm89INS1_16FlashAttnFwdSm80INS1_25CollectiveMainloopFwdSm80ILi8ELi1ELb0EN4cute5tupleIJNS5_1CILi128EEENS7_ILi64EEENS7_ILi192EEEEEELi192ENS_10bfloat16_tEfNS_4arch4Sm80ELb0ELb1ELb0ELb1ELb1ELb1ELb1ELb1EEENS1_21CollectiveEpilogueFwdINS6_IJS8_SA_S9_EEENS6_IJNS7_ILi1EEESI_SI_EEESC_SE_Li256ELb1ELb1ELb1ELb0EEENS1_36VarlenDynamicPersistentTileSchedulerILi128ELi64ELi256ELi256ELb1ELb1ELb0ELb1ELb0ELb1EEEEEEEEEvNT_6ParamsE,@function
        .size           _ZN7cutlass13device_kernelIN5flash19enable_sm80_to_sm89INS1_16FlashAttnFwdSm80INS1_25CollectiveMainloopFwdSm80ILi8ELi1ELb0EN4cute5tupleIJNS5_1CILi128EEENS7_ILi64EEENS7_ILi192EEEEEELi192ENS_10bfloat16_tEfNS_4arch4Sm80ELb0ELb1ELb0ELb1ELb1ELb1ELb1ELb1EEENS1_21CollectiveEpilogueFwdINS6_IJS8_SA_S9_EEENS6_IJNS7_ILi1EEESI_SI_EEESC_SE_Li256ELb1ELb1ELb1ELb0EEENS1_36VarlenDynamicPersistentTileSchedulerILi128ELi64ELi256ELi256ELb1ELb1ELb0ELb1ELb0ELb1EEEEEEEEEvNT_6ParamsE,(.L_x_59 - _ZN7cutlass13device_kernelIN5flash19enable_sm80_to_sm89INS1_16FlashAttnFwdSm80INS1_25CollectiveMainloopFwdSm80ILi8ELi1ELb0EN4cute5tupleIJNS5_1CILi128EEENS7_ILi64EEENS7_ILi192EEEEEELi192ENS_10bfloat16_tEfNS_4arch4Sm80ELb0ELb1ELb0ELb1ELb1ELb1ELb1ELb1EEENS1_21CollectiveEpilogueFwdINS6_IJS8_SA_S9_EEENS6_IJNS7_ILi1EEESI_SI_EEESC_SE_Li256ELb1ELb1ELb1ELb0EEENS1_36VarlenDynamicPersistentTileSchedulerILi128ELi64ELi256ELi256ELb1ELb1ELb0ELb1ELb0ELb1EEEEEEEEEvNT_6ParamsE)
        .other          _ZN7cutlass13device_kernelIN5flash19enable_sm80_to_sm89INS1_16FlashAttnFwdSm80INS1_25CollectiveMainloopFwdSm80ILi8ELi1ELb0EN4cute5tupleIJNS5_1CILi128EEENS7_ILi64EEENS7_ILi192EEEEEELi192ENS_10bfloat16_tEfNS_4arch4Sm80ELb0ELb1ELb0ELb1ELb1ELb1ELb1ELb1EEENS1_21CollectiveEpilogueFwdINS6_IJS8_SA_S9_EEENS6_IJNS7_ILi1EEESI_SI_EEESC_SE_Li256ELb1ELb1ELb1ELb0EEENS1_36VarlenDynamicPersistentTileSchedulerILi128ELi64ELi256ELi256ELb1ELb1ELb0ELb1ELb0ELb1EEEEEEEEEvNT_6ParamsE,@"STO_CUDA_ENTRY STV_DEFAULT"
_ZN7cutlass13device_kernelIN5flash19enable_sm80_to_sm89INS1_16FlashAttnFwdSm80INS1_25CollectiveMainloopFwdSm80ILi8ELi1ELb0EN4cute5tupleIJNS5_1CILi128EEENS7_ILi64EEENS7_ILi192EEEEEELi192ENS_10bfloat16_tEfNS_4arch4Sm80ELb0ELb1ELb0ELb1ELb1ELb1ELb1ELb1EEENS1_21CollectiveEpilogueFwdINS6_IJS8_SA_S9_EEENS6_IJNS7_ILi1EEESI_SI_EEESC_SE_Li256ELb1ELb1ELb1ELb0EEENS1_36VarlenDynamicPersistentTileSchedulerILi128ELi64ELi256ELi256ELb1ELb1ELb0ELb1ELb0ELb1EEEEEEEEEvNT_6ParamsE:
[----:B------:R-:W-:Y:S01]  /*0000*/  LDC R1, c[0x0][0x28] ;  /* 0x00000a00ff017b82 */ /* 0x000fe20000000800 */
[----:B------:R-:W-:Y:S05]  /*0010*/  EXIT ;  /* 0x000000000000794d */ /* 0x000fea0003800000 */
.L_x_23:
        /* <DEDUP_REMOVED lines=14> */
.L_x_59:


//--------------------- .text._ZN7cutlass13device_kernelIN5flash19enable_sm80_to_sm89INS1_16FlashAttnFwdSm80INS1_25CollectiveMainloopFwdSm80ILi8ELi1ELb0EN4cute5tupleIJNS5_1CILi128EEENS7_ILi64EEENS7_ILi192EEEEEELi192ENS_10bfloat16_tEfNS_4arch4Sm80ELb1ELb0ELb0ELb0ELb1ELb0ELb1ELb1EEENS1_21CollectiveEpilogueFwdINS6_IJS8_SA_S9_EEENS6_IJNS7_ILi1EEESI_SI_EEESC_SE_Li256ELb0ELb1ELb1ELb0EEENS1_30DynamicPersistentTileSchedulerILi256ELi256ELb1ELb1ELb0EEEEEEEEEvNT_6ParamsE --------------------------
	.section	.text._ZN7cutlass13device_kernelIN5flash19enable_sm80_to_sm89INS1_16FlashAttnFwdSm80INS1_25CollectiveMainloopFwdSm80ILi8ELi1ELb0EN4cute5tupleIJNS5_1CILi128EEENS7_ILi64EEENS7_ILi192EEEEEELi192ENS_10bfloat16_tEfNS_4arch4Sm80ELb1ELb0ELb0ELb0ELb1ELb0ELb1ELb1EEENS1_21CollectiveEpilogueFwdINS6_IJS8_SA_S9_EEENS6_IJNS7_ILi1EEESI_SI_EEESC_SE_Li256ELb0ELb1ELb1ELb0EEENS1_30DynamicPersistentTileSchedulerILi256ELi256ELb1ELb1ELb0EEEEEEEEEvNT_6ParamsE,"ax",@progbits
	.align	128
.text._ZN7cutlass13device_kernelIN5flash19enable_sm80_to_sm89INS1_16FlashAttnFwdSm80INS1_25CollectiveMainloopFwdSm80ILi8ELi1ELb0EN4cute5tupleIJNS5_1CILi128EEENS7_ILi64EEENS7_ILi192EEEEEELi192ENS_10bfloat16_tEfNS_4arch4Sm80ELb1ELb0ELb0ELb0ELb1ELb0ELb1ELb1EEENS1_21CollectiveEpilogueFwdINS6_IJS8_SA_S9_EEENS6_IJNS7_ILi1EEESI_SI_EEESC_SE_Li256ELb0ELb1ELb1ELb0EEENS1_30DynamicPersistentTileSchedulerILi256ELi256ELb1ELb1ELb0EEEEEEEEEvNT_6ParamsE:
        .type           _ZN7cutlass13device_kernelIN5flash19enable_sm80_to_sm89INS1_16FlashAttnFwdSm80INS1_25CollectiveMainloopFwdSm80ILi8ELi1ELb0EN4cute5tupleIJNS5_1CILi128EEENS7_ILi64EEENS7_ILi192EEEEEELi192ENS_10bfloat16_tEfNS_4arch4Sm80ELb1ELb0ELb0ELb0ELb1ELb0ELb1ELb1EEENS1_21CollectiveEpilogueFwdINS6_IJS8_SA_S9_EEENS6_IJNS7_ILi1EEESI_SI_EEESC_SE_Li256ELb0ELb1ELb1ELb0EEENS1_30DynamicPersistentTileSchedulerILi256ELi256ELb1ELb1ELb0EEEEEEEEEvNT_6ParamsE,@function
        .size           _ZN7cutlass13device_kernelIN5flash19enable_sm80_to_sm89INS1_16FlashAttnFwdSm80INS1_25CollectiveMainloopFwdSm80ILi8ELi1ELb0EN4cute5tupleIJNS5_1CILi128EEENS7_ILi64EEENS7_ILi192EEEEEELi192ENS_10bfloat16_tEfNS_4arch4Sm80ELb1ELb0ELb0ELb0ELb1ELb0ELb1ELb1EEENS1_21CollectiveEpilogueFwdINS6_IJS8_SA_S9_EEENS6_IJNS7_ILi1EEESI_SI_EEESC_SE_Li256ELb0ELb1ELb1ELb0EEENS1_30DynamicPersistentTileSchedulerILi256ELi256ELb1ELb1ELb0EEEEEEEEEvNT_6ParamsE,(.L_x_60 - _ZN7cutlass13device_kernelIN5flash19enable_sm80_to_sm89INS1_16FlashAttnFwdSm80INS1_25CollectiveMainloopFwdSm80ILi8ELi1ELb0EN4cute5tupleIJNS5_1CILi128EEENS7_ILi64EEENS7_ILi192EEEEEELi192ENS_10bfloat16_tEfNS_4arch4Sm80ELb1ELb0ELb0ELb0ELb1ELb0ELb1ELb1EEENS1_21CollectiveEpilogueFwdINS6_IJS8_SA_S9_EEENS6_IJNS7_ILi1EEESI_SI_EEESC_SE_Li256ELb0ELb1ELb1ELb0EEENS1_30DynamicPersistentTileSchedulerILi256ELi256ELb1ELb1ELb0EEEEEEEEEvNT_6ParamsE)
        .other          _ZN7cutlass13device_kernelIN5flash19enable_sm80_to_sm89INS1_16FlashAttnFwdSm80INS1_25CollectiveMainloopFwdSm80ILi8ELi1ELb0EN4cute5tupleIJNS5_1CILi128EEENS7_ILi64EEENS7_ILi192EEEEEELi192ENS_10bfloat16_tEfNS_4arch4Sm80ELb1ELb0ELb0ELb0ELb1ELb0ELb1ELb1EEENS1_21CollectiveEpilogueFwdINS6_IJS8_SA_S9_EEENS6_IJNS7_ILi1EEESI_SI_EEESC_SE_Li256ELb0ELb1ELb1ELb0EEENS1_30DynamicPersistentTileSchedulerILi256ELi256ELb1ELb1ELb0EEEEEEEEEvNT_6ParamsE,@"STO_CUDA_ENTRY STV_DEFAULT"
_ZN7cutlass13device_kernelIN5flash19enable_sm80_to_sm89INS1_16FlashAttnFwdSm80INS1_25CollectiveMainloopFwdSm80ILi8ELi1ELb0EN4cute5tupleIJNS5_1CILi128EEENS7_ILi64EEENS7_ILi192EEEEEELi192ENS_10bfloat16_tEfNS_4arch4Sm80ELb1ELb0ELb0ELb0ELb1ELb0ELb1ELb1EEENS1_21CollectiveEpilogueFwdINS6_IJS8_SA_S9_EEENS6_IJNS7_ILi1EEESI_SI_EEESC_SE_Li256ELb0ELb1ELb1ELb0EEENS1_30DynamicPersistentTileSchedulerILi256ELi256ELb1ELb1ELb0EEEEEEEEEvNT_6ParamsE:
[----:B------:R-:W-:Y:S01]  /*0000*/  LDC R1, c[0x0][0x28] ;  /* 0x00000a00ff017b82 */ /* 0x000fe20000000800 */
[----:B------:R-:W-:Y:S05]  /*0010*/  EXIT ;  /* 0x000000000000794d */ /* 0x000fea0003800000 */
.L_x_24:
        /* <DEDUP_REMOVED lines=14> */
.L_x_60:


//--------------------- .text._ZN7cutlass13device_kernelIN5flash19enable_sm80_to_sm89INS1_16FlashAttnFwdSm80INS1_25CollectiveMainloopFwdSm80ILi8ELi1ELb0EN4cute5tupleIJNS5_1CILi128EEENS7_ILi64EEENS7_ILi192EEEEEELi192ENS_10bfloat16_tEfNS_4arch4Sm80ELb1ELb0ELb0ELb1ELb1ELb0ELb1ELb1EEENS1_21CollectiveEpilogueFwdINS6_IJS8_SA_S9_EEENS6_IJNS7_ILi1EEESI_SI_EEESC_SE_Li256ELb1ELb1ELb1ELb0EEENS1_36VarlenDynamicPersistentTileSchedulerILi128ELi64ELi256ELi256ELb1ELb1ELb0ELb1ELb1ELb1EEEEEEEEEvNT_6ParamsE --------------------------
	.section	.text._ZN7cutlass13device_kernelIN5flash19enable_sm80_to_sm89INS1_16FlashAttnFwdSm80INS1_25CollectiveMainloopFwdSm80ILi8ELi1ELb0EN4cute5tupleIJNS5_1CILi128EEENS7_ILi64EEENS7_ILi192EEEEEELi192ENS_10bfloat16_tEfNS_4arch4Sm80ELb1ELb0ELb0ELb1ELb1ELb0ELb1ELb1EEENS1_21CollectiveEpilogueFwdINS6_IJS8_SA_S9_EEENS6_IJNS7_ILi1EEESI_SI_EEESC_SE_Li256ELb1ELb1ELb1ELb0EEENS1_36VarlenDynamicPersistentTileSchedulerILi128ELi64ELi256ELi256ELb1ELb1ELb0ELb1ELb1ELb1EEEEEEEEEvNT_6ParamsE,"ax",@progbits
	.align	128
.text._ZN7cutlass13device_kernelIN5flash19enable_sm80_to_sm89INS1_16FlashAttnFwdSm80INS1_25CollectiveMainloopFwdSm80ILi8ELi1ELb0EN4cute5tupleIJNS5_1CILi128EEENS7_ILi64EEENS7_ILi192EEEEEELi192ENS_10bfloat16_tEfNS_4arch4Sm80ELb1ELb0ELb0ELb1ELb1ELb0ELb1ELb1EEENS1_21CollectiveEpilogueFwdINS6_IJS8_SA_S9_EEENS6_IJNS7_ILi1EEESI_SI_EEESC_SE_Li256ELb1ELb1ELb1ELb0EEENS1_36VarlenDynamicPersistentTileSchedulerILi128ELi64ELi256ELi256ELb1ELb1ELb0ELb1ELb1ELb1EEEEEEEEEvNT_6ParamsE:
        .type           _ZN7cutlass13device_kernelIN5flash19enable_sm80_to_sm89INS1_16FlashAttnFwdSm80INS1_25CollectiveMainloopFwdSm80ILi8ELi1ELb0EN4cute5tupleIJNS5_1CILi128EEENS7_ILi64EEENS7_ILi192EEEEEELi192ENS_10bfloat16_tEfNS_4arch4Sm80ELb1ELb0ELb0ELb1ELb1ELb0ELb1ELb1EEENS1_21CollectiveEpilogueFwdINS6_IJS8_SA_S9_EEENS6_IJNS7_ILi1EEESI_SI_EEESC_SE_Li256ELb1ELb1ELb1ELb0EEENS1_36VarlenDynamicPersistentTileSchedulerILi128ELi64ELi256ELi256ELb1ELb1ELb0ELb1ELb1ELb1EEEEEEEEEvNT_6ParamsE,@function
        .size           _ZN7cutlass13device_kernelIN5flash19enable_sm80_to_sm89INS1_16FlashAttnFwdSm80INS1_25CollectiveMainloopFwdSm80ILi8ELi1ELb0EN4cute5tupleIJNS5_1CILi128EEENS7_ILi64EEENS7_ILi192EEEEEELi192ENS_10bfloat16_tEfNS_4arch4Sm80ELb1ELb0ELb0ELb1ELb1ELb0ELb1ELb1EEENS1_21CollectiveEpilogueFwdINS6_IJS8_SA_S9_EEENS6_IJNS7_ILi1EEESI_SI_EEESC_SE_Li256ELb1ELb1ELb1ELb0EEENS1_36VarlenDynamicPersistentTileSchedulerILi128ELi64ELi256ELi256ELb1ELb1ELb0ELb1ELb1ELb1EEEEEEEEEvNT_6ParamsE,(.L_x_61 - _ZN7cutlass13device_kernelIN5flash19enable_sm80_to_sm89INS1_16FlashAttnFwdSm80INS1_25CollectiveMainloopFwdSm80ILi8ELi1ELb0EN4cute5tupleIJNS5_1CILi128EEENS7_ILi64EEENS7_ILi192EEEEEELi192ENS_10bfloat16_tEfNS_4arch4Sm80ELb1ELb0ELb0ELb1ELb1ELb0ELb1ELb1EEENS1_21CollectiveEpilogueFwdINS6_IJS8_SA_S9_EEENS6_IJNS7_ILi1EEESI_SI_EEESC_SE_Li256ELb1ELb1ELb1ELb0EEENS1_36VarlenDynamicPersistentTileSchedulerILi128ELi64ELi256ELi256ELb1ELb1ELb0ELb1ELb1ELb1EEEEEEEEEvNT_6ParamsE)
        .other          _ZN7cutlass13device_kernelIN5flash19enable_sm80_to_sm89INS1_16FlashAttnFwdSm80INS1_25CollectiveMainloopFwdSm80ILi8ELi1ELb0EN4cute5tupleIJNS5_1CILi128EEENS7_ILi64EEENS7_ILi192EEEEEELi192ENS_10bfloat16_tEfNS_4arch4Sm80ELb1ELb0ELb0ELb1ELb1ELb0ELb1ELb1EEENS1_21CollectiveEpilogueFwdINS6_IJS8_SA_S9_EEENS6_IJNS7_ILi1EEESI_SI_EEESC_SE_Li256ELb1ELb1ELb1ELb0EEENS1_36VarlenDynamicPersistentTileSchedulerILi128ELi64ELi256ELi256ELb1ELb1ELb0ELb1ELb1ELb1EEEEEEEEEvNT_6ParamsE,@"STO_CUDA_ENTRY STV_DEFAULT"
_ZN7cutlass13device_kernelIN5flash19enable_sm80_to_sm89INS1_16FlashAttnFwdSm80INS1_25CollectiveMainloopFwdSm80ILi8ELi1ELb0EN4cute5tupleIJNS5_1CILi128EEENS7_ILi64EEENS7_ILi192EEEEEELi192ENS_10bfloat16_tEfNS_4arch4Sm80ELb1ELb0ELb0ELb1ELb1ELb0ELb1ELb1EEENS1_21CollectiveEpilogueFwdINS6_IJS8_SA_S9_EEENS6_IJNS7_ILi1EEESI_SI_EEESC_SE_Li256ELb1ELb1ELb1ELb0EEENS1_36VarlenDynamicPersistentTileSchedulerILi128ELi64ELi256ELi256ELb1ELb1ELb0ELb1ELb1ELb1EEEEEEEEEvNT_6ParamsE:
[----:B------:R-:W-:Y:S01]  /*0000*/  LDC R1, c[0x0][0x28] ;  /* 0x00000a00ff017b82 */ /* 0x000fe20000000800 */
[----:B------:R-:W-:Y:S05]  /*0010*/  EXIT ;  /* 0x000000000000794d */ /* 0x000fea0003800000 */
.L_x_25:
        /* <DEDUP_REMOVED lines=14> */
.L_x_61:


//--------------------- .text._ZN7cutlass13device_kernelIN5flash19enable_sm80_to_sm89INS1_16FlashAttnFwdSm80INS1_25CollectiveMainloopFwdSm80ILi8ELi1ELb0EN4cute5tupleIJNS5_1CILi128EEENS7_ILi64EEENS7_ILi192EEEEEELi192ENS_10bfloat16_tEfNS_4arch4Sm80ELb1ELb0ELb0ELb1ELb1ELb1ELb1ELb1EEENS1_21CollectiveEpilogueFwdINS6_IJS8_SA_S9_EEENS6_IJNS7_ILi1EEESI_SI_EEESC_SE_Li256ELb1ELb1ELb1ELb0EEENS1_36VarlenDynamicPersistentTileSchedulerILi128ELi64ELi256ELi256ELb1ELb1ELb0ELb1ELb1ELb1EEEEEEEEEvNT_6ParamsE --------------------------
	.section	.text._ZN7cutlass13device_kernelIN5flash19enable_sm80_to_sm89INS1_16FlashAttnFwdSm80INS1_25CollectiveMainloopFwdSm80ILi8ELi1ELb0EN4cute5tupleIJNS5_1CILi128EEENS7_ILi64EEENS7_ILi192EEEEEELi192ENS_10bfloat16_tEfNS_4arch4Sm80ELb1ELb0ELb0ELb1ELb1ELb1ELb1ELb1EEENS1_21CollectiveEpilogueFwdINS6_IJS8_SA_S9_EEENS6_IJNS7_ILi1EEESI_SI_EEESC_SE_Li256ELb1ELb1ELb1ELb0EEENS1_36VarlenDynamicPersistentTileSchedulerILi128ELi64ELi256ELi256ELb1ELb1ELb0ELb1ELb1ELb1EEEEEEEEEvNT_6ParamsE,"ax",@progbits
	.align	128
.text._ZN7cutlass13device_kernelIN5flash19enable_sm80_to_sm89INS1_16FlashAttnFwdSm80INS1_25CollectiveMainloopFwdSm80ILi8ELi1ELb0EN4cute5tupleIJNS5_1CILi128EEENS7_ILi64EEENS7_ILi192EEEEEELi192ENS_10bfloat16_tEfNS_4arch4Sm80ELb1ELb0ELb0ELb1ELb1ELb1ELb1ELb1EEENS1_21CollectiveEpilogueFwdINS6_IJS8_SA_S9_EEENS6_IJNS7_ILi1EEESI_SI_EEESC_SE_Li256ELb1ELb1ELb1ELb0EEENS1_36VarlenDynamicPersistentTileSchedulerILi128ELi64ELi256ELi256ELb1ELb1ELb0ELb1ELb1ELb1EEEEEEEEEvNT_6ParamsE:
        .type           _ZN7cutlass13device_kernelIN5flash19enable_sm80_to_sm89INS1_16FlashAttnFwdSm80INS1_25CollectiveMainloopFwdSm80ILi8ELi1ELb0EN4cute5tupleIJNS5_1CILi128EEENS7_ILi64EEENS7_ILi192EEEEEELi192ENS_10bfloat16_tEfNS_4arch4Sm80ELb1ELb0ELb0ELb1ELb1ELb1ELb1ELb1EEENS1_21CollectiveEpilogueFwdINS6_IJS8_SA_S9_EEENS6_IJNS7_ILi1EEESI_SI_EEESC_SE_Li256ELb1ELb1ELb1ELb0EEENS1_36VarlenDynamicPersistentTileSchedulerILi128ELi64ELi256ELi256ELb1ELb1ELb0ELb1ELb1ELb1EEEEEEEEEvNT_6ParamsE,@function
        .size           _ZN7cutlass13device_kernelIN5flash19enable_sm80_to_sm89INS1_16FlashAttnFwdSm80INS1_25CollectiveMainloopFwdSm80ILi8ELi1ELb0EN4cute5tupleIJNS5_1CILi128EEENS7_ILi64EEENS7_ILi192EEEEEELi192ENS_10bfloat16_tEfNS_4arch4Sm80ELb1ELb0ELb0ELb1ELb1ELb1ELb1ELb1EEENS1_21CollectiveEpilogueFwdINS6_IJS8_SA_S9_EEENS6_IJNS7_ILi1EEESI_SI_EEESC_SE_Li256ELb1ELb1ELb1ELb0EEENS1_36VarlenDynamicPersistentTileSchedulerILi128ELi64ELi256ELi256ELb1ELb1ELb0ELb1ELb1ELb1EEEEEEEEEvNT_6ParamsE,(.L_x_62 - _ZN7cutlass13device_kernelIN5flash19enable_sm80_to_sm89INS1_16FlashAttnFwdSm80INS1_25CollectiveMainloopFwdSm80ILi8ELi1ELb0EN4cute5tupleIJNS5_1CILi128EEENS7_ILi64EEENS7_ILi192EEEEEELi192ENS_10bfloat16_tEfNS_4arch4Sm80ELb1ELb0ELb0ELb1ELb1ELb1ELb1ELb1EEENS1_21CollectiveEpilogueFwdINS6_IJS8_SA_S9_EEENS6_IJNS7_ILi1EEESI_SI_EEESC_SE_Li256ELb1ELb1ELb1ELb0EEENS1_36VarlenDynamicPersistentTileSchedulerILi128ELi64ELi256ELi256ELb1ELb1ELb0ELb1ELb1ELb1EEEEEEEEEvNT_6ParamsE)
        .other          _ZN7cutlass13device_kernelIN5flash19enable_sm80_to_sm89INS1_16FlashAttnFwdSm80INS1_25CollectiveMainloopFwdSm80ILi8ELi1ELb0EN4cute5tupleIJNS5_1CILi128EEENS7_ILi64EEENS7_ILi192EEEEEELi192ENS_10bfloat16_tEfNS_4arch4Sm80ELb1ELb0ELb0ELb1ELb1ELb1ELb1ELb1EEENS1_21CollectiveEpilogueFwdINS6_IJS8_SA_S9_EEENS6_IJNS7_ILi1EEESI_SI_EEESC_SE_Li256ELb1ELb1ELb1ELb0EEENS1_36VarlenDynamicPersistentTileSchedulerILi128ELi64ELi256ELi256ELb1ELb1ELb0ELb1ELb1ELb1EEEEEEEEEvNT_6ParamsE,@"STO_CUDA_ENTRY STV_DEFAULT"
_ZN7cutlass13device_kernelIN5flash19enable_sm80_to_sm89INS1_16FlashAttnFwdSm80INS1_25CollectiveMainloopFwdSm80ILi8ELi1ELb0EN4cute5tupleIJNS5_1CILi128EEENS7_ILi64EEENS7_ILi192EEEEEELi192ENS_10bfloat16_tEfNS_4arch4Sm80ELb1ELb0ELb0ELb1ELb1ELb1ELb1ELb1EEENS1_21CollectiveEpilogueFwdINS6_IJS8_SA_S9_EEENS6_IJNS7_ILi1EEESI_SI_EEESC_SE_Li256ELb1ELb1ELb1ELb0EEENS1_36VarlenDynamicPersistentTileSchedulerILi128ELi64ELi256ELi256ELb1ELb1ELb0ELb1ELb1ELb1EEEEEEEEEvNT_6ParamsE:
[----:B------:R-:W-:Y:S01]  /*0000*/  LDC R1, c[0x0][0x28] ;  /* 0x00000a00ff017b82 */ /* 0x000fe20000000800 */
[----:B------:R-:W-:Y:S05]  /*0010*/  EXIT ;  /* 0x000000000000794d */ /* 0x000fea0003800000 */
.L_x_26:
        /* <DEDUP_REMOVED lines=14> */
.L_x_62:


//--------------------- .text._ZN7cutlass13device_kernelIN5flash19enable_sm80_to_sm89INS1_16FlashAttnFwdSm80INS1_25CollectiveMainloopFwdSm80ILi8ELi2ELb0EN4cute5tupleIJNS5_1CILi128EEENS7_ILi64EEENS7_ILi192EEEEEELi192ENS_10bfloat16_tEfNS_4arch4Sm80ELb0ELb0ELb0ELb0ELb1ELb0ELb1ELb1EEENS1_21CollectiveEpilogueFwdINS6_IJS8_SA_S9_EEENS6_IJNS7_ILi1EEESI_SI_EEESC_SE_Li256ELb0ELb1ELb1ELb0EEENS1_19SingleTileSchedulerILb0ELb1ELb1ELi128EEEEEEEEEvNT_6ParamsE --------------------------
	.section	.text._ZN7cutlass13device_kernelIN5flash19enable_sm80_to_sm89INS1_16FlashAttnFwdSm80INS1_25CollectiveMainloopFwdSm80ILi8ELi2ELb0EN4cute5tupleIJNS5_1CILi128EEENS7_ILi64EEENS7_ILi192EEEEEELi192ENS_10bfloat16_tEfNS_4arch4Sm80ELb0ELb0ELb0ELb0ELb1ELb0ELb1ELb1EEENS1_21CollectiveEpilogueFwdINS6_IJS8_SA_S9_EEENS6_IJNS7_ILi1EEESI_SI_EEESC_SE_Li256ELb0ELb1ELb1ELb0EEENS1_19SingleTileSchedulerILb0ELb1ELb1ELi128EEEEEEEEEvNT_6ParamsE,"ax",@progbits
	.align	128
.text._ZN7cutlass13device_kernelIN5flash19enable_sm80_to_sm89INS1_16FlashAttnFwdSm80INS1_25CollectiveMainloopFwdSm80ILi8ELi2ELb0EN4cute5tupleIJNS5_1CILi128EEENS7_ILi64EEENS7_ILi192EEEEEELi192ENS_10bfloat16_tEfNS_4arch4Sm80ELb0ELb0ELb0ELb0ELb1ELb0ELb1ELb1EEENS1_21CollectiveEpilogueFwdINS6_IJS8_SA_S9_EEENS6_IJNS7_ILi1EEESI_SI_EEESC_SE_Li256ELb0ELb1ELb1ELb0EEENS1_19SingleTileSchedulerILb0ELb1ELb1ELi128EEEEEEEEEvNT_6ParamsE:
        .type           _ZN7cutlass13device_kernelIN5flash19enable_sm80_to_sm89INS1_16FlashAttnFwdSm80INS1_25CollectiveMainloopFwdSm80ILi8ELi2ELb0EN4cute5tupleIJNS5_1CILi128EEENS7_ILi64EEENS7_ILi192EEEEEELi192ENS_10bfloat16_tEfNS_4arch4Sm80ELb0ELb0ELb0ELb0ELb1ELb0ELb1ELb1EEENS1_21CollectiveEpilogueFwdINS6_IJS8_SA_S9_EEENS6_IJNS7_ILi1EEESI_SI_EEESC_SE_Li256ELb0ELb1ELb1ELb0EEENS1_19SingleTileSchedulerILb0ELb1ELb1ELi128EEEEEEEEEvNT_6ParamsE,@function
        .size           _ZN7cutlass13device_kernelIN5flash19enable_sm80_to_sm89INS1_16FlashAttnFwdSm80INS1_25CollectiveMainloopFwdSm80ILi8ELi2ELb0EN4cute5tupleIJNS5_1CILi128EEENS7_ILi64EEENS7_ILi192EEEEEELi192ENS_10bfloat16_tEfNS_4arch4Sm80ELb0ELb0ELb0ELb0ELb1ELb0ELb1ELb1EEENS1_21CollectiveEpilogueFwdINS6_IJS8_SA_S9_EEENS6_IJNS7_ILi1EEESI_SI_EEESC_SE_Li256ELb0ELb1ELb1ELb0EEENS1_19SingleTileSchedulerILb0ELb1ELb1ELi128EEEEEEEEEvNT_6ParamsE,(.L_x_63 - _ZN7cutlass13device_kernelIN5flash19enable_sm80_to_sm89INS1_16FlashAttnFwdSm80INS1_25CollectiveMainloopFwdSm80ILi8ELi2ELb0EN4cute5tupleIJNS5_1CILi128EEENS7_ILi64EEENS7_ILi192EEEEEELi192ENS_10bfloat16_tEfNS_4arch4Sm80ELb0ELb0ELb0ELb0ELb1ELb0ELb1ELb1EEENS1_21CollectiveEpilogueFwdINS6_IJS8_SA_S9_EEENS6_IJNS7_ILi1EEESI_SI_EEESC_SE_Li256ELb0ELb1ELb1ELb0EEENS1_19SingleTileSchedulerILb0ELb1ELb1ELi128EEEEEEEEEvNT_6ParamsE)
        .other          _ZN7cutlass13device_kernelIN5flash19enable_sm80_to_sm89INS1_16FlashAttnFwdSm80INS1_25CollectiveMainloopFwdSm80ILi8ELi2ELb0EN4cute5tupleIJNS5_1CILi128EEENS7_ILi64EEENS7_ILi192EEEEEELi192ENS_10bfloat16_tEfNS_4arch4Sm80ELb0ELb0ELb0ELb0ELb1ELb0ELb1ELb1EEENS1_21CollectiveEpilogueFwdINS6_IJS8_SA_S9_EEENS6_IJNS7_ILi1EEESI_SI_EEESC_SE_Li256ELb0ELb1ELb1ELb0EEENS1_19SingleTileSchedulerILb0ELb1ELb1ELi128EEEEEEEEEvNT_6ParamsE,@"STO_CUDA_ENTRY STV_DEFAULT"
_ZN7cutlass13device_kernelIN5flash19enable_sm80_to_sm89INS1_16FlashAttnFwdSm80INS1_25CollectiveMainloopFwdSm80ILi8ELi2ELb0EN4cute5tupleIJNS5_1CILi128EEENS7_ILi64EEENS7_ILi192EEEEEELi192ENS_10bfloat16_tEfNS_4arch4Sm80ELb0ELb0ELb0ELb0ELb1ELb0ELb1ELb1EEENS1_21CollectiveEpilogueFwdINS6_IJS8_SA_S9_EEENS6_IJNS7_ILi1EEESI_SI_EEESC_SE_Li256ELb0ELb1ELb1ELb0EEENS1_19SingleTileSchedulerILb0ELb1ELb1ELi128EEEEEEEEEvNT_6ParamsE:
[----:B------:R-:W-:Y:S01]  /*0000*/  LDC R1, c[0x0][0x28] ;  /* 0x00000a00ff017b82 */ /* 0x000fe20000000800 */
[----:B------:R-:W-:Y:S05]  /*0010*/  EXIT ;  /* 0x000000000000794d */ /* 0x000fea0003800000 */
.L_x_27:
        /* <DEDUP_REMOVED lines=14> */
.L_x_63:


//--------------------- .text._ZN7cutlass13device_kernelIN5flash19enable_sm80_to_sm89INS1_16FlashAttnFwdSm80INS1_25CollectiveMainloopFwdSm80ILi8ELi2ELb0EN4cute5tupleIJNS5_1CILi128EEENS7_ILi64EEENS7_ILi192EEEEEELi192ENS_10bfloat16_tEfNS_4arch4Sm80ELb0ELb0ELb0ELb1ELb1ELb0ELb1ELb1EEENS1_21CollectiveEpilogueFwdINS6_IJS8_SA_S9_EEENS6_IJNS7_ILi1EEESI_SI_EEESC_SE_Li256ELb1ELb1ELb1ELb0EEENS1_36VarlenDynamicPersistentTileSchedulerILi128ELi64ELi256ELi256ELb1ELb1ELb0ELb0ELb1ELb1EEEEEEEEEvNT_6ParamsE --------------------------
	.section	.text._ZN7cutlass13device_kernelIN5flash19enable_sm80_to_sm89INS1_16FlashAttnFwdSm80INS1_25CollectiveMainloopFwdSm80ILi8ELi2ELb0EN4cute5tupleIJNS5_1CILi128EEENS7_ILi64EEENS7_ILi192EEEEEELi192ENS_10bfloat16_tEfNS_4arch4Sm80ELb0ELb0ELb0ELb1ELb1ELb0ELb1ELb1EEENS1_21CollectiveEpilogueFwdINS6_IJS8_SA_S9_EEENS6_IJNS7_ILi1EEESI_SI_EEESC_SE_Li256ELb1ELb1ELb1ELb0EEENS1_36VarlenDynamicPersistentTileSchedulerILi128ELi64ELi256ELi256ELb1ELb1ELb0ELb0ELb1ELb1EEEEEEEEEvNT_6ParamsE,"ax",@progbits
	.align	128
.text._ZN7cutlass13device_kernelIN5flash19enable_sm80_to_sm89INS1_16FlashAttnFwdSm80INS1_25CollectiveMainloopFwdSm80ILi8ELi2ELb0EN4cute5tupleIJNS5_1CILi128EEENS7_ILi64EEENS7_ILi192EEEEEELi192ENS_10bfloat16_tEfNS_4arch4Sm80ELb0ELb0ELb0ELb1ELb1ELb0ELb1ELb1EEENS1_21CollectiveEpilogueFwdINS6_IJS8_SA_S9_EEENS6_IJNS7_ILi1EEESI_SI_EEESC_SE_Li256ELb1ELb1ELb1ELb0EEENS1_36VarlenDynamicPersistentTileSchedulerILi128ELi64ELi256ELi256ELb1ELb1ELb0ELb0ELb1ELb1EEEEEEEEEvNT_6ParamsE:
        .type           _ZN7cutlass13device_kernelIN5flash19enable_sm80_to_sm89INS1_16FlashAttnFwdSm80INS1_25CollectiveMainloopFwdSm80ILi8ELi2ELb0EN4cute5tupleIJNS5_1CILi128EEENS7_ILi64EEENS7_ILi192EEEEEELi192ENS_10bfloat16_tEfNS_4arch4Sm80ELb0ELb0ELb0ELb1ELb1ELb0ELb1ELb1EEENS1_21CollectiveEpilogueFwdINS6_IJS8_SA_S9_EEENS6_IJNS7_ILi1EEESI_SI_EEESC_SE_Li256ELb1ELb1ELb1ELb0EEENS1_36VarlenDynamicPersistentTileSchedulerILi128ELi64ELi256ELi256ELb1ELb1ELb0ELb0ELb1ELb1EEEEEEEEEvNT_6ParamsE,@function
        .size           _ZN7cutlass13device_kernelIN5flash19enable_sm80_to_sm89INS1_16FlashAttnFwdSm80INS1_25CollectiveMainloopFwdSm80ILi8ELi2ELb0EN4cute5tupleIJNS5_1CILi128EEENS7_ILi64EEENS7_ILi192EEEEEELi192ENS_10bfloat16_tEfNS_4arch4Sm80ELb0ELb0ELb0ELb1ELb1ELb0ELb1ELb1EEENS1_21CollectiveEpilogueFwdINS6_IJS8_SA_S9_EEENS6_IJNS7_ILi1EEESI_SI_EEESC_SE_Li256ELb1ELb1ELb1ELb0EEENS1_36VarlenDynamicPersistentTileSchedulerILi128ELi64ELi256ELi256ELb1ELb1ELb0ELb0ELb1ELb1EEEEEEEEEvNT_6ParamsE,(.L_x_64 - _ZN7cutlass13device_kernelIN5flash19enable_sm80_to_sm89INS1_16FlashAttnFwdSm80INS1_25CollectiveMainloopFwdSm80ILi8ELi2ELb0EN4cute5tupleIJNS5_1CILi128EEENS7_ILi64EEENS7_ILi192EEEEEELi192ENS_10bfloat16_tEfNS_4arch4Sm80ELb0ELb0ELb0ELb1ELb1ELb0ELb1ELb1EEENS1_21CollectiveEpilogueFwdINS6_IJS8_SA_S9_EEENS6_IJNS7_ILi1EEESI_SI_EEESC_SE_Li256ELb1ELb1ELb1ELb0EEENS1_36VarlenDynamicPersistentTileSchedulerILi128ELi64ELi256ELi256ELb1ELb1ELb0ELb0ELb1ELb1EEEEEEEEEvNT_6ParamsE)
        .other          _ZN7cutlass13device_kernelIN5flash19enable_sm80_to_sm89INS1_16FlashAttnFwdSm80INS1_25CollectiveMainloopFwdSm80ILi8ELi2ELb0EN4cute5tupleIJNS5_1CILi128EEENS7_ILi64EEENS7_ILi192EEEEEELi192ENS_10bfloat16_tEfNS_4arch4Sm80ELb0ELb0ELb0ELb1ELb1ELb0ELb1ELb1EEENS1_21CollectiveEpilogueFwdINS6_IJS8_SA_S9_EEENS6_IJNS7_ILi1EEESI_SI_EEESC_SE_Li256ELb1ELb1ELb1ELb0EEENS1_36VarlenDynamicPersistentTileSchedulerILi128ELi64ELi256ELi256ELb1ELb1ELb0ELb0ELb1ELb1EEEEEEEEEvNT_6ParamsE,@"STO_CUDA_ENTRY STV_DEFAULT"
_ZN7cutlass13device_kernelIN5flash19enable_sm80_to_sm89INS1_16FlashAttnFwdSm80INS1_25CollectiveMainloopFwdSm80ILi8ELi2ELb0EN4cute5tupleIJNS5_1CILi128EEENS7_ILi64EEENS7_ILi192EEEEEELi192ENS_10bfloat16_tEfNS_4arch4Sm80ELb0ELb0ELb0ELb1ELb1ELb0ELb1ELb1EEENS1_21CollectiveEpilogueFwdINS6_IJS8_SA_S9_EEENS6_IJNS7_ILi1EEESI_SI_EEESC_SE_Li256ELb1ELb1ELb1ELb0EEENS1_36VarlenDynamicPersistentTileSchedulerILi128ELi64ELi256ELi256ELb1ELb1ELb0ELb0ELb1ELb1EEEEEEEEEvNT_6ParamsE:
[----:B------:R-:W-:Y:S01]  /*0000*/  LDC R1, c[0x0][0x28] ;  /* 0x00000a00ff017b82 */ /* 0x000fe20000000800 */
[----:B------:R-:W-:Y:S05]  /*0010*/  EXIT ;  /* 0x000000000000794d */ /* 0x000fea0003800000 */
.L_x_28:
        /* <DEDUP_REMOVED lines=14> */
.L_x_64:


//--------------------- .text._ZN7cutlass13device_kernelIN5flash19enable_sm80_to_sm89INS1_16FlashAttnFwdSm80INS1_25CollectiveMainloopFwdSm80ILi8ELi2ELb0EN4cute5tupleIJNS5_1CILi128EEENS7_ILi64EEENS7_ILi192EEEEEELi192ENS_10bfloat16_tEfNS_4arch4Sm80ELb0ELb0ELb0ELb1ELb1ELb1ELb1ELb1EEENS1_21CollectiveEpilogueFwdINS6_IJS8_SA_S9_EEENS6_IJNS7_ILi1EEESI_SI_EEESC_SE_Li256ELb1ELb1ELb1ELb0EEENS1_36VarlenDynamicPersistentTileSchedulerILi128ELi64ELi256ELi256ELb1ELb1ELb0ELb0ELb1ELb1EEEEEEEEEvNT_6ParamsE --------------------------
	.section	.text._ZN7cutlass13device_kernelIN5flash19enable_sm80_to_sm89INS1_16FlashAttnFwdSm80INS1_25CollectiveMainloopFwdSm80ILi8ELi2ELb0EN4cute5tupleIJNS5_1CILi128EEENS7_ILi64EEENS7_ILi192EEEEEELi192ENS_10bfloat16_tEfNS_4arch4Sm80ELb0ELb0ELb0ELb1ELb1ELb1ELb1ELb1EEENS1_21CollectiveEpilogueFwdINS6_IJS8_SA_S9_EEENS6_IJNS7_ILi1EEESI_SI_EEESC_SE_Li256ELb1ELb1ELb1ELb0EEENS1_36VarlenDynamicPersistentTileSchedulerILi128ELi64ELi256ELi256ELb1ELb1ELb0ELb0ELb1ELb1EEEEEEEEEvNT_6ParamsE,"ax",@progbits
	.align	128
.text._ZN7cutlass13device_kernelIN5flash19enable_sm80_to_sm89INS1_16FlashAttnFwdSm80INS1_25CollectiveMainloopFwdSm80ILi8ELi2ELb0EN4cute5tupleIJNS5_1CILi128EEENS7_ILi64EEENS7_ILi192EEEEEELi192ENS_10bfloat16_tEfNS_4arch4Sm80ELb0ELb0ELb0ELb1ELb1ELb1ELb1ELb1EEENS1_21CollectiveEpilogueFwdINS6_IJS8_SA_S9_EEENS6_IJNS7_ILi1EEESI_SI_EEESC_SE_Li256ELb1ELb1ELb1ELb0EEENS1_36VarlenDynamicPersistentTileSchedulerILi128ELi64ELi256ELi256ELb1ELb1ELb0ELb0ELb1ELb1EEEEEEEEEvNT_6ParamsE:
        .type           _ZN7cutlass13device_kernelIN5flash19enable_sm80_to_sm89INS1_16FlashAttnFwdSm80INS1_25CollectiveMainloopFwdSm80ILi8ELi2ELb0EN4cute5tupleIJNS5_1CILi128EEENS7_ILi64EEENS7_ILi192EEEEEELi192ENS_10bfloat16_tEfNS_4arch4Sm80ELb0ELb0ELb0ELb1ELb1ELb1ELb1ELb1EEENS1_21CollectiveEpilogueFwdINS6_IJS8_SA_S9_EEENS6_IJNS7_ILi1EEESI_SI_EEESC_SE_Li256ELb1ELb1ELb1ELb0EEENS1_36VarlenDynamicPersistentTileSchedulerILi128ELi64ELi256ELi256ELb1ELb1ELb0ELb0ELb1ELb1EEEEEEEEEvNT_6ParamsE,@function
        .size           _ZN7cutlass13device_kernelIN5flash19enable_sm80_to_sm89INS1_16FlashAttnFwdSm80INS1_25CollectiveMainloopFwdSm80ILi8ELi2ELb0EN4cute5tupleIJNS5_1CILi128EEENS7_ILi64EEENS7_ILi192EEEEEELi192ENS_10bfloat16_tEfNS_4arch4Sm80ELb0ELb0ELb0ELb1ELb1ELb1ELb1ELb1EEENS1_21CollectiveEpilogueFwdINS6_IJS8_SA_S9_EEENS6_IJNS7_ILi1EEESI_SI_EEESC_SE_Li256ELb1ELb1ELb1ELb0EEENS1_36VarlenDynamicPersistentTileSchedulerILi128ELi64ELi256ELi256ELb1ELb1ELb0ELb0ELb1ELb1EEEEEEEEEvNT_6ParamsE,(.L_x_65 - _ZN7cutlass13device_kernelIN5flash19enable_sm80_to_sm89INS1_16FlashAttnFwdSm80INS1_25CollectiveMainloopFwdSm80ILi8ELi2ELb0EN4cute5tupleIJNS5_1CILi128EEENS7_ILi64EEENS7_ILi192EEEEEELi192ENS_10bfloat16_tEfNS_4arch4Sm80ELb0ELb0ELb0ELb1ELb1ELb1ELb1ELb1EEENS1_21CollectiveEpilogueFwdINS6_IJS8_SA_S9_EEENS6_IJNS7_ILi1EEESI_SI_EEESC_SE_Li256ELb1ELb1ELb1ELb0EEENS1_36VarlenDynamicPersistentTileSchedulerILi128ELi64ELi256ELi256ELb1ELb1ELb0ELb0ELb1ELb1EEEEEEEEEvNT_6ParamsE)
        .other          _ZN7cutlass13device_kernelIN5flash19enable_sm80_to_sm89INS1_16FlashAttnFwdSm80INS1_25CollectiveMainloopFwdSm80ILi8ELi2ELb0EN4cute5tupleIJNS5_1CILi128EEENS7_ILi64EEENS7_ILi192EEEEEELi192ENS_10bfloat16_tEfNS_4arch4Sm80ELb0ELb0ELb0ELb1ELb1ELb1ELb1ELb1EEENS1_21CollectiveEpilogueFwdINS6_IJS8_SA_S9_EEENS6_IJNS7_ILi1EEESI_SI_EEESC_SE_Li256ELb1ELb1ELb1ELb0EEENS1_36VarlenDynamicPersistentTileSchedulerILi128ELi64ELi256ELi256ELb1ELb1ELb0ELb0ELb1ELb1EEEEEEEEEvNT_6ParamsE,@"STO_CUDA_ENTRY STV_DEFAULT"
_ZN7cutlass13device_kernelIN5flash19enable_sm80_to_sm89INS1_16FlashAttnFwdSm80INS1_25CollectiveMainloopFwdSm80ILi8ELi2ELb0EN4cute5tupleIJNS5_1CILi128EEENS7_ILi64EEENS7_ILi192EEEEEELi192ENS_10bfloat16_tEfNS_4arch4Sm80ELb0ELb0ELb0ELb1ELb1ELb1ELb1ELb1EEENS1_21CollectiveEpilogueFwdINS6_IJS8_SA_S9_EEENS6_IJNS7_ILi1EEESI_SI_EEESC_SE_Li256ELb1ELb1ELb1ELb0EEENS1_36VarlenDynamicPersistentTileSchedulerILi128ELi64ELi256ELi256ELb1ELb1ELb0ELb0ELb1ELb1EEEEEEEEEvNT_6ParamsE:
[----:B------:R-:W-:Y:S01]  /*0000*/  LDC R1, c[0x0][0x28] ;  /* 0x00000a00ff017b82 */ /* 0x000fe20000000800 */
[----:B------:R-:W-:Y:S05]  /*0010*/  EXIT ;  /* 0x000000000000794d */ /* 0x000fea0003800000 */
.L_x_29:
        /* <DEDUP_REMOVED lines=14> */
.L_x_65:


//--------------------- .text._ZN7cutlass13device_kernelIN5flash19enable_sm80_to_sm89INS1_16FlashAttnFwdSm80INS1_25CollectiveMainloopFwdSm80ILi8ELi2ELb0EN4cute5tupleIJNS5_1CILi128EEENS7_ILi64EEENS7_ILi192EEEEEELi192ENS_10bfloat16_tEfNS_4arch4Sm80ELb0ELb1ELb0ELb0ELb1ELb0ELb1ELb1EEENS1_21CollectiveEpilogueFwdINS6_IJS8_SA_S9_EEENS6_IJNS7_ILi1EEESI_SI_EEESC_SE_Li256ELb0ELb1ELb1ELb0EEENS1_19SingleTileSchedulerILb0ELb1ELb1ELi128EEEEEEEEEvNT_6ParamsE --------------------------
	.section	.text._ZN7cutlass13device_kernelIN5flash19enable_sm80_to_sm89INS1_16FlashAttnFwdSm80INS1_25CollectiveMainloopFwdSm80ILi8ELi2ELb0EN4cute5tupleIJNS5_1CILi128EEENS7_ILi64EEENS7_ILi192EEEEEELi192ENS_10bfloat16_tEfNS_4arch4Sm80ELb0ELb1ELb0ELb0ELb1ELb0ELb1ELb1EEENS1_21CollectiveEpilogueFwdINS6_IJS8_SA_S9_EEENS6_IJNS7_ILi1EEESI_SI_EEESC_SE_Li256ELb0ELb1ELb1ELb0EEENS1_19SingleTileSchedulerILb0ELb1ELb1ELi128EEEEEEEEEvNT_6ParamsE,"ax",@progbits
	.align	128
.text._ZN7cutlass13device_kernelIN5flash19enable_sm80_to_sm89INS1_16FlashAttnFwdSm80INS1_25CollectiveMainloopFwdSm80ILi8ELi2ELb0EN4cute5tupleIJNS5_1CILi128EEENS7_ILi64EEENS7_ILi192EEEEEELi192ENS_10bfloat16_tEfNS_4arch4Sm80ELb0ELb1ELb0ELb0ELb1ELb0ELb1ELb1EEENS1_21CollectiveEpilogueFwdINS6_IJS8_SA_S9_EEENS6_IJNS7_ILi1EEESI_SI_EEESC_SE_Li256ELb0ELb1ELb1ELb0EEENS1_19SingleTileSchedulerILb0ELb1ELb1ELi128EEEEEEEEEvNT_6ParamsE:
        .type           _ZN7cutlass13device_kernelIN5flash19enable_sm80_to_sm89INS1_16FlashAttnFwdSm80INS1_25CollectiveMainloopFwdSm80ILi8ELi2ELb0EN4cute5tupleIJNS5_1CILi128EEENS7_ILi64EEENS7_ILi192EEEEEELi192ENS_10bfloat16_tEfNS_4arch4Sm80ELb0ELb1ELb0ELb0ELb1ELb0ELb1ELb1EEENS1_21CollectiveEpilogueFwdINS6_IJS8_SA_S9_EEENS6_IJNS7_ILi1EEESI_SI_EEESC_SE_Li256ELb0ELb1ELb1ELb0EEENS1_19SingleTileSchedulerILb0ELb1ELb1ELi128EEEEEEEEEvNT_6ParamsE,@function
        .size           _ZN7cutlass13device_kernelIN5flash19enable_sm80_to_sm89INS1_16FlashAttnFwdSm80INS1_25CollectiveMainloopFwdSm80ILi8ELi2ELb0EN4cute5tupleIJNS5_1CILi128EEENS7_ILi64EEENS7_ILi192EEEEEELi192ENS_10bfloat16_tEfNS_4arch4Sm80ELb0ELb1ELb0ELb0ELb1ELb0ELb1ELb1EEENS1_21CollectiveEpilogueFwdINS6_IJS8_SA_S9_EEENS6_IJNS7_ILi1EEESI_SI_EEESC_SE_Li256ELb0ELb1ELb1ELb0EEENS1_19SingleTileSchedulerILb0ELb1ELb1ELi128EEEEEEEEEvNT_6ParamsE,(.L_x_66 - _ZN7cutlass13device_kernelIN5flash19enable_sm80_to_sm89INS1_16FlashAttnFwdSm80INS1_25CollectiveMainloopFwdSm80ILi8ELi2ELb0EN4cute5tupleIJNS5_1CILi128EEENS7_ILi64EEENS7_ILi192EEEEEELi192ENS_10bfloat16_tEfNS_4arch4Sm80ELb0ELb1ELb0ELb0ELb1ELb0ELb1ELb1EEENS1_21CollectiveEpilogueFwdINS6_IJS8_SA_S9_EEENS6_IJNS7_ILi1EEESI_SI_EEESC_SE_Li256ELb0ELb1ELb1ELb0EEENS1_19SingleTileSchedulerILb0ELb1ELb1ELi128EEEEEEEEEvNT_6ParamsE)
        .other          _ZN7cutlass13device_kernelIN5flash19enable_sm80_to_sm89INS1_16FlashAttnFwdSm80INS1_25CollectiveMainloopFwdSm80ILi8ELi2ELb0EN4cute5tupleIJNS5_1CILi128EEENS7_ILi64EEENS7_ILi192EEEEEELi192ENS_10bfloat16_tEfNS_4arch4Sm80ELb0ELb1ELb0ELb0ELb1ELb0ELb1ELb1EEENS1_21CollectiveEpilogueFwdINS6_IJS8_SA_S9_EEENS6_IJNS7_ILi1EEESI_SI_EEESC_SE_Li256ELb0ELb1ELb1ELb0EEENS1_19SingleTileSchedulerILb0ELb1ELb1ELi128EEEEEEEEEvNT_6ParamsE,@"STO_CUDA_ENTRY STV_DEFAULT"
_ZN7cutlass13device_kernelIN5flash19enable_sm80_to_sm89INS1_16FlashAttnFwdSm80INS1_25CollectiveMainloopFwdSm80ILi8ELi2ELb0EN4cute5tupleIJNS5_1CILi128EEENS7_ILi64EEENS7_ILi192EEEEEELi192ENS_10bfloat16_tEfNS_4arch4Sm80ELb0ELb1ELb0ELb0ELb1ELb0ELb1ELb1EEENS1_21CollectiveEpilogueFwdINS6_IJS8_SA_S9_EEENS6_IJNS7_ILi1EEESI_SI_EEESC_SE_Li256ELb0ELb1ELb1ELb0EEENS1_19SingleTileSchedulerILb0ELb1ELb1ELi128EEEEEEEEEvNT_6ParamsE:
[----:B------:R-:W-:Y:S01]  /*0000*/  LDC R1, c[0x0][0x28] ;  /* 0x00000a00ff017b82 */ /* 0x000fe20000000800 */
[----:B------:R-:W-:Y:S05]  /*0010*/  EXIT ;  /* 0x000000000000794d */ /* 0x000fea0003800000 */
.L_x_30:
        /* <DEDUP_REMOVED lines=14> */
.L_x_66:


//--------------------- .text._ZN7cutlass13device_kernelIN5flash19enable_sm80_to_sm89INS1_16FlashAttnFwdSm80INS1_25CollectiveMainloopFwdSm80ILi8ELi2ELb0EN4cute5tupleIJNS5_1CILi128EEENS7_ILi64EEENS7_ILi192EEEEEELi192ENS_10bfloat16_tEfNS_4arch4Sm80ELb0ELb1ELb0ELb1ELb1ELb0ELb1ELb1EEENS1_21CollectiveEpilogueFwdINS6_IJS8_SA_S9_EEENS6_IJNS7_ILi1EEESI_SI_EEESC_SE_Li256ELb1ELb1ELb1ELb0EEENS1_36VarlenDynamicPersistentTileSchedulerILi128ELi64ELi256ELi256ELb1ELb1ELb0ELb1ELb0ELb1EEEEEEEEEvNT_6ParamsE --------------------------
	.section	.text._ZN7cutlass13device_kernelIN5flash19enable_sm80_to_sm89INS1_16FlashAttnFwdSm80INS1_25CollectiveMainloopFwdSm80ILi8ELi2ELb0EN4cute5tupleIJNS5_1CILi128EEENS7_ILi64EEENS7_ILi192EEEEEELi192ENS_10bfloat16_tEfNS_4arch4Sm80ELb0ELb1ELb0ELb1ELb1ELb0ELb1ELb1EEENS1_21CollectiveEpilogueFwdINS6_IJS8_SA_S9_EEENS6_IJNS7_ILi1EEESI_SI_EEESC_SE_Li256ELb1ELb1ELb1ELb0EEENS1_36VarlenDynamicPersistentTileSchedulerILi128ELi64ELi256ELi256ELb1ELb1ELb0ELb1ELb0ELb1EEEEEEEEEvNT_6ParamsE,"ax",@progbits
	.align	128
.text._ZN7cutlass13device_kernelIN5flash19enable_sm80_to_sm89INS1_16FlashAttnFwdSm80INS1_25CollectiveMainloopFwdSm80ILi8ELi2ELb0EN4cute5tupleIJNS5_1CILi128EEENS7_ILi64EEENS7_ILi192EEEEEELi192ENS_10bfloat16_tEfNS_4arch4Sm80ELb0ELb1ELb0ELb1ELb1ELb0ELb1ELb1EEENS1_21CollectiveEpilogueFwdINS6_IJS8_SA_S9_EEENS6_IJNS7_ILi1EEESI_SI_EEESC_SE_Li256ELb1ELb1ELb1ELb0EEENS1_36VarlenDynamicPersistentTileSchedulerILi128ELi64ELi256ELi256ELb1ELb1ELb0ELb1ELb0ELb1EEEEEEEEEvNT_6ParamsE:
        .type           _ZN7cutlass13device_kernelIN5flash19enable_sm80_to_sm89INS1_16FlashAttnFwdSm80INS1_25CollectiveMainloopFwdSm80ILi8ELi2ELb0EN4cute5tupleIJNS5_1CILi128EEENS7_ILi64EEENS7_ILi192EEEEEELi192ENS_10bfloat16_tEfNS_4arch4Sm80ELb0ELb1ELb0ELb1ELb1ELb0ELb1ELb1EEENS1_21CollectiveEpilogueFwdINS6_IJS8_SA_S9_EEENS6_IJNS7_ILi1EEESI_SI_EEESC_SE_Li256ELb1ELb1ELb1ELb0EEENS1_36VarlenDynamicPersistentTileSchedulerILi128ELi64ELi256ELi256ELb1ELb1ELb0ELb1ELb0ELb1EEEEEEEEEvNT_6ParamsE,@function
        .size           _ZN7cutlass13device_kernelIN5flash19enable_sm80_to_sm89INS1_16FlashAttnFwdSm80INS1_25CollectiveMainloopFwdSm80ILi8ELi2ELb0EN4cute5tupleIJNS5_1CILi128EEENS7_ILi64EEENS7_ILi192EEEEEELi192ENS_10bfloat16_tEfNS_4arch4Sm80ELb0ELb1ELb0ELb1ELb1ELb0ELb1ELb1EEENS1_21CollectiveEpilogueFwdINS6_IJS8_SA_S9_EEENS6_IJNS7_ILi1EEESI_SI_EEESC_SE_Li256ELb1ELb1ELb1ELb0EEENS1_36VarlenDynamicPersistentTileSchedulerILi128ELi64ELi256ELi256ELb1ELb1ELb0ELb1ELb0ELb1EEEEEEEEEvNT_6ParamsE,(.L_x_67 - _ZN7cutlass13device_kernelIN5flash19enable_sm80_to_sm89INS1_16FlashAttnFwdSm80INS1_25CollectiveMainloopFwdSm80ILi8ELi2ELb0EN4cute5tupleIJNS5_1CILi128EEENS7_ILi64EEENS7_ILi192EEEEEELi192ENS_10bfloat16_tEfNS_4arch4Sm80ELb0ELb1ELb0ELb1ELb1ELb0ELb1ELb1EEENS1_21CollectiveEpilogueFwdINS6_IJS8_SA_S9_EEENS6_IJNS7_ILi1EEESI_SI_EEESC_SE_Li256ELb1ELb1ELb1ELb0EEENS1_36VarlenDynamicPersistentTileSchedulerILi128ELi64ELi256ELi256ELb1ELb1ELb0ELb1ELb0ELb1EEEEEEEEEvNT_6ParamsE)
        .other          _ZN7cutlass13device_kernelIN5flash19enable_sm80_to_sm89INS1_16FlashAttnFwdSm80INS1_25CollectiveMainloopFwdSm80ILi8ELi2ELb0EN4cute5tupleIJNS5_1CILi128EEENS7_ILi64EEENS7_ILi192EEEEEELi192ENS_10bfloat16_tEfNS_4arch4Sm80ELb0ELb1ELb0ELb1ELb1ELb0ELb1ELb1EEENS1_21CollectiveEpilogueFwdINS6_IJS8_SA_S9_EEENS6_IJNS7_ILi1EEESI_SI_EEESC_SE_Li256ELb1ELb1ELb1ELb0EEENS1_36VarlenDynamicPersistentTileSchedulerILi128ELi64ELi256ELi256ELb1ELb1ELb0ELb1ELb0ELb1EEEEEEEEEvNT_6ParamsE,@"STO_CUDA_ENTRY STV_DEFAULT"
_ZN7cutlass13device_kernelIN5flash19enable_sm80_to_sm89INS1_16FlashAttnFwdSm80INS1_25CollectiveMainloopFwdSm80ILi8ELi2ELb0EN4cute5tupleIJNS5_1CILi128EEENS7_ILi64EEENS7_ILi192EEEEEELi192ENS_10bfloat16_tEfNS_4arch4Sm80ELb0ELb1ELb0ELb1ELb1ELb0ELb1ELb1EEENS1_21CollectiveEpilogueFwdINS6_IJS8_SA_S9_EEENS6_IJNS7_ILi1EEESI_SI_EEESC_SE_Li256ELb1ELb1ELb1ELb0EEENS1_36VarlenDynamicPersistentTileSchedulerILi128ELi64ELi256ELi256ELb1ELb1ELb0ELb1ELb0ELb1EEEEEEEEEvNT_6ParamsE:
[----:B------:R-:W-:Y:S01]  /*0000*/  LDC R1, c[0x0][0x28] ;  /* 0x00000a00ff017b82 */ /* 0x000fe20000000800 */
[----:B------:R-:W-:Y:S05]  /*0010*/  EXIT ;  /* 0x000000000000794d */ /* 0x000fea0003800000 */
.L_x_31:
        /* <DEDUP_REMOVED lines=14> */
.L_x_67:


//--------------------- .text._ZN7cutlass13device_kernelIN5flash19enable_sm80_to_sm89INS1_16FlashAttnFwdSm80INS1_25CollectiveMainloopFwdSm80ILi8ELi2ELb0EN4cute5tupleIJNS5_1CILi128EEENS7_ILi64EEENS7_ILi192EEEEEELi192ENS_10bfloat16_tEfNS_4arch4Sm80ELb0ELb1ELb0ELb1ELb1ELb1ELb1ELb1EEENS1_21CollectiveEpilogueFwdINS6_IJS8_SA_S9_EEENS6_IJNS7_ILi1EEESI_SI_EEESC_SE_Li256ELb1ELb1ELb1ELb0EEENS1_36VarlenDynamicPersistentTileSchedulerILi128ELi64ELi256ELi256ELb1ELb1ELb0ELb1ELb0ELb1EEEEEEEEEvNT_6ParamsE --------------------------
	.section	.text._ZN7cutlass13device_kernelIN5flash19enable_sm80_to_sm89INS1_16FlashAttnFwdSm80INS1_25CollectiveMainloopFwdSm80ILi8ELi2ELb0EN4cute5tupleIJNS5_1CILi128EEENS7_ILi64EEENS7_ILi192EEEEEELi192ENS_10bfloat16_tEfNS_4arch4Sm80ELb0ELb1ELb0ELb1ELb1ELb1ELb1ELb1EEENS1_21CollectiveEpilogueFwdINS6_IJS8_SA_S9_EEENS6_IJNS7_ILi1EEESI_SI_EEESC_SE_Li256ELb1ELb1ELb1ELb0EEENS1_36VarlenDynamicPersistentTileSchedulerILi128ELi64ELi256ELi256ELb1ELb1ELb0ELb1ELb0ELb1EEEEEEEEEvNT_6ParamsE,"ax",@progbits
	.align	128
.text._ZN7cutlass13device_kernelIN5flash19enable_sm80_to_sm89INS1_16FlashAttnFwdSm80INS1_25CollectiveMainloopFwdSm80ILi8ELi2ELb0EN4cute5tupleIJNS5_1CILi128EEENS7_ILi64EEENS7_ILi192EEEEEELi192ENS_10bfloat16_tEfNS_4arch4Sm80ELb0ELb1ELb0ELb1ELb1ELb1ELb1ELb1EEENS1_21CollectiveEpilogueFwdINS6_IJS8_SA_S9_EEENS6_IJNS7_ILi1EEESI_SI_EEESC_SE_Li256ELb1ELb1ELb1ELb0EEENS1_36VarlenDynamicPersistentTileSchedulerILi128ELi64ELi256ELi256ELb1ELb1ELb0ELb1ELb0ELb1EEEEEEEEEvNT_6ParamsE:
        .type           _ZN7cutlass13device_kernelIN5flash19enable_sm80_to_sm89INS1_16FlashAttnFwdSm80INS1_25CollectiveMainloopFwdSm80ILi8ELi2ELb0EN4cute5tupleIJNS5_1CILi128EEENS7_ILi64EEENS7_ILi192EEEEEELi192ENS_10bfloat16_tEfNS_4arch4Sm80ELb0ELb1ELb0ELb1ELb1ELb1ELb1ELb1EEENS1_21CollectiveEpilogueFwdINS6_IJS8_SA_S9_EEENS6_IJNS7_ILi1EEESI_SI_EEESC_SE_Li256ELb1ELb1ELb1ELb0EEENS1_36VarlenDynamicPersistentTileSchedulerILi128ELi64ELi256ELi256ELb1ELb1ELb0ELb1ELb0ELb1EEEEEEEEEvNT_6ParamsE,@function
        .size           _ZN7cutlass13device_kernelIN5flash19enable_sm80_to_sm89INS1_16FlashAttnFwdSm80INS1_25CollectiveMainloopFwdSm80ILi8ELi2ELb0EN4cute5tupleIJNS5_1CILi128EEENS7_ILi64EEENS7_ILi192EEEEEELi192ENS_10bfloat16_tEfNS_4arch4Sm80ELb0ELb1ELb0ELb1ELb1ELb1ELb1ELb1EEENS1_21CollectiveEpilogueFwdINS6_IJS8_SA_S9_EEENS6_IJNS7_ILi1EEESI_SI_EEESC_SE_Li256ELb1ELb1ELb1ELb0EEENS1_36VarlenDynamicPersistentTileSchedulerILi128ELi64ELi256ELi256ELb1ELb1ELb0ELb1ELb0ELb1EEEEEEEEEvNT_6ParamsE,(.L_x_68 - _ZN7cutlass13device_kernelIN5flash19enable_sm80_to_sm89INS1_16FlashAttnFwdSm80INS1_25CollectiveMainloopFwdSm80ILi8ELi2ELb0EN4cute5tupleIJNS5_1CILi128EEENS7_ILi64EEENS7_ILi192EEEEEELi192ENS_10bfloat16_tEfNS_4arch4Sm80ELb0ELb1ELb0ELb1ELb1ELb1ELb1ELb1EEENS1_21CollectiveEpilogueFwdINS6_IJS8_SA_S9_EEENS6_IJNS7_ILi1EEESI_SI_EEESC_SE_Li256ELb1ELb1ELb1ELb0EEENS1_36VarlenDynamicPersistentTileSchedulerILi128ELi64ELi256ELi256ELb1ELb1ELb0ELb1ELb0ELb1EEEEEEEEEvNT_6ParamsE)
        .other          _ZN7cutlass13device_kernelIN5flash19enable_sm80_to_sm89INS1_16FlashAttnFwdSm80INS1_25CollectiveMainloopFwdSm80ILi8ELi2ELb0EN4cute5tupleIJNS5_1CILi128EEENS7_ILi64EEENS7_ILi192EEEEEELi192ENS_10bfloat16_tEfNS_4arch4Sm80ELb0ELb1ELb0ELb1ELb1ELb1ELb1ELb1EEENS1_21CollectiveEpilogueFwdINS6_IJS8_SA_S9_EEENS6_IJNS7_ILi1EEESI_SI_EEESC_SE_Li256ELb1ELb1ELb1ELb0EEENS1_36VarlenDynamicPersistentTileSchedulerILi128ELi64ELi256ELi256ELb1ELb1ELb0ELb1ELb0ELb1EEEEEEEEEvNT_6ParamsE,@"STO_CUDA_ENTRY STV_DEFAULT"
_ZN7cutlass13device_kernelIN5flash19enable_sm80_to_sm89INS1_16FlashAttnFwdSm80INS1_25CollectiveMainloopFwdSm80ILi8ELi2ELb0EN4cute5tupleIJNS5_1CILi128EEENS7_ILi64EEENS7_ILi192EEEEEELi192ENS_10bfloat16_tEfNS_4arch4Sm80ELb0ELb1ELb0ELb1ELb1ELb1ELb1ELb1EEENS1_21CollectiveEpilogueFwdINS6_IJS8_SA_S9_EEENS6_IJNS7_ILi1EEESI_SI_EEESC_SE_Li256ELb1ELb1ELb1ELb0EEENS1_36VarlenDynamicPersistentTileSchedulerILi128ELi64ELi256ELi256ELb1ELb1ELb0ELb1ELb0ELb1EEEEEEEEEvNT_6ParamsE:
[----:B------:R-:W-:Y:S01]  /*0000*/  LDC R1, c[0x0][0x28] ;  /* 0x00000a00ff017b82 */ /* 0x000fe20000000800 */
[----:B------:R-:W-:Y:S05]  /*0010*/  EXIT ;  /* 0x000000000000794d */ /* 0x000fea0003800000 */
.L_x_32:
        /* <DEDUP_REMOVED lines=14> */
.L_x_68:


//--------------------- .text._ZN7cutlass13device_kernelIN5flash19enable_sm80_to_sm89INS1_16FlashAttnFwdSm80INS1_25CollectiveMainloopFwdSm80ILi8ELi2ELb0EN4cute5tupleIJNS5_1CILi128EEENS7_ILi64EEENS7_ILi192EEEEEELi192ENS_10bfloat16_tEfNS_4arch4Sm80ELb1ELb0ELb0ELb0ELb1ELb0ELb1ELb1EEENS1_21CollectiveEpilogueFwdINS6_IJS8_SA_S9_EEENS6_IJNS7_ILi1EEESI_SI_EEESC_SE_Li256ELb0ELb1ELb1ELb0EEENS1_30DynamicPersistentTileSchedulerILi256ELi256ELb1ELb1ELb0EEEEEEEEEvNT_6ParamsE --------------------------
	.section	.text._ZN7cutlass13device_kernelIN5flash19enable_sm80_to_sm89INS1_16FlashAttnFwdSm80INS1_25CollectiveMainloopFwdSm80ILi8ELi2ELb0EN4cute5tupleIJNS5_1CILi128EEENS7_ILi64EEENS7_ILi192EEEEEELi192ENS_10bfloat16_tEfNS_4arch4Sm80ELb1ELb0ELb0ELb0ELb1ELb0ELb1ELb1EEENS1_21CollectiveEpilogueFwdINS6_IJS8_SA_S9_EEENS6_IJNS7_ILi1EEESI_SI_EEESC_SE_Li256ELb0ELb1ELb1ELb0EEENS1_30DynamicPersistentTileSchedulerILi256ELi256ELb1ELb1ELb0EEEEEEEEEvNT_6ParamsE,"ax",@progbits
	.align	128
.text._ZN7cutlass13device_kernelIN5flash19enable_sm80_to_sm89INS1_16FlashAttnFwdSm80INS1_25CollectiveMainloopFwdSm80ILi8ELi2ELb0EN4cute5tupleIJNS5_1CILi128EEENS7_ILi64EEENS7_ILi192EEEEEELi192ENS_10bfloat16_tEfNS_4arch4Sm80ELb1ELb0ELb0ELb0ELb1ELb0ELb1ELb1EEENS1_21CollectiveEpilogueFwdINS6_IJS8_SA_S9_EEENS6_IJNS7_ILi1EEESI_SI_EEESC_SE_Li256ELb0ELb1ELb1ELb0EEENS1_30DynamicPersistentTileSchedulerILi256ELi256ELb1ELb1ELb0EEEEEEEEEvNT_6ParamsE:
        .type           _ZN7cutlass13device_kernelIN5flash19enable_sm80_to_sm89INS1_16FlashAttnFwdSm80INS1_25CollectiveMainloopFwdSm80ILi8ELi2ELb0EN4cute5tupleIJNS5_1CILi128EEENS7_ILi64EEENS7_ILi192EEEEEELi192ENS_10bfloat16_tEfNS_4arch4Sm80ELb1ELb0ELb0ELb0ELb1ELb0ELb1ELb1EEENS1_21CollectiveEpilogueFwdINS6_IJS8_SA_S9_EEENS6_IJNS7_ILi1EEESI_SI_EEESC_SE_Li256ELb0ELb1ELb1ELb0EEENS1_30DynamicPersistentTileSchedulerILi256ELi256ELb1ELb1ELb0EEEEEEEEEvNT_6ParamsE,@function
        .size           _ZN7cutlass13device_kernelIN5flash19enable_sm80_to_sm89INS1_16FlashAttnFwdSm80INS1_25CollectiveMainloopFwdSm80ILi8ELi2ELb0EN4cute5tupleIJNS5_1CILi128EEENS7_ILi64EEENS7_ILi192EEEEEELi192ENS_10bfloat16_tEfNS_4arch4Sm80ELb1ELb0ELb0ELb0ELb1ELb0ELb1ELb1EEENS1_21CollectiveEpilogueFwdINS6_IJS8_SA_S9_EEENS6_IJNS7_ILi1EEESI_SI_EEESC_SE_Li256ELb0ELb1ELb1ELb0EEENS1_30DynamicPersistentTileSchedulerILi256ELi256ELb1ELb1ELb0EEEEEEEEEvNT_6ParamsE,(.L_x_69 - _ZN7cutlass13device_kernelIN5flash19enable_sm80_to_sm89INS1_16FlashAttnFwdSm80INS1_25CollectiveMainloopFwdSm80ILi8ELi2ELb0EN4cute5tupleIJNS5_1CILi128EEENS7_ILi64EEENS7_ILi192EEEEEELi192ENS_10bfloat16_tEfNS_4arch4Sm80ELb1ELb0ELb0ELb0ELb1ELb0ELb1ELb1EEENS1_21CollectiveEpilogueFwdINS6_IJS8_SA_S9_EEENS6_IJNS7_ILi1EEESI_SI_EEESC_SE_Li256ELb0ELb1ELb1ELb0EEENS1_30DynamicPersistentTileSchedulerILi256ELi256ELb1ELb1ELb0EEEEEEEEEvNT_6ParamsE)
        .other          _ZN7cutlass13device_kernelIN5flash19enable_sm80_to_sm89INS1_16FlashAttnFwdSm80INS1_25CollectiveMainloopFwdSm80ILi8ELi2ELb0EN4cute5tupleIJNS5_1CILi128EEENS7_ILi64EEENS7_ILi192EEEEEELi192ENS_10bfloat16_tEfNS_4arch4Sm80ELb1ELb0ELb0ELb0ELb1ELb0ELb1ELb1EEENS1_21CollectiveEpilogueFwdINS6_IJS8_SA_S9_EEENS6_IJNS7_ILi1EEESI_SI_EEESC_SE_Li256ELb0ELb1ELb1ELb0EEENS1_30DynamicPersistentTileSchedulerILi256ELi256ELb1ELb1ELb0EEEEEEEEEvNT_6ParamsE,@"STO_CUDA_ENTRY STV_DEFAULT"
_ZN7cutlass13device_kernelIN5flash19enable_sm80_to_sm89INS1_16FlashAttnFwdSm80INS1_25CollectiveMainloopFwdSm80ILi8ELi2ELb0EN4cute5tupleIJNS5_1CILi128EEENS7_ILi64EEENS7_ILi192EEEEEELi192ENS_10bfloat16_tEfNS_4arch4Sm80ELb1ELb0ELb0ELb0ELb1ELb0ELb1ELb1EEENS1_21CollectiveEpilogueFwdINS6_IJS8_SA_S9_EEENS6_IJNS7_ILi1EEESI_SI_EEESC_SE_Li256ELb0ELb1ELb1ELb0EEENS1_30DynamicPersistentTileSchedulerILi256ELi256ELb1ELb1ELb0EEEEEEEEEvNT_6ParamsE:
[----:B------:R-:W-:Y:S01]  /*0000*/  LDC R1, c[0x0][0x28] ;  /* 0x00000a00ff017b82 */ /* 0x000fe20000000800 */
[----:B------:R-:W-:Y:S05]  /*0010*/  EXIT ;  /* 0x000000000000794d */ /* 0x000fea0003800000 */
.L_x_33:
        /* <DEDUP_REMOVED lines=14> */
.L_x_69:


//--------------------- .text._ZN7cutlass13device_kernelIN5flash19enable_sm80_to_sm89INS1_16FlashAttnFwdSm80INS1_25CollectiveMainloopFwdSm80ILi8ELi2ELb0EN4cute5tupleIJNS5_1CILi128EEENS7_ILi64EEENS7_ILi192EEEEEELi192ENS_10bfloat16_tEfNS_4arch4Sm80ELb1ELb0ELb0ELb1ELb1ELb0ELb1ELb1EEENS1_21CollectiveEpilogueFwdINS6_IJS8_SA_S9_EEENS6_IJNS7_ILi1EEESI_SI_EEESC_SE_Li256ELb1ELb1ELb1ELb0EEENS1_36VarlenDynamicPersistentTileSchedulerILi128ELi64ELi256ELi256ELb1ELb1ELb0ELb1ELb1ELb1EEEEEEEEEvNT_6ParamsE --------------------------
	.section	.text._ZN7cutlass13device_kernelIN5flash19enable_sm80_to_sm89INS1_16FlashAttnFwdSm80INS1_25CollectiveMainloopFwdSm80ILi8ELi2ELb0EN4cute5tupleIJNS5_1CILi128EEENS7_ILi64EEENS7_ILi192EEEEEELi192ENS_10bfloat16_tEfNS_4arch4Sm80ELb1ELb0ELb0ELb1ELb1ELb0ELb1ELb1EEENS1_21CollectiveEpilogueFwdINS6_IJS8_SA_S9_EEENS6_IJNS7_ILi1EEESI_SI_EEESC_SE_Li256ELb1ELb1ELb1ELb0EEENS1_36VarlenDynamicPersistentTileSchedulerILi128ELi64ELi256ELi256ELb1ELb1ELb0ELb1ELb1ELb1EEEEEEEEEvNT_6ParamsE,"ax",@progbits
	.align	128
.text._ZN7cutlass13device_kernelIN5flash19enable_sm80_to_sm89INS1_16FlashAttnFwdSm80INS1_25CollectiveMainloopFwdSm80ILi8ELi2ELb0EN4cute5tupleIJNS5_1CILi128EEENS7_ILi64EEENS7_ILi192EEEEEELi192ENS_10bfloat16_tEfNS_4arch4Sm80ELb1ELb0ELb0ELb1ELb1ELb0ELb1ELb1EEENS1_21CollectiveEpilogueFwdINS6_IJS8_SA_S9_EEENS6_IJNS7_ILi1EEESI_SI_EEESC_SE_Li256ELb1ELb1ELb1ELb0EEENS1_36VarlenDynamicPersistentTileSchedulerILi128ELi64ELi256ELi256ELb1ELb1ELb0ELb1ELb1ELb1EEEEEEEEEvNT_6ParamsE:
        .type           _ZN7cutlass13device_kernelIN5flash19enable_sm80_to_sm89INS1_16FlashAttnFwdSm80INS1_25CollectiveMainloopFwdSm80ILi8ELi2ELb0EN4cute5tupleIJNS5_1CILi128EEENS7_ILi64EEENS7_ILi192EEEEEELi192ENS_10bfloat16_tEfNS_4arch4Sm80ELb1ELb0ELb0ELb1ELb1ELb0ELb1ELb1EEENS1_21CollectiveEpilogueFwdINS6_IJS8_SA_S9_EEENS6_IJNS7_ILi1EEESI_SI_EEESC_SE_Li256ELb1ELb1ELb1ELb0EEENS1_36VarlenDynamicPersistentTileSchedulerILi128ELi64ELi256ELi256ELb1ELb1ELb0ELb1ELb1ELb1EEEEEEEEEvNT_6ParamsE,@function
        .size           _ZN7cutlass13device_kernelIN5flash19enable_sm80_to_sm89INS1_16FlashAttnFwdSm80INS1_25CollectiveMainloopFwdSm80ILi8ELi2ELb0EN4cute5tupleIJNS5_1CILi128EEENS7_ILi64EEENS7_ILi192EEEEEELi192ENS_10bfloat16_tEfNS_4arch4Sm80ELb1ELb0ELb0ELb1ELb1ELb0ELb1ELb1EEENS1_21CollectiveEpilogueFwdINS6_IJS8_SA_S9_EEENS6_IJNS7_ILi1EEESI_SI_EEESC_SE_Li256ELb1ELb1ELb1ELb0EEENS1_36VarlenDynamicPersistentTileSchedulerILi128ELi64ELi256ELi256ELb1ELb1ELb0ELb1ELb1ELb1EEEEEEEEEvNT_6ParamsE,(.L_x_70 - _ZN7cutlass13device_kernelIN5flash19enable_sm80_to_sm89INS1_16FlashAttnFwdSm80INS1_25CollectiveMainloopFwdSm80ILi8ELi2ELb0EN4cute5tupleIJNS5_1CILi128EEENS7_ILi64EEENS7_ILi192EEEEEELi192ENS_10bfloat16_tEfNS_4arch4Sm80ELb1ELb0ELb0ELb1ELb1ELb0ELb1ELb1EEENS1_21CollectiveEpilogueFwdINS6_IJS8_SA_S9_EEENS6_IJNS7_ILi1EEESI_SI_EEESC_SE_Li256ELb1ELb1ELb1ELb0EEENS1_36VarlenDynamicPersistentTileSchedulerILi128ELi64ELi256ELi256ELb1ELb1ELb0ELb1ELb1ELb1EEEEEEEEEvNT_6ParamsE)
        .other          _ZN7cutlass13device_kernelIN5flash19enable_sm80_to_sm89INS1_16FlashAttnFwdSm80INS1_25CollectiveMainloopFwdSm80ILi8ELi2ELb0EN4cute5tupleIJNS5_1CILi128EEENS7_ILi64EEENS7_ILi192EEEEEELi192ENS_10bfloat16_tEfNS_4arch4Sm80ELb1ELb0ELb0ELb1ELb1ELb0ELb1ELb1EEENS1_21CollectiveEpilogueFwdINS6_IJS8_SA_S9_EEENS6_IJNS7_ILi1EEESI_SI_EEESC_SE_Li256ELb1ELb1ELb1ELb0EEENS1_36VarlenDynamicPersistentTileSchedulerILi128ELi64ELi256ELi256ELb1ELb1ELb0ELb1ELb1ELb1EEEEEEEEEvNT_6ParamsE,@"STO_CUDA_ENTRY STV_DEFAULT"
_ZN7cutlass13device_kernelIN5flash19enable_sm80_to_sm89INS1_16FlashAttnFwdSm80INS1_25CollectiveMainloopFwdSm80ILi8ELi2ELb0EN4cute5tupleIJNS5_1CILi128EEENS7_ILi64EEENS7_ILi192EEEEEELi192ENS_10bfloat16_tEfNS_4arch4Sm80ELb1ELb0ELb0ELb1ELb1ELb0ELb1ELb1EEENS1_21CollectiveEpilogueFwdINS6_IJS8_SA_S9_EEENS6_IJNS7_ILi1EEESI_SI_EEESC_SE_Li256ELb1ELb1ELb1ELb0EEENS1_36VarlenDynamicPersistentTileSchedulerILi128ELi64ELi256ELi256ELb1ELb1ELb0ELb1ELb1ELb1EEEEEEEEEvNT_6ParamsE:
[----:B------:R-:W-:Y:S01]  /*0000*/  LDC R1, c[0x0][0x28] ;  /* 0x00000a00ff017b82 */ /* 0x000fe20000000800 */
[----:B------:R-:W-:Y:S05]  /*0010*/  EXIT ;  /* 0x000000000000794d */ /* 0x000fea0003800000 */
.L_x_34:
        /* <DEDUP_REMOVED lines=14> */
.L_x_70:


//--------------------- .text._ZN7cutlass13device_kernelIN5flash19enable_sm80_to_sm89INS1_16FlashAttnFwdSm80INS1_25CollectiveMainloopFwdSm80ILi8ELi2ELb0EN4cute5tupleIJNS5_1CILi128EEENS7_ILi64EEENS7_ILi192EEEEEELi192ENS_10bfloat16_tEfNS_4arch4Sm80ELb1ELb0ELb0ELb1ELb1ELb1ELb1ELb1EEENS1_21CollectiveEpilogueFwdINS6_IJS8_SA_S9_EEENS6_IJNS7_ILi1EEESI_SI_EEESC_SE_Li256ELb1ELb1ELb1ELb0EEENS1_36VarlenDynamicPersistentTileSchedulerILi128ELi64ELi256ELi256ELb1ELb1ELb0ELb1ELb1ELb1EEEEEEEEEvNT_6ParamsE --------------------------
	.section	.text._ZN7cutlass13device_kernelIN5flash19enable_sm80_to_sm89INS1_16FlashAttnFwdSm80INS1_25CollectiveMainloopFwdSm80ILi8ELi2ELb0EN4cute5tupleIJNS5_1CILi128EEENS7_ILi64EEENS7_ILi192EEEEEELi192ENS_10bfloat16_tEfNS_4arch4Sm80ELb1ELb0ELb0ELb1ELb1ELb1ELb1ELb1EEENS1_21CollectiveEpilogueFwdINS6_IJS8_SA_S9_EEENS6_IJNS7_ILi1EEESI_SI_EEESC_SE_Li256ELb1ELb1ELb1ELb0EEENS1_36VarlenDynamicPersistentTileSchedulerILi128ELi64ELi256ELi256ELb1ELb1ELb0ELb1ELb1ELb1EEEEEEEEEvNT_6ParamsE,"ax",@progbits
	.align	128
.text._ZN7cutlass13device_kernelIN5flash19enable_sm80_to_sm89INS1_16FlashAttnFwdSm80INS1_25CollectiveMainloopFwdSm80ILi8ELi2ELb0EN4cute5tupleIJNS5_1CILi128EEENS7_ILi64EEENS7_ILi192EEEEEELi192ENS_10bfloat16_tEfNS_4arch4Sm80ELb1ELb0ELb0ELb1ELb1ELb1ELb1ELb1EEENS1_21CollectiveEpilogueFwdINS6_IJS8_SA_S9_EEENS6_IJNS7_ILi1EEESI_SI_EEESC_SE_Li256ELb1ELb1ELb1ELb0EEENS1_36VarlenDynamicPersistentTileSchedulerILi128ELi64ELi256ELi256ELb1ELb1ELb0ELb1ELb1ELb1EEEEEEEEEvNT_6ParamsE:
        .type           _ZN7cutlass13device_kernelIN5flash19enable_sm80_to_sm89INS1_16FlashAttnFwdSm80INS1_25CollectiveMainloopFwdSm80ILi8ELi2ELb0EN4cute5tupleIJNS5_1CILi128EEENS7_ILi64EEENS7_ILi192EEEEEELi192ENS_10bfloat16_tEfNS_4arch4Sm80ELb1ELb0ELb0ELb1ELb1ELb1ELb1ELb1EEENS1_21CollectiveEpilogueFwdINS6_IJS8_SA_S9_EEENS6_IJNS7_ILi1EEESI_SI_EEESC_SE_Li256ELb1ELb1ELb1ELb0EEENS1_36VarlenDynamicPersistentTileSchedulerILi128ELi64ELi256ELi256ELb1ELb1ELb0ELb1ELb1ELb1EEEEEEEEEvNT_6ParamsE,@function
        .size           _ZN7cutlass13device_kernelIN5flash19enable_sm80_to_sm89INS1_16FlashAttnFwdSm80INS1_25CollectiveMainloopFwdSm80ILi8ELi2ELb0EN4cute5tupleIJNS5_1CILi128EEENS7_ILi64EEENS7_ILi192EEEEEELi192ENS_10bfloat16_tEfNS_4arch4Sm80ELb1ELb0ELb0ELb1ELb1ELb1ELb1ELb1EEENS1_21CollectiveEpilogueFwdINS6_IJS8_SA_S9_EEENS6_IJNS7_ILi1EEESI_SI_EEESC_SE_Li256ELb1ELb1ELb1ELb0EEENS1_36VarlenDynamicPersistentTileSchedulerILi128ELi64ELi256ELi256ELb1ELb1ELb0ELb1ELb1ELb1EEEEEEEEEvNT_6ParamsE,(.L_x_71 - _ZN7cutlass13device_kernelIN5flash19enable_sm80_to_sm89INS1_16FlashAttnFwdSm80INS1_25CollectiveMainloopFwdSm80ILi8ELi2ELb0EN4cute5tupleIJNS5_1CILi128EEENS7_ILi64EEENS7_ILi192EEEEEELi192ENS_10bfloat16_tEfNS_4arch4Sm80ELb1ELb0ELb0ELb1ELb1ELb1ELb1ELb1EEENS1_21CollectiveEpilogueFwdINS6_IJS8_SA_S9_EEENS6_IJNS7_ILi1EEESI_SI_EEESC_SE_Li256ELb1ELb1ELb1ELb0EEENS1_36VarlenDynamicPersistentTileSchedulerILi128ELi64ELi256ELi256ELb1ELb1ELb0ELb1ELb1ELb1EEEEEEEEEvNT_6ParamsE)
        .other          _ZN7cutlass13device_kernelIN5flash19enable_sm80_to_sm89INS1_16FlashAttnFwdSm80INS1_25CollectiveMainloopFwdSm80ILi8ELi2ELb0EN4cute5tupleIJNS5_1CILi128EEENS7_ILi64EEENS7_ILi192EEEEEELi192ENS_10bfloat16_tEfNS_4arch4Sm80ELb1ELb0ELb0ELb1ELb1ELb1ELb1ELb1EEENS1_21CollectiveEpilogueFwdINS6_IJS8_SA_S9_EEENS6_IJNS7_ILi1EEESI_SI_EEESC_SE_Li256ELb1ELb1ELb1ELb0EEENS1_36VarlenDynamicPersistentTileSchedulerILi128ELi64ELi256ELi256ELb1ELb1ELb0ELb1ELb1ELb1EEEEEEEEEvNT_6ParamsE,@"STO_CUDA_ENTRY STV_DEFAULT"
_ZN7cutlass13device_kernelIN5flash19enable_sm80_to_sm89INS1_16FlashAttnFwdSm80INS1_25CollectiveMainloopFwdSm80ILi8ELi2ELb0EN4cute5tupleIJNS5_1CILi128EEENS7_ILi64EEENS7_ILi192EEEEEELi192ENS_10bfloat16_tEfNS_4arch4Sm80ELb1ELb0ELb0ELb1ELb1ELb1ELb1ELb1EEENS1_21CollectiveEpilogueFwdINS6_IJS8_SA_S9_EEENS6_IJNS7_ILi1EEESI_SI_EEESC_SE_Li256ELb1ELb1ELb1ELb0EEENS1_36VarlenDynamicPersistentTileSchedulerILi128ELi64ELi256ELi256ELb1ELb1ELb0ELb1ELb1ELb1EEEEEEEEEvNT_6ParamsE:
[----:B------:R-:W-:Y:S01]  /*0000*/  LDC R1, c[0x0][0x28] ;  /* 0x00000a00ff017b82 */ /* 0x000fe20000000800 */
[----:B------:R-:W-:Y:S05]  /*0010*/  EXIT ;  /* 0x000000000000794d */ /* 0x000fea0003800000 */
.L_x_35:
        /* <DEDUP_REMOVED lines=14> */
.L_x_71:


//--------------------- .nv.shared.reserved.0     --------------------------
	.section	.nv.shared.reserved.0,"aw",@nobits
	.weak		__nv_reservedSMEM_offset_0_alias
	.size		__nv_reservedSMEM_offset_0_alias, 0, 0
	.other		__nv_reservedSMEM_offset_0_alias,@"STO_CUDA_RESERVED_SHARED STV_DEFAULT"
__nv_reservedSMEM_offset_0_alias:
	.zero		0


//--------------------- .nv.global                --------------------------
	.section	.nv.global,"aw",@nobits
.nv.global:
	.type		_ZN89_INTERNAL_5a5148a6_53_flash_fwd_hdim192_bf16_paged_split_softcapall_sm80_cu_cb12e5b6_35174cute1_E,@object
	.size		_ZN89_INTERNAL_5a5148a6_53_flash_fwd_hdim192_bf16_paged_split_softcapall_sm80_cu_cb12e5b6_35174cute1_E,(_ZN89_INTERNAL_5a5148a6_53_flash_fwd_hdim192_bf16_paged_split_softcapall_sm80_cu_cb12e5b6_35174cuda3std3__45__cpo6cbeginE - _ZN89_INTERNAL_5a5148a6_53_flash_fwd_hdim192_bf16_paged_split_softcapall_sm80_cu_cb12e5b6_35174cute1_E)
_ZN89_INTERNAL_5a5148a6_53_flash_fwd_hdim192_bf16_paged_split_softcapall_sm80_cu_cb12e5b6_35174cute1_E:
	.zero		1
	.type		_ZN89_INTERNAL_5a5148a6_53_flash_fwd_hdim192_bf16_paged_split_softcapall_sm80_cu_cb12e5b6_35174cuda3std3__45__cpo6cbeginE,@object
	.size		_ZN89_INTERNAL_5a5148a6_53_flash_fwd_hdim192_bf16_paged_split_softcapall_sm80_cu_cb12e5b6_35174cuda3std3__45__cpo6cbeginE,(_ZN89_INTERNAL_5a5148a6_53_flash_fwd_hdim192_bf16_paged_split_softcapall_sm80_cu_cb12e5b6_35174cuda3std3__48in_placeE - _ZN89_INTERNAL_5a5148a6_53_flash_fwd_hdim192_bf16_paged_split_softcapall_sm80_cu_cb12e5b6_35174cuda3std3__45__cpo6cbeginE)
_ZN89_INTERNAL_5a5148a6_53_flash_fwd_hdim192_bf16_paged_split_softcapall_sm80_cu_cb12e5b6_35174cuda3std3__45__cpo6cbeginE:
	.zero		1
	.type		_ZN89_INTERNAL_5a5148a6_53_flash_fwd_hdim192_bf16_paged_split_softcapall_sm80_cu_cb12e5b6_35174cuda3std3__48in_placeE,@object
	.size		_ZN89_INTERNAL_5a5148a6_53_flash_fwd_hdim192_bf16_paged_split_softcapall_sm80_cu_cb12e5b6_35174cuda3std3__48in_placeE,(_ZN89_INTERNAL_5a5148a6_53_flash_fwd_hdim192_bf16_paged_split_softcapall_sm80_cu_cb12e5b6_35174cuda3std6ranges3__45__cpo9iter_moveE - _ZN89_INTERNAL_5a5148a6_53_flash_fwd_hdim192_bf16_paged_split_softcapall_sm80_cu_cb12e5b6_35174cuda3std3__48in_placeE)
_ZN89_INTERNAL_5a5148a6_53_flash_fwd_hdim192_bf16_paged_split_softcapall_sm80_cu_cb12e5b6_35174cuda3std3__48in_placeE:
	.zero		1
	.type		_ZN89_INTERNAL_5a5148a6_53_flash_fwd_hdim192_bf16_paged_split_softcapall_sm80_cu_cb12e5b6_35174cuda3std6ranges3__45__cpo9iter_moveE,@object
	.size		_ZN89_INTERNAL_5a5148a6_53_flash_fwd_hdim192_bf16_paged_split_softcapall_sm80_cu_cb12e5b6_35174cuda3std6ranges3__45__cpo9iter_moveE,(_ZN89_INTERNAL_5a5148a6_53_flash_fwd_hdim192_bf16_paged_split_softcapall_sm80_cu_cb12e5b6_35174cuda3std3__45__cpo5beginE - _ZN89_INTERNAL_5a5148a6_53_flash_fwd_hdim192_bf16_paged_split_softcapall_sm80_cu_cb12e5b6_35174cuda3std6ranges3__45__cpo9iter_moveE)
_ZN89_INTERNAL_5a5148a6_53_flash_fwd_hdim192_bf16_paged_split_softcapall_sm80_cu_cb12e5b6_35174cuda3std6ranges3__45__cpo9iter_moveE:
	.zero		1
	.type		_ZN89_INTERNAL_5a5148a6_53_flash_fwd_hdim192_bf16_paged_split_softcapall_sm80_cu_cb12e5b6_35174cuda3std3__45__cpo5beginE,@object
	.size		_ZN89_INTERNAL_5a5148a6_53_flash_fwd_hdim192_bf16_paged_split_softcapall_sm80_cu_cb12e5b6_35174cuda3std3__45__cpo5beginE,(_ZN89_INTERNAL_5a5148a6_53_flash_fwd_hdim192_bf16_paged_split_softcapall_sm80_cu_cb12e5b6_35174cuda3std3__491_GLOBAL__N__5a5148a6_53_flash_fwd_hdim192_bf16_paged_split_softcapall_sm80_cu_cb12e5b6_35176ignoreE - _ZN89_INTERNAL_5a5148a6_53_flash_fwd_hdim192_bf16_paged_split_softcapall_sm80_cu_cb12e5b6_35174cuda3std3__45__cpo5beginE)
_ZN89_INTERNAL_5a5148a6_53_flash_fwd_hdim192_bf16_paged_split_softcapall_sm80_cu_cb12e5b6_35174cuda3std3__45__cpo5beginE:
	.zero		1
	.type		_ZN89_INTERNAL_5a5148a6_53_flash_fwd_hdim192_bf16_paged_split_softcapall_sm80_cu_cb12e5b6_35174cuda3std3__491_GLOBAL__N__5a5148a6_53_flash_fwd_hdim192_bf16_paged_split_softcapall_sm80_cu_cb12e5b6_35176ignoreE,@object
	.size		_ZN89_INTERNAL_5a5148a6_53_flash_fwd_hdim192_bf16_paged_split_softcapall_sm80_cu_cb12e5b6_35174cuda3std3__491_GLOBAL__N__5a5148a6_53_flash_fwd_hdim192_bf16_paged_split_softcapall_sm80_cu_cb12e5b6_35176ignoreE,(_ZN89_INTERNAL_5a5148a6_53_flash_fwd_hdim192_bf16_paged_split_softcapall_sm80_cu_cb12e5b6_35174cute7productE - _ZN89_INTERNAL_5a5148a6_53_flash_fwd_hdim192_bf16_paged_split_softcapall_sm80_cu_cb12e5b6_35174cuda3std3__491_GLOBAL__N__5a5148a6_53_flash_fwd_hdim192_bf16_paged_split_softcapall_sm80_cu_cb12e5b6_35176ignoreE)
_ZN89_INTERNAL_5a5148a6_53_flash_fwd_hdim192_bf16_paged_split_softcapall_sm80_cu_cb12e5b6_35174cuda3std3__491_GLOBAL__N__5a5148a6_53_flash_fwd_hdim192_bf16_paged_split_softcapall_sm80_cu_cb12e5b6_35176ignoreE:
	.zero		1
	.type		_ZN89_INTERNAL_5a5148a6_53_flash_fwd_hdim192_bf16_paged_split_softcapall_sm80_cu_cb12e5b6_35174cute7productE,@object
	.size		_ZN89_INTERNAL_5a5148a6_53_flash_fwd_hdim192_bf16_paged_split_softcapall_sm80_cu_cb12e5b6_35174cute7productE,(_ZN89_INTERNAL_5a5148a6_53_flash_fwd_hdim192_bf16_paged_split_softcapall_sm80_cu_cb12e5b6_35174cuda3std3__45__cpo3endE - _ZN89_INTERNAL_5a5148a6_53_flash_fwd_hdim192_bf16_paged_split_softcapall_sm80_cu_cb12e5b6_35174cute7productE)
_ZN89_INTERNAL_5a5148a6_53_flash_fwd_hdim192_bf16_paged_split_softcapall_sm80_cu_cb12e5b6_35174cute7productE:
	.zero		1
	.type		_ZN89_INTERNAL_5a5148a6_53_flash_fwd_hdim192_bf16_paged_split_softcapall_sm80_cu_cb12e5b6_35174cuda3std3__45__cpo3endE,@object
	.size		_ZN89_INTERNAL_5a5148a6_53_flash_fwd_hdim192_bf16_paged_split_softcapall_sm80_cu_cb12e5b6_35174cuda3std3__45__cpo3endE,(_ZN89_INTERNAL_5a5148a6_53_flash_fwd_hdim192_bf16_paged_split_softcapall_sm80_cu_cb12e5b6_35174cuda3std3__419piecewise_constructE - _ZN89_INTERNAL_5a5148a6_53_flash_fwd_hdim192_bf16_paged_split_softcapall_sm80_cu_cb12e5b6_35174cuda3std3__45__cpo3endE)
_ZN89_INTERNAL_5a5148a6_53_flash_fwd_hdim192_bf16_paged_split_softcapall_sm80_cu_cb12e5b6_35174cuda3std3__45__cpo3endE:
	.zero		1
	.type		_ZN89_INTERNAL_5a5148a6_53_flash_fwd_hdim192_bf16_paged_split_softcapall_sm80_cu_cb12e5b6_35174cuda3std3__419piecewise_constructE,@object
	.size		_ZN89_INTERNAL_5a5148a6_53_flash_fwd_hdim192_bf16_paged_split_softcapall_sm80_cu_cb12e5b6_35174cuda3std3__419piecewise_constructE,(_ZN89_INTERNAL_5a5148a6_53_flash_fwd_hdim192_bf16_paged_split_softcapall_sm80_cu_cb12e5b6_35174cuda3std3__45__cpo4cendE - _ZN89_INTERNAL_5a5148a6_53_flash_fwd_hdim192_bf16_paged_split_softcapall_sm80_cu_cb12e5b6_35174cuda3std3__419piecewise_constructE)
_ZN89_INTERNAL_5a5148a6_53_flash_fwd_hdim192_bf16_paged_split_softcapall_sm80_cu_cb12e5b6_35174cuda3std3__419piecewise_constructE:
	.zero		1
	.type		_ZN89_INTERNAL_5a5148a6_53_flash_fwd_hdim192_bf16_paged_split_softcapall_sm80_cu_cb12e5b6_35174cuda3std3__45__cpo4cendE,@object
	.size		_ZN89_INTERNAL_5a5148a6_53_flash_fwd_hdim192_bf16_paged_split_softcapall_sm80_cu_cb12e5b6_35174cuda3std3__45__cpo4cendE,(_ZN89_INTERNAL_5a5148a6_53_flash_fwd_hdim192_bf16_paged_split_softcapall_sm80_cu_cb12e5b6_35174cuda3std6ranges3__45__cpo4swapE - _ZN89_INTERNAL_5a5148a6_53_flash_fwd_hdim192_bf16_paged_split_softcapall_sm80_cu_cb12e5b6_35174cuda3std3__45__cpo4cendE)
_ZN89_INTERNAL_5a5148a6_53_flash_fwd_hdim192_bf16_paged_split_softcapall_sm80_cu_cb12e5b6_35174cuda3std3__45__cpo4cendE:
	.zero		1
	.type		_ZN89_INTERNAL_5a5148a6_53_flash_fwd_hdim192_bf16_paged_split_softcapall_sm80_cu_cb12e5b6_35174cuda3std6ranges3__45__cpo4swapE,@object
	.size		_ZN89_INTERNAL_5a5148a6_53_flash_fwd_hdim192_bf16_paged_split_softcapall_sm80_cu_cb12e5b6_35174cuda3std6ranges3__45__cpo4swapE,(.L_7 - _ZN89_INTERNAL_5a5148a6_53_flash_fwd_hdim192_bf16_paged_split_softcapall_sm80_cu_cb12e5b6_35174cuda3std6ranges3__45__cpo4swapE)
_ZN89_INTERNAL_5a5148a6_53_flash_fwd_hdim192_bf16_paged_split_softcapall_sm80_cu_cb12e5b6_35174cuda3std6ranges3__45__cpo4swapE:
	.zero		1
.L_7:


//--------------------- .nv.constant0._ZN7cutlass13device_kernelIN5flash19enable_sm80_to_sm89INS1_16FlashAttnFwdSm80INS1_25CollectiveMainloopFwdSm80ILi8ELi1ELb0EN4cute5tupleIJNS5_1CILi128EEENS7_ILi64EEENS7_ILi192EEEEEELi192ENS_10bfloat16_tEfNS_4arch4Sm80ELb0ELb0ELb1ELb0ELb1ELb0ELb1ELb1EEENS1_21CollectiveEpilogueFwdINS6_IJS8_SA_S9_EEENS6_IJNS7_ILi1EEESI_SI_EEESC_SE_Li256ELb0ELb1ELb1ELb0EEENS1_19SingleTileSchedulerILb0ELb1ELb1ELi128EEEEEEEEEvNT_6ParamsE --------------------------
	.section	.nv.constant0._ZN7cutlass13device_kernelIN5flash19enable_sm80_to_sm89INS1_16FlashAttnFwdSm80INS1_25CollectiveMainloopFwdSm80ILi8ELi1ELb0EN4cute5tupleIJNS5_1CILi128EEENS7_ILi64EEENS7_ILi192EEEEEELi192ENS_10bfloat16_tEfNS_4arch4Sm80ELb0ELb0ELb1ELb0ELb1ELb0ELb1ELb1EEENS1_21CollectiveEpilogueFwdINS6_IJS8_SA_S9_EEENS6_IJNS7_ILi1EEESI_SI_EEESC_SE_Li256ELb0ELb1ELb1ELb0EEENS1_19SingleTileSchedulerILb0ELb1ELb1ELi128EEEEEEEEEvNT_6ParamsE,"a",@progbits
	.sectionflags	@""
	.align	4
.nv.constant0._ZN7cutlass13device_kernelIN5flash19enable_sm80_to_sm89INS1_16FlashAttnFwdSm80INS1_25CollectiveMainloopFwdSm80ILi8ELi1ELb0EN4cute5tupleIJNS5_1CILi128EEENS7_ILi64EEENS7_ILi192EEEEEELi192ENS_10bfloat16_tEfNS_4arch4Sm80ELb0ELb0ELb1ELb0ELb1ELb0ELb1ELb1EEENS1_21CollectiveEpilogueFwdINS6_IJS8_SA_S9_EEENS6_IJNS7_ILi1EEESI_SI_EEESC_SE_Li256ELb0ELb1ELb1ELb0EEENS1_19SingleTileSchedulerILb0ELb1ELb1ELi128EEEEEEEEEvNT_6ParamsE:
	.zero		1576


//--------------------- .nv.constant0._ZN7cutlass13device_kernelIN5flash19enable_sm80_to_sm89INS1_16FlashAttnFwdSm80INS1_25CollectiveMainloopFwdSm80ILi8ELi1ELb0EN4cute5tupleIJNS5_1CILi128EEENS7_ILi64EEENS7_ILi192EEEEEELi192ENS_10bfloat16_tEfNS_4arch4Sm80ELb0ELb0ELb1ELb1ELb1ELb0ELb1ELb1EEENS1_21CollectiveEpilogueFwdINS6_IJS8_SA_S9_EEENS6_IJNS7_ILi1EEESI_SI_EEESC_SE_Li256ELb1ELb1ELb1ELb0EEENS1_36VarlenDynamicPersistentTileSchedulerILi128ELi64ELi256ELi256ELb1ELb1ELb0ELb0ELb1ELb1EEEEEEEEEvNT_6ParamsE --------------------------
	.section	.nv.constant0._ZN7cutlass13device_kernelIN5flash19enable_sm80_to_sm89INS1_16FlashAttnFwdSm80INS1_25CollectiveMainloopFwdSm80ILi8ELi1ELb0EN4cute5tupleIJNS5_1CILi128EEENS7_ILi64EEENS7_ILi192EEEEEELi192ENS_10bfloat16_tEfNS_4arch4Sm80ELb0ELb0ELb1ELb1ELb1ELb0ELb1ELb1EEENS1_21CollectiveEpilogueFwdINS6_IJS8_SA_S9_EEENS6_IJNS7_ILi1EEESI_SI_EEESC_SE_Li256ELb1ELb1ELb1ELb0EEENS1_36VarlenDynamicPersistentTileSchedulerILi128ELi64ELi256ELi256ELb1ELb1ELb0ELb0ELb1ELb1EEEEEEEEEvNT_6ParamsE,"a",@progbits
	.sectionflags	@""
	.align	4
.nv.constant0._ZN7cutlass13device_kernelIN5flash19enable_sm80_to_sm89INS1_16FlashAttnFwdSm80INS1_25CollectiveMainloopFwdSm80ILi8ELi1ELb0EN4cute5tupleIJNS5_1CILi128EEENS7_ILi64EEENS7_ILi192EEEEEELi192ENS_10bfloat16_tEfNS_4arch4Sm80ELb0ELb0ELb1ELb1ELb1ELb0ELb1ELb1EEENS1_21CollectiveEpilogueFwdINS6_IJS8_SA_S9_EEENS6_IJNS7_ILi1EEESI_SI_EEESC_SE_Li256ELb1ELb1ELb1ELb0EEENS1_36VarlenDynamicPersistentTileSchedulerILi128ELi64ELi256ELi256ELb1ELb1ELb0ELb0ELb1ELb1EEEEEEEEEvNT_6ParamsE:
	.zero		1608


//--------------------- .nv.constant0._ZN7cutlass13device_kernelIN5flash19enable_sm80_to_sm89INS1_16FlashAttnFwdSm80INS1_25CollectiveMainloopFwdSm80ILi8ELi1ELb0EN4cute5tupleIJNS5_1CILi128EEENS7_ILi64EEENS7_ILi192EEEEEELi192ENS_10bfloat16_tEfNS_4arch4Sm80ELb0ELb0ELb1ELb1ELb1ELb1ELb1ELb1EEENS1_21CollectiveEpilogueFwdINS6_IJS8_SA_S9_EEENS6_IJNS7_ILi1EEESI_SI_EEESC_SE_Li256ELb1ELb1ELb1ELb0EEENS1_36VarlenDynamicPersistentTileSchedulerILi128ELi64ELi256ELi256ELb1ELb1ELb0ELb0ELb1ELb1EEEEEEEEEvNT_6ParamsE --------------------------
	.section	.nv.constant0._ZN7cutlass13device_kernelIN5flash19enable_sm80_to_sm89INS1_16FlashAttnFwdSm80INS1_25CollectiveMainloopFwdSm80ILi8ELi1ELb0EN4cute5tupleIJNS5_1CILi128EEENS7_ILi64EEENS7_ILi192EEEEEELi192ENS_10bfloat16_tEfNS_4arch4Sm80ELb0ELb0ELb1ELb1ELb1ELb1ELb1ELb1EEENS1_21CollectiveEpilogueFwdINS6_IJS8_SA_S9_EEENS6_IJNS7_ILi1EEESI_SI_EEESC_SE_Li256ELb1ELb1ELb1ELb0EEENS1_36VarlenDynamicPersistentTileSchedulerILi128ELi64ELi256ELi256ELb1ELb1ELb0ELb0ELb1ELb1EEEEEEEEEvNT_6ParamsE,"a",@progbits
	.sectionflags	@""
	.align	4
.nv.constant0._ZN7cutlass13device_kernelIN5flash19enable_sm80_to_sm89INS1_16FlashAttnFwdSm80INS1_25CollectiveMainloopFwdSm80ILi8ELi1ELb0EN4cute5tupleIJNS5_1CILi128EEENS7_ILi64EEENS7_ILi192EEEEEELi192ENS_10bfloat16_tEfNS_4arch4Sm80ELb0ELb0ELb1ELb1ELb1ELb1ELb1ELb1EEENS1_21CollectiveEpilogueFwdINS6_IJS8_SA_S9_EEENS6_IJNS7_ILi1EEESI_SI_EEESC_SE_Li256ELb1ELb1ELb1ELb0EEENS1_36VarlenDynamicPersistentTileSchedulerILi128ELi64ELi256ELi256ELb1ELb1ELb0ELb0ELb1ELb1EEEEEEEEEvNT_6ParamsE:
	.zero		1608


//--------------------- .nv.constant0._ZN7cutlass13device_kernelIN5flash19enable_sm80_to_sm89INS1_16FlashAttnFwdSm80INS1_25CollectiveMainloopFwdSm80ILi8ELi1ELb0EN4cute5tupleIJNS5_1CILi128EEENS7_ILi64EEENS7_ILi192EEEEEELi192ENS_10bfloat16_tEfNS_4arch4Sm80ELb0ELb1ELb1ELb0ELb1ELb0ELb1ELb1EEENS1_21CollectiveEpilogueFwdINS6_IJS8_SA_S9_EEENS6_IJNS7_ILi1EEESI_SI_EEESC_SE_Li256ELb0ELb1ELb1ELb0EEENS1_19SingleTileSchedulerILb0ELb1ELb1ELi128EEEEEEEEEvNT_6ParamsE --------------------------
	.section	.nv.constant0._ZN7cutlass13device_kernelIN5flash19enable_sm80_to_sm89INS1_16FlashAttnFwdSm80INS1_25CollectiveMainloopFwdSm80ILi8ELi1ELb0EN4cute5tupleIJNS5_1CILi128EEENS7_ILi64EEENS7_ILi192EEEEEELi192ENS_10bfloat16_tEfNS_4arch4Sm80ELb0ELb1ELb1ELb0ELb1ELb0ELb1ELb1EEENS1_21CollectiveEpilogueFwdINS6_IJS8_SA_S9_EEENS6_IJNS7_ILi1EEESI_SI_EEESC_SE_Li256ELb0ELb1ELb1ELb0EEENS1_19SingleTileSchedulerILb0ELb1ELb1ELi128EEEEEEEEEvNT_6ParamsE,"a",@progbits
	.sectionflags	@""
	.align	4
.nv.constant0._ZN7cutlass13device_kernelIN5flash19enable_sm80_to_sm89INS1_16FlashAttnFwdSm80INS1_25CollectiveMainloopFwdSm80ILi8ELi1ELb0EN4cute5tupleIJNS5_1CILi128EEENS7_ILi64EEENS7_ILi192EEEEEELi192ENS_10bfloat16_tEfNS_4arch4Sm80ELb0ELb1ELb1ELb0ELb1ELb0ELb1ELb1EEENS1_21CollectiveEpilogueFwdINS6_IJS8_SA_S9_EEENS6_IJNS7_ILi1EEESI_SI_EEESC_SE_Li256ELb0ELb1ELb1ELb0EEENS1_19SingleTileSchedulerILb0ELb1ELb1ELi128EEEEEEEEEvNT_6ParamsE:
	.zero		1576


//--------------------- .nv.constant0._ZN7cutlass13device_kernelIN5flash19enable_sm80_to_sm89INS1_16FlashAttnFwdSm80INS1_25CollectiveMainloopFwdSm80ILi8ELi1ELb0EN4cute5tupleIJNS5_1CILi128EEENS7_ILi64EEENS7_ILi192EEEEEELi192ENS_10bfloat16_tEfNS_4arch4Sm80ELb0ELb1ELb1ELb1ELb1ELb0ELb1ELb1EEENS1_21CollectiveEpilogueFwdINS6_IJS8_SA_S9_EEENS6_IJNS7_ILi1EEESI_SI_EEESC_SE_Li256ELb1ELb1ELb1ELb0EEENS1_36VarlenDynamicPersistentTileSchedulerILi128ELi64ELi256ELi256ELb1ELb1ELb0ELb1ELb0ELb1EEEEEEEEEvNT_6ParamsE --------------------------
	.section	.nv.constant0._ZN7cutlass13device_kernelIN5flash19enable_sm80_to_sm89INS1_16FlashAttnFwdSm80INS1_25CollectiveMainloopFwdSm80ILi8ELi1ELb0EN4cute5tupleIJNS5_1CILi128EEENS7_ILi64EEENS7_ILi192EEEEEELi192ENS_10bfloat16_tEfNS_4arch4Sm80ELb0ELb1ELb1ELb1ELb1ELb0ELb1ELb1EEENS1_21CollectiveEpilogueFwdINS6_IJS8_SA_S9_EEENS6_IJNS7_ILi1EEESI_SI_EEESC_SE_Li256ELb1ELb1ELb1ELb0EEENS1_36VarlenDynamicPersistentTileSchedulerILi128ELi64ELi256ELi256ELb1ELb1ELb0ELb1ELb0ELb1EEEEEEEEEvNT_6ParamsE,"a",@progbits
	.sectionflags	@""
	.align	4
.nv.constant0._ZN7cutlass13device_kernelIN5flash19enable_sm80_to_sm89INS1_16FlashAttnFwdSm80INS1_25CollectiveMainloopFwdSm80ILi8ELi1ELb0EN4cute5tupleIJNS5_1CILi128EEENS7_ILi64EEENS7_ILi192EEEEEELi192ENS_10bfloat16_tEfNS_4arch4Sm80ELb0ELb1ELb1ELb1ELb1ELb0ELb1ELb1EEENS1_21CollectiveEpilogueFwdINS6_IJS8_SA_S9_EEENS6_IJNS7_ILi1EEESI_SI_EEESC_SE_Li256ELb1ELb1ELb1ELb0EEENS1_36VarlenDynamicPersistentTileSchedulerILi128ELi64ELi256ELi256ELb1ELb1ELb0ELb1ELb0ELb1EEEEEEEEEvNT_6ParamsE:
	.zero		1608


//--------------------- .nv.constant0._ZN7cutlass13device_kernelIN5flash19enable_sm80_to_sm89INS1_16FlashAttnFwdSm80INS1_25CollectiveMainloopFwdSm80ILi8ELi1ELb0EN4cute5tupleIJNS5_1CILi128EEENS7_ILi64EEENS7_ILi192EEEEEELi192ENS_10bfloat16_tEfNS_4arch4Sm80ELb0ELb1ELb1ELb1ELb1ELb1ELb1ELb1EEENS1_21CollectiveEpilogueFwdINS6_IJS8_SA_S9_EEENS6_IJNS7_ILi1EEESI_SI_EEESC_SE_Li256ELb1ELb1ELb1ELb0EEENS1_36VarlenDynamicPersistentTileSchedulerILi128ELi64ELi256ELi256ELb1ELb1ELb0ELb1ELb0ELb1EEEEEEEEEvNT_6ParamsE --------------------------
	.section	.nv.constant0._ZN7cutlass13device_kernelIN5flash19enable_sm80_to_sm89INS1_16FlashAttnFwdSm80INS1_25CollectiveMainloopFwdSm80ILi8ELi1ELb0EN4cute5tupleIJNS5_1CILi128EEENS7_ILi64EEENS7_ILi192EEEEEELi192ENS_10bfloat16_tEfNS_4arch4Sm80ELb0ELb1ELb1ELb1ELb1ELb1ELb1ELb1EEENS1_21CollectiveEpilogueFwdINS6_IJS8_SA_S9_EEENS6_IJNS7_ILi1EEESI_SI_EEESC_SE_Li256ELb1ELb1ELb1ELb0EEENS1_36VarlenDynamicPersistentTileSchedulerILi128ELi64ELi256ELi256ELb1ELb1ELb0ELb1ELb0ELb1EEEEEEEEEvNT_6ParamsE,"a",@progbits
	.sectionflags	@""
	.align	4
.nv.constant0._ZN7cutlass13device_kernelIN5flash19enable_sm80_to_sm89INS1_16FlashAttnFwdSm80INS1_25CollectiveMainloopFwdSm80ILi8ELi1ELb0EN4cute5tupleIJNS5_1CILi128EEENS7_ILi64EEENS7_ILi192EEEEEELi192ENS_10bfloat16_tEfNS_4arch4Sm80ELb0ELb1ELb1ELb1ELb1ELb1ELb1ELb1EEENS1_21CollectiveEpilogueFwdINS6_IJS8_SA_S9_EEENS6_IJNS7_ILi1EEESI_SI_EEESC_SE_Li256ELb1ELb1ELb1ELb0EEENS1_36VarlenDynamicPersistentTileSchedulerILi128ELi64ELi256ELi256ELb1ELb1ELb0ELb1ELb0ELb1EEEEEEEEEvNT_6ParamsE:
	.zero		1608


//--------------------- .nv.constant0._ZN7cutlass13device_kernelIN5flash19enable_sm80_to_sm89INS1_16FlashAttnFwdSm80INS1_25CollectiveMainloopFwdSm80ILi8ELi1ELb0EN4cute5tupleIJNS5_1CILi128EEENS7_ILi64EEENS7_ILi192EEEEEELi192ENS_10bfloat16_tEfNS_4arch4Sm80ELb1ELb0ELb1ELb0ELb1ELb0ELb1ELb1EEENS1_21CollectiveEpilogueFwdINS6_IJS8_SA_S9_EEENS6_IJNS7_ILi1EEESI_SI_EEESC_SE_Li256ELb0ELb1ELb1ELb0EEENS1_30DynamicPersistentTileSchedulerILi256ELi256ELb1ELb1ELb0EEEEEEEEEvNT_6ParamsE --------------------------
	.section	.nv.constant0._ZN7cutlass13device_kernelIN5flash19enable_sm80_to_sm89INS1_16FlashAttnFwdSm80INS1_25CollectiveMainloopFwdSm80ILi8ELi1ELb0EN4cute5tupleIJNS5_1CILi128EEENS7_ILi64EEENS7_ILi192EEEEEELi192ENS_10bfloat16_tEfNS_4arch4Sm80ELb1ELb0ELb1ELb0ELb1ELb0ELb1ELb1EEENS1_21CollectiveEpilogueFwdINS6_IJS8_SA_S9_EEENS6_IJNS7_ILi1EEESI_SI_EEESC_SE_Li256ELb0ELb1ELb1ELb0EEENS1_30DynamicPersistentTileSchedulerILi256ELi256ELb1ELb1ELb0EEEEEEEEEvNT_6ParamsE,"a",@progbits
	.sectionflags	@""
	.align	4
.nv.constant0._ZN7cutlass13device_kernelIN5flash19enable_sm80_to_sm89INS1_16FlashAttnFwdSm80INS1_25CollectiveMainloopFwdSm80ILi8ELi1ELb0EN4cute5tupleIJNS5_1CILi128EEENS7_ILi64EEENS7_ILi192EEEEEELi192ENS_10bfloat16_tEfNS_4arch4Sm80ELb1ELb0ELb1ELb0ELb1ELb0ELb1ELb1EEENS1_21CollectiveEpilogueFwdINS6_IJS8_SA_S9_EEENS6_IJNS7_ILi1EEESI_SI_EEESC_SE_Li256ELb0ELb1ELb1ELb0EEENS1_30DynamicPersistentTileSchedulerILi256ELi256ELb1ELb1ELb0EEEEEEEEEvNT_6ParamsE:
	.zero		1592


//--------------------- .nv.constant0._ZN7cutlass13device_kernelIN5flash19enable_sm80_to_sm89INS1_16FlashAttnFwdSm80INS1_25CollectiveMainloopFwdSm80ILi8ELi1ELb0EN4cute5tupleIJNS5_1CILi128EEENS7_ILi64EEENS7_ILi192EEEEEELi192ENS_10bfloat16_tEfNS_4arch4Sm80ELb1ELb0ELb1ELb1ELb1ELb0ELb1ELb1EEENS1_21CollectiveEpilogueFwdINS6_IJS8_SA_S9_EEENS6_IJNS7_ILi1EEESI_SI_EEESC_SE_Li256ELb1ELb1ELb1ELb0EEENS1_36VarlenDynamicPersistentTileSchedulerILi128ELi64ELi256ELi256ELb1ELb1ELb0ELb1ELb1ELb1EEEEEEEEEvNT_6ParamsE --------------------------
	.section	.nv.constant0._ZN7cutlass13device_kernelIN5flash19enable_sm80_to_sm89INS1_16FlashAttnFwdSm80INS1_25CollectiveMainloopFwdSm80ILi8ELi1ELb0EN4cute5tupleIJNS5_1CILi128EEENS7_ILi64EEENS7_ILi192EEEEEELi192ENS_10bfloat16_tEfNS_4arch4Sm80ELb1ELb0ELb1ELb1ELb1ELb0ELb1ELb1EEENS1_21CollectiveEpilogueFwdINS6_IJS8_SA_S9_EEENS6_IJNS7_ILi1EEESI_SI_EEESC_SE_Li256ELb1ELb1ELb1ELb0EEENS1_36VarlenDynamicPersistentTileSchedulerILi128ELi64ELi256ELi256ELb1ELb1ELb0ELb1ELb1ELb1EEEEEEEEEvNT_6ParamsE,"a",@progbits
	.sectionflags	@""
	.align	4
.nv.constant0._ZN7cutlass13device_kernelIN5flash19enable_sm80_to_sm89INS1_16FlashAttnFwdSm80INS1_25CollectiveMainloopFwdSm80ILi8ELi1ELb0EN4cute5tupleIJNS5_1CILi128EEENS7_ILi64EEENS7_ILi192EEEEEELi192ENS_10bfloat16_tEfNS_4arch4Sm80ELb1ELb0ELb1ELb1ELb1ELb0ELb1ELb1EEENS1_21CollectiveEpilogueFwdINS6_IJS8_SA_S9_EEENS6_IJNS7_ILi1EEESI_SI_EEESC_SE_Li256ELb1ELb1ELb1ELb0EEENS1_36VarlenDynamicPersistentTileSchedulerILi128ELi64ELi256ELi256ELb1ELb1ELb0ELb1ELb1ELb1EEEEEEEEEvNT_6ParamsE:
	.zero		1608


//--------------------- .nv.constant0._ZN7cutlass13device_kernelIN5flash19enable_sm80_to_sm89INS1_16FlashAttnFwdSm80INS1_25CollectiveMainloopFwdSm80ILi8ELi1ELb0EN4cute5tupleIJNS5_1CILi128EEENS7_ILi64EEENS7_ILi192EEEEEELi192ENS_10bfloat16_tEfNS_4arch4Sm80ELb1ELb0ELb1ELb1ELb1ELb1ELb1ELb1EEENS1_21CollectiveEpilogueFwdINS6_IJS8_SA_S9_EEENS6_IJNS7_ILi1EEESI_SI_EEESC_SE_Li256ELb1ELb1ELb1ELb0EEENS1_36VarlenDynamicPersistentTileSchedulerILi128ELi64ELi256ELi256ELb1ELb1ELb0ELb1ELb1ELb1EEEEEEEEEvNT_6ParamsE --------------------------
	.section	.nv.constant0._ZN7cutlass13device_kernelIN5flash19enable_sm80_to_sm89INS1_16FlashAttnFwdSm80INS1_25CollectiveMainloopFwdSm80ILi8ELi1ELb0EN4cute5tupleIJNS5_1CILi128EEENS7_ILi64EEENS7_ILi192EEEEEELi192ENS_10bfloat16_tEfNS_4arch4Sm80ELb1ELb0ELb1ELb1ELb1ELb1ELb1ELb1EEENS1_21CollectiveEpilogueFwdINS6_IJS8_SA_S9_EEENS6_IJNS7_ILi1EEESI_SI_EEESC_SE_Li256ELb1ELb1ELb1ELb0EEENS1_36VarlenDynamicPersistentTileSchedulerILi128ELi64ELi256ELi256ELb1ELb1ELb0ELb1ELb1ELb1EEEEEEEEEvNT_6ParamsE,"a",@progbits
	.sectionflags	@""
	.align	4
.nv.constant0._ZN7cutlass13device_kernelIN5flash19enable_sm80_to_sm89INS1_16FlashAttnFwdSm80INS1_25CollectiveMainloopFwdSm80ILi8ELi1ELb0EN4cute5tupleIJNS5_1CILi128EEENS7_ILi64EEENS7_ILi192EEEEEELi192ENS_10bfloat16_tEfNS_4arch4Sm80ELb1ELb0ELb1ELb1ELb1ELb1ELb1ELb1EEENS1_21CollectiveEpilogueFwdINS6_IJS8_SA_S9_EEENS6_IJNS7_ILi1EEESI_SI_EEESC_SE_Li256ELb1ELb1ELb1ELb0EEENS1_36VarlenDynamicPersistentTileSchedulerILi128ELi64ELi256ELi256ELb1ELb1ELb0ELb1ELb1ELb1EEEEEEEEEvNT_6ParamsE:
	.zero		1608


//--------------------- .nv.constant0._ZN7cutlass13device_kernelIN5flash19enable_sm80_to_sm89INS1_16FlashAttnFwdSm80INS1_25CollectiveMainloopFwdSm80ILi8ELi2ELb0EN4cute5tupleIJNS5_1CILi128EEENS7_ILi64EEENS7_ILi192EEEEEELi192ENS_10bfloat16_tEfNS_4arch4Sm80ELb0ELb0ELb1ELb0ELb1ELb0ELb1ELb1EEENS1_21CollectiveEpilogueFwdINS6_IJS8_SA_S9_EEENS6_IJNS7_ILi1EEESI_SI_EEESC_SE_Li256ELb0ELb1ELb1ELb0EEENS1_19SingleTileSchedulerILb0ELb1ELb1ELi128EEEEEEEEEvNT_6ParamsE --------------------------
	.section	.nv.constant0._ZN7cutlass13device_kernelIN5flash19enable_sm80_to_sm89INS1_16FlashAttnFwdSm80INS1_25CollectiveMainloopFwdSm80ILi8ELi2ELb0EN4cute5tupleIJNS5_1CILi128EEENS7_ILi64EEENS7_ILi192EEEEEELi192ENS_10bfloat16_tEfNS_4arch4Sm80ELb0ELb0ELb1ELb0ELb1ELb0ELb1ELb1EEENS1_21CollectiveEpilogueFwdINS6_IJS8_SA_S9_EEENS6_IJNS7_ILi1EEESI_SI_EEESC_SE_Li256ELb0ELb1ELb1ELb0EEENS1_19SingleTileSchedulerILb0ELb1ELb1ELi128EEEEEEEEEvNT_6ParamsE,"a",@progbits
	.sectionflags	@""
	.align	4
.nv.constant0._ZN7cutlass13device_kernelIN5flash19enable_sm80_to_sm89INS1_16FlashAttnFwdSm80INS1_25CollectiveMainloopFwdSm80ILi8ELi2ELb0EN4cute5tupleIJNS5_1CILi128EEENS7_ILi64EEENS7_ILi192EEEEEELi192ENS_10bfloat16_tEfNS_4arch4Sm80ELb0ELb0ELb1ELb0ELb1ELb0ELb1ELb1EEENS1_21CollectiveEpilogueFwdINS6_IJS8_SA_S9_EEENS6_IJNS7_ILi1EEESI_SI_EEESC_SE_Li256ELb0ELb1ELb1ELb0EEENS1_19SingleTileSchedulerILb0ELb1ELb1ELi128EEEEEEEEEvNT_6ParamsE:
	.zero		1576


//--------------------- .nv.constant0._ZN7cutlass13device_kernelIN5flash19enable_sm80_to_sm89INS1_16FlashAttnFwdSm80INS1_25CollectiveMainloopFwdSm80ILi8ELi2ELb0EN4cute5tupleIJNS5_1CILi128EEENS7_ILi64EEENS7_ILi192EEEEEELi192ENS_10bfloat16_tEfNS_4arch4Sm80ELb0ELb0ELb1ELb1ELb1ELb0ELb1ELb1EEENS1_21CollectiveEpilogueFwdINS6_IJS8_SA_S9_EEENS6_IJNS7_ILi1EEESI_SI_EEESC_SE_Li256ELb1ELb1ELb1ELb0EEENS1_36VarlenDynamicPersistentTileSchedulerILi128ELi64ELi256ELi256ELb1ELb1ELb0ELb0ELb1ELb1EEEEEEEEEvNT_6ParamsE --------------------------
	.section	.nv.constant0._ZN7cutlass13device_kernelIN5flash19enable_sm80_to_sm89INS1_16FlashAttnFwdSm80INS1_25CollectiveMainloopFwdSm80ILi8ELi2ELb0EN4cute5tupleIJNS5_1CILi128EEENS7_ILi64EEENS7_ILi192EEEEEELi192ENS_10bfloat16_tEfNS_4arch4Sm80ELb0ELb0ELb1ELb1ELb1ELb0ELb1ELb1EEENS1_21CollectiveEpilogueFwdINS6_IJS8_SA_S9_EEENS6_IJNS7_ILi1EEESI_SI_EEESC_SE_Li256ELb1ELb1ELb1ELb0EEENS1_36VarlenDynamicPersistentTileSchedulerILi128ELi64ELi256ELi256ELb1ELb1ELb0ELb0ELb1ELb1EEEEEEEEEvNT_6ParamsE,"a",@progbits
	.sectionflags	@""
	.align	4
.nv.constant0._ZN7cutlass13device_kernelIN5flash19enable_sm80_to_sm89INS1_16FlashAttnFwdSm80INS1_25CollectiveMainloopFwdSm80ILi8ELi2ELb0EN4cute5tupleIJNS5_1CILi128EEENS7_ILi64EEENS7_ILi192EEEEEELi192ENS_10bfloat16_tEfNS_4arch4Sm80ELb0ELb0ELb1ELb1ELb1ELb0ELb1ELb1EEENS1_21CollectiveEpilogueFwdINS6_IJS8_SA_S9_EEENS6_IJNS7_ILi1EEESI_SI_EEESC_SE_Li256ELb1ELb1ELb1ELb0EEENS1_36VarlenDynamicPersistentTileSchedulerILi128ELi64ELi256ELi256ELb1ELb1ELb0ELb0ELb1ELb1EEEEEEEEEvNT_6ParamsE:
	.zero		1608


//--------------------- .nv.constant0._ZN7cutlass13device_kernelIN5flash19enable_sm80_to_sm89INS1_16FlashAttnFwdSm80INS1_25CollectiveMainloopFwdSm80ILi8ELi2ELb0EN4cute5tupleIJNS5_1CILi128EEENS7_ILi64EEENS7_ILi192EEEEEELi192ENS_10bfloat16_tEfNS_4arch4Sm80ELb0ELb0ELb1ELb1ELb1ELb1ELb1ELb1EEENS1_21CollectiveEpilogueFwdINS6_IJS8_SA_S9_EEENS6_IJNS7_ILi1EEESI_SI_EEESC_SE_Li256ELb1ELb1ELb1ELb0EEENS1_36VarlenDynamicPersistentTileSchedulerILi128ELi64ELi256ELi256ELb1ELb1ELb0ELb0ELb1ELb1EEEEEEEEEvNT_6ParamsE --------------------------
	.section	.nv.constant0._ZN7cutlass13device_kernelIN5flash19enable_sm80_to_sm89INS1_16FlashAttnFwdSm80INS1_25CollectiveMainloopFwdSm80ILi8ELi2ELb0EN4cute5tupleIJNS5_1CILi128EEENS7_ILi64EEENS7_ILi192EEEEEELi192ENS_10bfloat16_tEfNS_4arch4Sm80ELb0ELb0ELb1ELb1ELb1ELb1ELb1ELb1EEENS1_21CollectiveEpilogueFwdINS6_IJS8_SA_S9_EEENS6_IJNS7_ILi1EEESI_SI_EEESC_SE_Li256ELb1ELb1ELb1ELb0EEENS1_36VarlenDynamicPersistentTileSchedulerILi128ELi64ELi256ELi256ELb1ELb1ELb0ELb0ELb1ELb1EEEEEEEEEvNT_6ParamsE,"a",@progbits
	.sectionflags	@""
	.align	4
.nv.constant0._ZN7cutlass13device_kernelIN5flash19enable_sm80_to_sm89INS1_16FlashAttnFwdSm80INS1_25CollectiveMainloopFwdSm80ILi8ELi2ELb0EN4cute5tupleIJNS5_1CILi128EEENS7_ILi64EEENS7_ILi192EEEEEELi192ENS_10bfloat16_tEfNS_4arch4Sm80ELb0ELb0ELb1ELb1ELb1ELb1ELb1ELb1EEENS1_21CollectiveEpilogueFwdINS6_IJS8_SA_S9_EEENS6_IJNS7_ILi1EEESI_SI_EEESC_SE_Li256ELb1ELb1ELb1ELb0EEENS1_36VarlenDynamicPersistentTileSchedulerILi128ELi64ELi256ELi256ELb1ELb1ELb0ELb0ELb1ELb1EEEEEEEEEvNT_6ParamsE:
	.zero		1608


//--------------------- .nv.constant0._ZN7cutlass13device_kernelIN5flash19enable_sm80_to_sm89INS1_16FlashAttnFwdSm80INS1_25CollectiveMainloopFwdSm80ILi8ELi2ELb0EN4cute5tupleIJNS5_1CILi128EEENS7_ILi64EEENS7_ILi192EEEEEELi192ENS_10bfloat16_tEfNS_4arch4Sm80ELb0ELb1ELb1ELb0ELb1ELb0ELb1ELb1EEENS1_21CollectiveEpilogueFwdINS6_IJS8_SA_S9_EEENS6_IJNS7_ILi1EEESI_SI_EEESC_SE_Li256ELb0ELb1ELb1ELb0EEENS1_19SingleTileSchedulerILb0ELb1ELb1ELi128EEEEEEEEEvNT_6ParamsE --------------------------
	.section	.nv.constant0._ZN7cutlass13device_kernelIN5flash19enable_sm80_to_sm89INS1_16FlashAttnFwdSm80INS1_25CollectiveMainloopFwdSm80ILi8ELi2ELb0EN4cute5tupleIJNS5_1CILi128EEENS7_ILi64EEENS7_ILi192EEEEEELi192ENS_10bfloat16_tEfNS_4arch4Sm80ELb0ELb1ELb1ELb0ELb1ELb0ELb1ELb1EEENS1_21CollectiveEpilogueFwdINS6_IJS8_SA_S9_EEENS6_IJNS7_ILi1EEESI_SI_EEESC_SE_Li256ELb0ELb1ELb1ELb0EEENS1_19SingleTileSchedulerILb0ELb1ELb1ELi128EEEEEEEEEvNT_6ParamsE,"a",@progbits
	.sectionflags	@""
	.align	4
.nv.constant0._ZN7cutlass13device_kernelIN5flash19enable_sm80_to_sm89INS1_16FlashAttnFwdSm80INS1_25CollectiveMainloopFwdSm80ILi8ELi2ELb0EN4cute5tupleIJNS5_1CILi128EEENS7_ILi64EEENS7_ILi192EEEEEELi192ENS_10bfloat16_tEfNS_4arch4Sm80ELb0ELb1ELb1ELb0ELb1ELb0ELb1ELb1EEENS1_21CollectiveEpilogueFwdINS6_IJS8_SA_S9_EEENS6_IJNS7_ILi1EEESI_SI_EEESC_SE_Li256ELb0ELb1ELb1ELb0EEENS1_19SingleTileSchedulerILb0ELb1ELb1ELi128EEEEEEEEEvNT_6ParamsE:
	.zero		1576


//--------------------- .nv.constant0._ZN7cutlass13device_kernelIN5flash19enable_sm80_to_sm89INS1_16FlashAttnFwdSm80INS1_25CollectiveMainloopFwdSm80ILi8ELi2ELb0EN4cute5tupleIJNS5_1CILi128EEENS7_ILi64EEENS7_ILi192EEEEEELi192ENS_10bfloat16_tEfNS_4arch4Sm80ELb0ELb1ELb1ELb1ELb1ELb0ELb1ELb1EEENS1_21CollectiveEpilogueFwdINS6_IJS8_SA_S9_EEENS6_IJNS7_ILi1EEESI_SI_EEESC_SE_Li256ELb1ELb1ELb1ELb0EEENS1_36VarlenDynamicPersistentTileSchedulerILi128ELi64ELi256ELi256ELb1ELb1ELb0ELb1ELb0ELb1EEEEEEEEEvNT_6ParamsE --------------------------
	.section	.nv.constant0._ZN7cutlass13device_kernelIN5flash19enable_sm80_to_sm89INS1_16FlashAttnFwdSm80INS1_25CollectiveMainloopFwdSm80ILi8ELi2ELb0EN4cute5tupleIJNS5_1CILi128EEENS7_ILi64EEENS7_ILi192EEEEEELi192ENS_10bfloat16_tEfNS_4arch4Sm80ELb0ELb1ELb1ELb1ELb1ELb0ELb1ELb1EEENS1_21CollectiveEpilogueFwdINS6_IJS8_SA_S9_EEENS6_IJNS7_ILi1EEESI_SI_EEESC_SE_Li256ELb1ELb1ELb1ELb0EEENS1_36VarlenDynamicPersistentTileSchedulerILi128ELi64ELi256ELi256ELb1ELb1ELb0ELb1ELb0ELb1EEEEEEEEEvNT_6ParamsE,"a",@progbits
	.sectionflags	@""
	.align	4
.nv.constant0._ZN7cutlass13device_kernelIN5flash19enable_sm80_to_sm89INS1_16FlashAttnFwdSm80INS1_25CollectiveMainloopFwdSm80ILi8ELi2ELb0EN4cute5tupleIJNS5_1CILi128EEENS7_ILi64EEENS7_ILi192EEEEEELi192ENS_10bfloat16_tEfNS_4arch4Sm80ELb0ELb1ELb1ELb1ELb1ELb0ELb1ELb1EEENS1_21CollectiveEpilogueFwdINS6_IJS8_SA_S9_EEENS6_IJNS7_ILi1EEESI_SI_EEESC_SE_Li256ELb1ELb1ELb1ELb0EEENS1_36VarlenDynamicPersistentTileSchedulerILi128ELi64ELi256ELi256ELb1ELb1ELb0ELb1ELb0ELb1EEEEEEEEEvNT_6ParamsE:
	.zero		1608


//--------------------- .nv.constant0._ZN7cutlass13device_kernelIN5flash19enable_sm80_to_sm89INS1_16FlashAttnFwdSm80INS1_25CollectiveMainloopFwdSm80ILi8ELi2ELb0EN4cute5tupleIJNS5_1CILi128EEENS7_ILi64EEENS7_ILi192EEEEEELi192ENS_10bfloat16_tEfNS_4arch4Sm80ELb0ELb1ELb1ELb1ELb1ELb1ELb1ELb1EEENS1_21CollectiveEpilogueFwdINS6_IJS8_SA_S9_EEENS6_IJNS7_ILi1EEESI_SI_EEESC_SE_Li256ELb1ELb1ELb1ELb0EEENS1_36VarlenDynamicPersistentTileSchedulerILi128ELi64ELi256ELi256ELb1ELb1ELb0ELb1ELb0ELb1EEEEEEEEEvNT_6ParamsE --------------------------
	.section	.nv.constant0._ZN7cutlass13device_kernelIN5flash19enable_sm80_to_sm89INS1_16FlashAttnFwdSm80INS1_25CollectiveMainloopFwdSm80ILi8ELi2ELb0EN4cute5tupleIJNS5_1CILi128EEENS7_ILi64EEENS7_ILi192EEEEEELi192ENS_10bfloat16_tEfNS_4arch4Sm80ELb0ELb1ELb1ELb1ELb1ELb1ELb1ELb1EEENS1_21CollectiveEpilogueFwdINS6_IJS8_SA_S9_EEENS6_IJNS7_ILi1EEESI_SI_EEESC_SE_Li256ELb1ELb1ELb1ELb0EEENS1_36VarlenDynamicPersistentTileSchedulerILi128ELi64ELi256ELi256ELb1ELb1ELb0ELb1ELb0ELb1EEEEEEEEEvNT_6ParamsE,"a",@progbits
	.sectionflags	@""
	.align	4
.nv.constant0._ZN7cutlass13device_kernelIN5flash19enable_sm80_to_sm89INS1_16FlashAttnFwdSm80INS1_25CollectiveMainloopFwdSm80ILi8ELi2ELb0EN4cute5tupleIJNS5_1CILi128EEENS7_ILi64EEENS7_ILi192EEEEEELi192ENS_10bfloat16_tEfNS_4arch4Sm80ELb0ELb1ELb1ELb1ELb1ELb1ELb1ELb1EEENS1_21CollectiveEpilogueFwdINS6_IJS8_SA_S9_EEENS6_IJNS7_ILi1EEESI_SI_EEESC_SE_Li256ELb1ELb1ELb1ELb0EEENS1_36VarlenDynamicPersistentTileSchedulerILi128ELi64ELi256ELi256ELb1ELb1ELb0ELb1ELb0ELb1EEEEEEEEEvNT_6ParamsE:
	.zero		1608


//--------------------- .nv.constant0._ZN7cutlass13device_kernelIN5flash19enable_sm80_to_sm89INS1_16FlashAttnFwdSm80INS1_25CollectiveMainloopFwdSm80ILi8ELi2ELb0EN4cute5tupleIJNS5_1CILi128EEENS7_ILi64EEENS7_ILi192EEEEEELi192ENS_10bfloat16_tEfNS_4arch4Sm80ELb1ELb0ELb1ELb0ELb1ELb0ELb1ELb1EEENS1_21CollectiveEpilogueFwdINS6_IJS8_SA_S9_EEENS6_IJNS7_ILi1EEESI_SI_EEESC_SE_Li256ELb0ELb1ELb1ELb0EEENS1_30DynamicPersistentTileSchedulerILi256ELi256ELb1ELb1ELb0EEEEEEEEEvNT_6ParamsE --------------------------
	.section	.nv.constant0._ZN7cutlass13device_kernelIN5flash19enable_sm80_to_sm89INS1_16FlashAttnFwdSm80INS1_25CollectiveMainloopFwdSm80ILi8ELi2ELb0EN4cute5tupleIJNS5_1CILi128EEENS7_ILi64EEENS7_ILi192EEEEEELi192ENS_10bfloat16_tEfNS_4arch4Sm80ELb1ELb0ELb1ELb0ELb1ELb0ELb1ELb1EEENS1_21CollectiveEpilogueFwdINS6_IJS8_SA_S9_EEENS6_IJNS7_ILi1EEESI_SI_EEESC_SE_Li256ELb0ELb1ELb1ELb0EEENS1_30DynamicPersistentTileSchedulerILi256ELi256ELb1ELb1ELb0EEEEEEEEEvNT_6ParamsE,"a",@progbits
	.sectionflags	@""
	.align	4
.nv.constant0._ZN7cutlass13device_kernelIN5flash19enable_sm80_to_sm89INS1_16FlashAttnFwdSm80INS1_25CollectiveMainloopFwdSm80ILi8ELi2ELb0EN4cute5tupleIJNS5_1CILi128EEENS7_ILi64EEENS7_ILi192EEEEEELi192ENS_10bfloat16_tEfNS_4arch4Sm80ELb1ELb0ELb1ELb0ELb1ELb0ELb1ELb1EEENS1_21CollectiveEpilogueFwdINS6_IJS8_SA_S9_EEENS6_IJNS7_ILi1EEESI_SI_EEESC_SE_Li256ELb0ELb1ELb1ELb0EEENS1_30DynamicPersistentTileSchedulerILi256ELi256ELb1ELb1ELb0EEEEEEEEEvNT_6ParamsE:
	.zero		1592


//--------------------- .nv.constant0._ZN7cutlass13device_kernelIN5flash19enable_sm80_to_sm89INS1_16FlashAttnFwdSm80INS1_25CollectiveMainloopFwdSm80ILi8ELi2ELb0EN4cute5tupleIJNS5_1CILi128EEENS7_ILi64EEENS7_ILi192EEEEEELi192ENS_10bfloat16_tEfNS_4arch4Sm80ELb1ELb0ELb1ELb1ELb1ELb0ELb1ELb1EEENS1_21CollectiveEpilogueFwdINS6_IJS8_SA_S9_EEENS6_IJNS7_ILi1EEESI_SI_EEESC_SE_Li256ELb1ELb1ELb1ELb0EEENS1_36VarlenDynamicPersistentTileSchedulerILi128ELi64ELi256ELi256ELb1ELb1ELb0ELb1ELb1ELb1EEEEEEEEEvNT_6ParamsE --------------------------
	.section	.nv.constant0._ZN7cutlass13device_kernelIN5flash19enable_sm80_to_sm89INS1_16FlashAttnFwdSm80INS1_25CollectiveMainloopFwdSm80ILi8ELi2ELb0EN4cute5tupleIJNS5_1CILi128EEENS7_ILi64EEENS7_ILi192EEEEEELi192ENS_10bfloat16_tEfNS_4arch4Sm80ELb1ELb0ELb1ELb1ELb1ELb0ELb1ELb1EEENS1_21CollectiveEpilogueFwdINS6_IJS8_SA_S9_EEENS6_IJNS7_ILi1EEESI_SI_EEESC_SE_Li256ELb1ELb1ELb1ELb0EEENS1_36VarlenDynamicPersistentTileSchedulerILi128ELi64ELi256ELi256ELb1ELb1ELb0ELb1ELb1ELb1EEEEEEEEEvNT_6ParamsE,"a",@progbits
	.sectionflags	@""
	.align	4
.nv.constant0._ZN7cutlass13device_kernelIN5flash19enable_sm80_to_sm89INS1_16FlashAttnFwdSm80INS1_25CollectiveMainloopFwdSm80ILi8ELi2ELb0EN4cute5tupleIJNS5_1CILi128EEENS7_ILi64EEENS7_ILi192EEEEEELi192ENS_10bfloat16_tEfNS_4arch4Sm80ELb1ELb0ELb1ELb1ELb1ELb0ELb1ELb1EEENS1_21CollectiveEpilogueFwdINS6_IJS8_SA_S9_EEENS6_IJNS7_ILi1EEESI_SI_EEESC_SE_Li256ELb1ELb1ELb1ELb0EEENS1_36VarlenDynamicPersistentTileSchedulerILi128ELi64ELi256ELi256ELb1ELb1ELb0ELb1ELb1ELb1EEEEEEEEEvNT_6ParamsE:
	.zero		1608


//--------------------- .nv.constant0._ZN7cutlass13device_kernelIN5flash19enable_sm80_to_sm89INS1_16FlashAttnFwdSm80INS1_25CollectiveMainloopFwdSm80ILi8ELi2ELb0EN4cute5tupleIJNS5_1CILi128EEENS7_ILi64EEENS7_ILi192EEEEEELi192ENS_10bfloat16_tEfNS_4arch4Sm80ELb1ELb0ELb1ELb1ELb1ELb1ELb1ELb1EEENS1_21CollectiveEpilogueFwdINS6_IJS8_SA_S9_EEENS6_IJNS7_ILi1EEESI_SI_EEESC_SE_Li256ELb1ELb1ELb1ELb0EEENS1_36VarlenDynamicPersistentTileSchedulerILi128ELi64ELi256ELi256ELb1ELb1ELb0ELb1ELb1ELb1EEEEEEEEEvNT_6ParamsE --------------------------
	.section	.nv.constant0._ZN7cutlass13device_kernelIN5flash19enable_sm80_to_sm89INS1_16FlashAttnFwdSm80INS1_25CollectiveMainloopFwdSm80ILi8ELi2ELb0EN4cute5tupleIJNS5_1CILi128EEENS7_ILi64EEENS7_ILi192EEEEEELi192ENS_10bfloat16_tEfNS_4arch4Sm80ELb1ELb0ELb1ELb1ELb1ELb1ELb1ELb1EEENS1_21CollectiveEpilogueFwdINS6_IJS8_SA_S9_EEENS6_IJNS7_ILi1EEESI_SI_EEESC_SE_Li256ELb1ELb1ELb1ELb0EEENS1_36VarlenDynamicPersistentTileSchedulerILi128ELi64ELi256ELi256ELb1ELb1ELb0ELb1ELb1ELb1EEEEEEEEEvNT_6ParamsE,"a",@progbits
	.sectionflags	@""
	.align	4
.nv.constant0._ZN7cutlass13device_kernelIN5flash19enable_sm80_to_sm89INS1_16FlashAttnFwdSm80INS1_25CollectiveMainloopFwdSm80ILi8ELi2ELb0EN4cute5tupleIJNS5_1CILi128EEENS7_ILi64EEENS7_ILi192EEEEEELi192ENS_10bfloat16_tEfNS_4arch4Sm80ELb1ELb0ELb1ELb1ELb1ELb1ELb1ELb1EEENS1_21CollectiveEpilogueFwdINS6_IJS8_SA_S9_EEENS6_IJNS7_ILi1EEESI_SI_EEESC_SE_Li256ELb1ELb1ELb1ELb0EEENS1_36VarlenDynamicPersistentTileSchedulerILi128ELi64ELi256ELi256ELb1ELb1ELb0ELb1ELb1ELb1EEEEEEEEEvNT_6ParamsE:
	.zero		1608


//--------------------- .nv.constant0._ZN7cutlass13device_kernelIN5flash19enable_sm80_to_sm89INS1_16FlashAttnFwdSm80INS1_25CollectiveMainloopFwdSm80ILi8ELi1ELb0EN4cute5tupleIJNS5_1CILi128EEENS7_ILi64EEENS7_ILi192EEEEEELi192ENS_10bfloat16_tEfNS_4arch4Sm80ELb0ELb0ELb0ELb0ELb1ELb0ELb1ELb1EEENS1_21CollectiveEpilogueFwdINS6_IJS8_SA_S9_EEENS6_IJNS7_ILi1EEESI_SI_EEESC_SE_Li256ELb0ELb1ELb1ELb0EEENS1_19SingleTileSchedulerILb0ELb1ELb1ELi128EEEEEEEEEvNT_6ParamsE --------------------------
	.section	.nv.constant0._ZN7cutlass13device_kernelIN5flash19enable_sm80_to_sm89INS1_16FlashAttnFwdSm80INS1_25CollectiveMainloopFwdSm80ILi8ELi1ELb0EN4cute5tupleIJNS5_1CILi128EEENS7_ILi64EEENS7_ILi192EEEEEELi192ENS_10bfloat16_tEfNS_4arch4Sm80ELb0ELb0ELb0ELb0ELb1ELb0ELb1ELb1EEENS1_21CollectiveEpilogueFwdINS6_IJS8_SA_S9_EEENS6_IJNS7_ILi1EEESI_SI_EEESC_SE_Li256ELb0ELb1ELb1ELb0EEENS1_19SingleTileSchedulerILb0ELb1ELb1ELi128EEEEEEEEEvNT_6ParamsE,"a",@progbits
	.sectionflags	@""
	.align	4
.nv.constant0._ZN7cutlass13device_kernelIN5flash19enable_sm80_to_sm89INS1_16FlashAttnFwdSm80INS1_25CollectiveMainloopFwdSm80ILi8ELi1ELb0EN4cute5tupleIJNS5_1CILi128EEENS7_ILi64EEENS7_ILi192EEEEEELi192ENS_10bfloat16_tEfNS_4arch4Sm80ELb0ELb0ELb0ELb0ELb1ELb0ELb1ELb1EEENS1_21CollectiveEpilogueFwdINS6_IJS8_SA_S9_EEENS6_IJNS7_ILi1EEESI_SI_EEESC_SE_Li256ELb0ELb1ELb1ELb0EEENS1_19SingleTileSchedulerILb0ELb1ELb1ELi128EEEEEEEEEvNT_6ParamsE:
	.zero		1576


//--------------------- .nv.constant0._ZN7cutlass13device_kernelIN5flash19enable_sm80_to_sm89INS1_16FlashAttnFwdSm80INS1_25CollectiveMainloopFwdSm80ILi8ELi1ELb0EN4cute5tupleIJNS5_1CILi128EEENS7_ILi64EEENS7_ILi192EEEEEELi192ENS_10bfloat16_tEfNS_4arch4Sm80ELb0ELb0ELb0ELb1ELb1ELb0ELb1ELb1EEENS1_21CollectiveEpilogueFwdINS6_IJS8_SA_S9_EEENS6_IJNS7_ILi1EEESI_SI_EEESC_SE_Li256ELb1ELb1ELb1ELb0EEENS1_36VarlenDynamicPersistentTileSchedulerILi128ELi64ELi256ELi256ELb1ELb1ELb0ELb0ELb1ELb1EEEEEEEEEvNT_6ParamsE --------------------------
	.section	.nv.constant0._ZN7cutlass13device_kernelIN5flash19enable_sm80_to_sm89INS1_16FlashAttnFwdSm80INS1_25CollectiveMainloopFwdSm80ILi8ELi1ELb0EN4cute5tupleIJNS5_1CILi128EEENS7_ILi64EEENS7_ILi192EEEEEELi192ENS_10bfloat16_tEfNS_4arch4Sm80ELb0ELb0ELb0ELb1ELb1ELb0ELb1ELb1EEENS1_21CollectiveEpilogueFwdINS6_IJS8_SA_S9_EEENS6_IJNS7_ILi1EEESI_SI_EEESC_SE_Li256ELb1ELb1ELb1ELb0EEENS1_36VarlenDynamicPersistentTileSchedulerILi128ELi64ELi256ELi256ELb1ELb1ELb0ELb0ELb1ELb1EEEEEEEEEvNT_6ParamsE,"a",@progbits
	.sectionflags	@""
	.align	4
.nv.constant0._ZN7cutlass13device_kernelIN5flash19enable_sm80_to_sm89INS1_16FlashAttnFwdSm80INS1_25CollectiveMainloopFwdSm80ILi8ELi1ELb0EN4cute5tupleIJNS5_1CILi128EEENS7_ILi64EEENS7_ILi192EEEEEELi192ENS_10bfloat16_tEfNS_4arch4Sm80ELb0ELb0ELb0ELb1ELb1ELb0ELb1ELb1EEENS1_21CollectiveEpilogueFwdINS6_IJS8_SA_S9_EEENS6_IJNS7_ILi1EEESI_SI_EEESC_SE_Li256ELb1ELb1ELb1ELb0EEENS1_36VarlenDynamicPersistentTileSchedulerILi128ELi64ELi256ELi256ELb1ELb1ELb0ELb0ELb1ELb1EEEEEEEEEvNT_6ParamsE:
	.zero		1608


//--------------------- .nv.constant0._ZN7cutlass13device_kernelIN5flash19enable_sm80_to_sm89INS1_16FlashAttnFwdSm80INS1_25CollectiveMainloopFwdSm80ILi8ELi1ELb0EN4cute5tupleIJNS5_1CILi128EEENS7_ILi64EEENS7_ILi192EEEEEELi192ENS_10bfloat16_tEfNS_4arch4Sm80ELb0ELb0ELb0ELb1ELb1ELb1ELb1ELb1EEENS1_21CollectiveEpilogueFwdINS6_IJS8_SA_S9_EEENS6_IJNS7_ILi1EEESI_SI_EEESC_SE_Li256ELb1ELb1ELb1ELb0EEENS1_36VarlenDynamicPersistentTileSchedulerILi128ELi64ELi256ELi256ELb1ELb1ELb0ELb0ELb1ELb1EEEEEEEEEvNT_6ParamsE --------------------------
	.section	.nv.constant0._ZN7cutlass13device_kernelIN5flash19enable_sm80_to_sm89INS1_16FlashAttnFwdSm80INS1_25CollectiveMainloopFwdSm80ILi8ELi1ELb0EN4cute5tupleIJNS5_1CILi128EEENS7_ILi64EEENS7_ILi192EEEEEELi192ENS_10bfloat16_tEfNS_4arch4Sm80ELb0ELb0ELb0ELb1ELb1ELb1ELb1ELb1EEENS1_21CollectiveEpilogueFwdINS6_IJS8_SA_S9_EEENS6_IJNS7_ILi1EEESI_SI_EEESC_SE_Li256ELb1ELb1ELb1ELb0EEENS1_36VarlenDynamicPersistentTileSchedulerILi128ELi64ELi256ELi256ELb1ELb1ELb0ELb0ELb1ELb1EEEEEEEEEvNT_6ParamsE,"a",@progbits
	.sectionflags	@""
	.align	4
.nv.constant0._ZN7cutlass13device_kernelIN5flash19enable_sm80_to_sm89INS1_16FlashAttnFwdSm80INS1_25CollectiveMainloopFwdSm80ILi8ELi1ELb0EN4cute5tupleIJNS5_1CILi128EEENS7_ILi64EEENS7_ILi192EEEEEELi192ENS_10bfloat16_tEfNS_4arch4Sm80ELb0ELb0ELb0ELb1ELb1ELb1ELb1ELb1EEENS1_21CollectiveEpilogueFwdINS6_IJS8_SA_S9_EEENS6_IJNS7_ILi1EEESI_SI_EEESC_SE_Li256ELb1ELb1ELb1ELb0EEENS1_36VarlenDynamicPersistentTileSchedulerILi128ELi64ELi256ELi256ELb1ELb1ELb0ELb0ELb1ELb1EEEEEEEEEvNT_6ParamsE:
	.zero		1608


//--------------------- .nv.constant0._ZN7cutlass13device_kernelIN5flash19enable_sm80_to_sm89INS1_16FlashAttnFwdSm80INS1_25CollectiveMainloopFwdSm80ILi8ELi1ELb0EN4cute5tupleIJNS5_1CILi128EEENS7_ILi64EEENS7_ILi192EEEEEELi192ENS_10bfloat16_tEfNS_4arch4Sm80ELb0ELb1ELb0ELb0ELb1ELb0ELb1ELb1EEENS1_21CollectiveEpilogueFwdINS6_IJS8_SA_S9_EEENS6_IJNS7_ILi1EEESI_SI_EEESC_SE_Li256ELb0ELb1ELb1ELb0EEENS1_19SingleTileSchedulerILb0ELb1ELb1ELi128EEEEEEEEEvNT_6ParamsE --------------------------
	.section	.nv.constant0._ZN7cutlass13device_kernelIN5flash19enable_sm80_to_sm89INS1_16FlashAttnFwdSm80INS1_25CollectiveMainloopFwdSm80ILi8ELi1ELb0EN4cute5tupleIJNS5_1CILi128EEENS7_ILi64EEENS7_ILi192EEEEEELi192ENS_10bfloat16_tEfNS_4arch4Sm80ELb0ELb1ELb0ELb0ELb1ELb0ELb1ELb1EEENS1_21CollectiveEpilogueFwdINS6_IJS8_SA_S9_EEENS6_IJNS7_ILi1EEESI_SI_EEESC_SE_Li256ELb0ELb1ELb1ELb0EEENS1_19SingleTileSchedulerILb0ELb1ELb1ELi128EEEEEEEEEvNT_6ParamsE,"a",@progbits
	.sectionflags	@""
	.align	4
.nv.constant0._ZN7cutlass13device_kernelIN5flash19enable_sm80_to_sm89INS1_16FlashAttnFwdSm80INS1_25CollectiveMainloopFwdSm80ILi8ELi1ELb0EN4cute5tupleIJNS5_1CILi128EEENS7_ILi64EEENS7_ILi192EEEEEELi192ENS_10bfloat16_tEfNS_4arch4Sm80ELb0ELb1ELb0ELb0ELb1ELb0ELb1ELb1EEENS1_21CollectiveEpilogueFwdINS6_IJS8_SA_S9_EEENS6_IJNS7_ILi1EEESI_SI_EEESC_SE_Li256ELb0ELb1ELb1ELb0EEENS1_19SingleTileSchedulerILb0ELb1ELb1ELi128EEEEEEEEEvNT_6ParamsE:
	.zero		1576


//--------------------- .nv.constant0._ZN7cutlass13device_kernelIN5flash19enable_sm80_to_sm89INS1_16FlashAttnFwdSm80INS1_25CollectiveMainloopFwdSm80ILi8ELi1ELb0EN4cute5tupleIJNS5_1CILi128EEENS7_ILi64EEENS7_ILi192EEEEEELi192ENS_10bfloat16_tEfNS_4arch4Sm80ELb0ELb1ELb0ELb1ELb1ELb0ELb1ELb1EEENS1_21CollectiveEpilogueFwdINS6_IJS8_SA_S9_EEENS6_IJNS7_ILi1EEESI_SI_EEESC_SE_Li256ELb1ELb1ELb1ELb0EEENS1_36VarlenDynamicPersistentTileSchedulerILi128ELi64ELi256ELi256ELb1ELb1ELb0ELb1ELb0ELb1EEEEEEEEEvNT_6ParamsE --------------------------
	.section	.nv.constant0._ZN7cutlass13device_kernelIN5flash19enable_sm80_to_sm89INS1_16FlashAttnFwdSm80INS1_25CollectiveMainloopFwdSm80ILi8ELi1ELb0EN4cute5tupleIJNS5_1CILi128EEENS7_ILi64EEENS7_ILi192EEEEEELi192ENS_10bfloat16_tEfNS_4arch4Sm80ELb0ELb1ELb0ELb1ELb1ELb0ELb1ELb1EEENS1_21CollectiveEpilogueFwdINS6_IJS8_SA_S9_EEENS6_IJNS7_ILi1EEESI_SI_EEESC_SE_Li256ELb1ELb1ELb1ELb0EEENS1_36VarlenDynamicPersistentTileSchedulerILi128ELi64ELi256ELi256ELb1ELb1ELb0ELb1ELb0ELb1EEEEEEEEEvNT_6ParamsE,"a",@progbits
	.sectionflags	@""
	.align	4
.nv.constant0._ZN7cutlass13device_kernelIN5flash19enable_sm80_to_sm89INS1_16FlashAttnFwdSm80INS1_25CollectiveMainloopFwdSm80ILi8ELi1ELb0EN4cute5tupleIJNS5_1CILi128EEENS7_ILi64EEENS7_ILi192EEEEEELi192ENS_10bfloat16_tEfNS_4arch4Sm80ELb0ELb1ELb0ELb1ELb1ELb0ELb1ELb1EEENS1_21CollectiveEpilogueFwdINS6_IJS8_SA_S9_EEENS6_IJNS7_ILi1EEESI_SI_EEESC_SE_Li256ELb1ELb1ELb1ELb0EEENS1_36VarlenDynamicPersistentTileSchedulerILi128ELi64ELi256ELi256ELb1ELb1ELb0ELb1ELb0ELb1EEEEEEEEEvNT_6ParamsE:
	.zero		1608


//--------------------- .nv.constant0._ZN7cutlass13device_kernelIN5flash19enable_sm80_to_sm89INS1_16FlashAttnFwdSm80INS1_25CollectiveMainloopFwdSm80ILi8ELi1ELb0EN4cute5tupleIJNS5_1CILi128EEENS7_ILi64EEENS7_ILi192EEEEEELi192ENS_10bfloat16_tEfNS_4arch4Sm80ELb0ELb1ELb0ELb1ELb1ELb1ELb1ELb1EEENS1_21CollectiveEpilogueFwdINS6_IJS8_SA_S9_EEENS6_IJNS7_ILi1EEESI_SI_EEESC_SE_Li256ELb1ELb1ELb1ELb0EEENS1_36VarlenDynamicPersistentTileSchedulerILi128ELi64ELi256ELi256ELb1ELb1ELb0ELb1ELb0ELb1EEEEEEEEEvNT_6ParamsE --------------------------
	.section	.nv.constant0._ZN7cutlass13device_kernelIN5flash19enable_sm80_to_sm89INS1_16FlashAttnFwdSm80INS1_25CollectiveMainloopFwdSm80ILi8ELi1ELb0EN4cute5tupleIJNS5_1CILi128EEENS7_ILi64EEENS7_ILi192EEEEEELi192ENS_10bfloat16_tEfNS_4arch4Sm80ELb0ELb1ELb0ELb1ELb1ELb1ELb1ELb1EEENS1_21CollectiveEpilogueFwdINS6_IJS8_SA_S9_EEENS6_IJNS7_ILi1EEESI_SI_EEESC_SE_Li256ELb1ELb1ELb1ELb0EEENS1_36VarlenDynamicPersistentTileSchedulerILi128ELi64ELi256ELi256ELb1ELb1ELb0ELb1ELb0ELb1EEEEEEEEEvNT_6ParamsE,"a",@progbits
	.sectionflags	@""
	.align	4
.nv.constant0._ZN7cutlass13device_kernelIN5flash19enable_sm80_to_sm89INS1_16FlashAttnFwdSm80INS1_25CollectiveMainloopFwdSm80ILi8ELi1ELb0EN4cute5tupleIJNS5_1CILi128EEENS7_ILi64EEENS7_ILi192EEEEEELi192ENS_10bfloat16_tEfNS_4arch4Sm80ELb0ELb1ELb0ELb1ELb1ELb1ELb1ELb1EEENS1_21CollectiveEpilogueFwdINS6_IJS8_SA_S9_EEENS6_IJNS7_ILi1EEESI_SI_EEESC_SE_Li256ELb1ELb1ELb1ELb0EEENS1_36VarlenDynamicPersistentTileSchedulerILi128ELi64ELi256ELi256ELb1ELb1ELb0ELb1ELb0ELb1EEEEEEEEEvNT_6ParamsE:
	.zero		1608


//--------------------- .nv.constant0._ZN7cutlass13device_kernelIN5flash19enable_sm80_to_sm89INS1_16FlashAttnFwdSm80INS1_25CollectiveMainloopFwdSm80ILi8ELi1ELb0EN4cute5tupleIJNS5_1CILi128EEENS7_ILi64EEENS7_ILi192EEEEEELi192ENS_10bfloat16_tEfNS_4arch4Sm80ELb1ELb0ELb0ELb0ELb1ELb0ELb1ELb1EEENS1_21CollectiveEpilogueFwdINS6_IJS8_SA_S9_EEENS6_IJNS7_ILi1EEESI_SI_EEESC_SE_Li256ELb0ELb1ELb1ELb0EEENS1_30DynamicPersistentTileSchedulerILi256ELi256ELb1ELb1ELb0EEEEEEEEEvNT_6ParamsE --------------------------
	.section	.nv.constant0._ZN7cutlass13device_kernelIN5flash19enable_sm80_to_sm89INS1_16FlashAttnFwdSm80INS1_25CollectiveMainloopFwdSm80ILi8ELi1ELb0EN4cute5tupleIJNS5_1CILi128EEENS7_ILi64EEENS7_ILi192EEEEEELi192ENS_10bfloat16_tEfNS_4arch4Sm80ELb1ELb0ELb0ELb0ELb1ELb0ELb1ELb1EEENS1_21CollectiveEpilogueFwdINS6_IJS8_SA_S9_EEENS6_IJNS7_ILi1EEESI_SI_EEESC_SE_Li256ELb0ELb1ELb1ELb0EEENS1_30DynamicPersistentTileSchedulerILi256ELi256ELb1ELb1ELb0EEEEEEEEEvNT_6ParamsE,"a",@progbits
	.sectionflags	@""
	.align	4
.nv.constant0._ZN7cutlass13device_kernelIN5flash19enable_sm80_to_sm89INS1_16FlashAttnFwdSm80INS1_25CollectiveMainloopFwdSm80ILi8ELi1ELb0EN4cute5tupleIJNS5_1CILi128EEENS7_ILi64EEENS7_ILi192EEEEEELi192ENS_10bfloat16_tEfNS_4arch4Sm80ELb1ELb0ELb0ELb0ELb1ELb0ELb1ELb1EEENS1_21CollectiveEpilogueFwdINS6_IJS8_SA_S9_EEENS6_IJNS7_ILi1EEESI_SI_EEESC_SE_Li256ELb0ELb1ELb1ELb0EEENS1_30DynamicPersistentTileSchedulerILi256ELi256ELb1ELb1ELb0EEEEEEEEEvNT_6ParamsE:
	.zero		1592


//--------------------- .nv.constant0._ZN7cutlass13device_kernelIN5flash19enable_sm80_to_sm89INS1_16FlashAttnFwdSm80INS1_25CollectiveMainloopFwdSm80ILi8ELi1ELb0EN4cute5tupleIJNS5_1CILi128EEENS7_ILi64EEENS7_ILi192EEEEEELi192ENS_10bfloat16_tEfNS_4arch4Sm80ELb1ELb0ELb0ELb1ELb1ELb0ELb1ELb1EEENS1_21CollectiveEpilogueFwdINS6_IJS8_SA_S9_EEENS6_IJNS7_ILi1EEESI_SI_EEESC_SE_Li256ELb1ELb1ELb1ELb0EEENS1_36VarlenDynamicPersistentTileSchedulerILi128ELi64ELi256ELi256ELb1ELb1ELb0ELb1ELb1ELb1EEEEEEEEEvNT_6ParamsE --------------------------
	.section	.nv.constant0._ZN7cutlass13device_kernelIN5flash19enable_sm80_to_sm89INS1_16FlashAttnFwdSm80INS1_25CollectiveMainloopFwdSm80ILi8ELi1ELb0EN4cute5tupleIJNS5_1CILi128EEENS7_ILi64EEENS7_ILi192EEEEEELi192ENS_10bfloat16_tEfNS_4arch4Sm80ELb1ELb0ELb0ELb1ELb1ELb0ELb1ELb1EEENS1_21CollectiveEpilogueFwdINS6_IJS8_SA_S9_EEENS6_IJNS7_ILi1EEESI_SI_EEESC_SE_Li256ELb1ELb1ELb1ELb0EEENS1_36VarlenDynamicPersistentTileSchedulerILi128ELi64ELi256ELi256ELb1ELb1ELb0ELb1ELb1ELb1EEEEEEEEEvNT_6ParamsE,"a",@progbits
	.sectionflags	@""
	.align	4
.nv.constant0._ZN7cutlass13device_kernelIN5flash19enable_sm80_to_sm89INS1_16FlashAttnFwdSm80INS1_25CollectiveMainloopFwdSm80ILi8ELi1ELb0EN4cute5tupleIJNS5_1CILi128EEENS7_ILi64EEENS7_ILi192EEEEEELi192ENS_10bfloat16_tEfNS_4arch4Sm80ELb1ELb0ELb0ELb1ELb1ELb0ELb1ELb1EEENS1_21CollectiveEpilogueFwdINS6_IJS8_SA_S9_EEENS6_IJNS7_ILi1EEESI_SI_EEESC_SE_Li256ELb1ELb1ELb1ELb0EEENS1_36VarlenDynamicPersistentTileSchedulerILi128ELi64ELi256ELi256ELb1ELb1ELb0ELb1ELb1ELb1EEEEEEEEEvNT_6ParamsE:
	.zero		1608


//--------------------- .nv.constant0._ZN7cutlass13device_kernelIN5flash19enable_sm80_to_sm89INS1_16FlashAttnFwdSm80INS1_25CollectiveMainloopFwdSm80ILi8ELi1ELb0EN4cute5tupleIJNS5_1CILi128EEENS7_ILi64EEENS7_ILi192EEEEEELi192ENS_10bfloat16_tEfNS_4arch4Sm80ELb1ELb0ELb0ELb1ELb1ELb1ELb1ELb1EEENS1_21CollectiveEpilogueFwdINS6_IJS8_SA_S9_EEENS6_IJNS7_ILi1EEESI_SI_EEESC_SE_Li256ELb1ELb1ELb1ELb0EEENS1_36VarlenDynamicPersistentTileSchedulerILi128ELi64ELi256ELi256ELb1ELb1ELb0ELb1ELb1ELb1EEEEEEEEEvNT_6ParamsE --------------------------
	.section	.nv.constant0._ZN7cutlass13device_kernelIN5flash19enable_sm80_to_sm89INS1_16FlashAttnFwdSm80INS1_25CollectiveMainloopFwdSm80ILi8ELi1ELb0EN4cute5tupleIJNS5_1CILi128EEENS7_ILi64EEENS7_ILi192EEEEEELi192ENS_10bfloat16_tEfNS_4arch4Sm80ELb1ELb0ELb0ELb1ELb1ELb1ELb1ELb1EEENS1_21CollectiveEpilogueFwdINS6_IJS8_SA_S9_EEENS6_IJNS7_ILi1EEESI_SI_EEESC_SE_Li256ELb1ELb1ELb1ELb0EEENS1_36VarlenDynamicPersistentTileSchedulerILi128ELi64ELi256ELi256ELb1ELb1ELb0ELb1ELb1ELb1EEEEEEEEEvNT_6ParamsE,"a",@progbits
	.sectionflags	@""
	.align	4
.nv.constant0._ZN7cutlass13device_kernelIN5flash19enable_sm80_to_sm89INS1_16FlashAttnFwdSm80INS1_25CollectiveMainloopFwdSm80ILi8ELi1ELb0EN4cute5tupleIJNS5_1CILi128EEENS7_ILi64EEENS7_ILi192EEEEEELi192ENS_10bfloat16_tEfNS_4arch4Sm80ELb1ELb0ELb0ELb1ELb1ELb1ELb1ELb1EEENS1_21CollectiveEpilogueFwdINS6_IJS8_SA_S9_EEENS6_IJNS7_ILi1EEESI_SI_EEESC_SE_Li256ELb1ELb1ELb1ELb0EEENS1_36VarlenDynamicPersistentTileSchedulerILi128ELi64ELi256ELi256ELb1ELb1ELb0ELb1ELb1ELb1EEEEEEEEEvNT_6ParamsE:
	.zero		1608


//--------------------- .nv.constant0._ZN7cutlass13device_kernelIN5flash19enable_sm80_to_sm89INS1_16FlashAttnFwdSm80INS1_25CollectiveMainloopFwdSm80ILi8ELi2ELb0EN4cute5tupleIJNS5_1CILi128EEENS7_ILi64EEENS7_ILi192EEEEEELi192ENS_10bfloat16_tEfNS_4arch4Sm80ELb0ELb0ELb0ELb0ELb1ELb0ELb1ELb1EEENS1_21CollectiveEpilogueFwdINS6_IJS8_SA_S9_EEENS6_IJNS7_ILi1EEESI_SI_EEESC_SE_Li256ELb0ELb1ELb1ELb0EEENS1_19SingleTileSchedulerILb0ELb1ELb1ELi128EEEEEEEEEvNT_6ParamsE --------------------------
	.section	.nv.constant0._ZN7cutlass13device_kernelIN5flash19enable_sm80_to_sm89INS1_16FlashAttnFwdSm80INS1_25CollectiveMainloopFwdSm80ILi8ELi2ELb0EN4cute5tupleIJNS5_1CILi128EEENS7_ILi64EEENS7_ILi192EEEEEELi192ENS_10bfloat16_tEfNS_4arch4Sm80ELb0ELb0ELb0ELb0ELb1ELb0ELb1ELb1EEENS1_21CollectiveEpilogueFwdINS6_IJS8_SA_S9_EEENS6_IJNS7_ILi1EEESI_SI_EEESC_SE_Li256ELb0ELb1ELb1ELb0EEENS1_19SingleTileSchedulerILb0ELb1ELb1ELi128EEEEEEEEEvNT_6ParamsE,"a",@progbits
	.sectionflags	@""
	.align	4
.nv.constant0._ZN7cutlass13device_kernelIN5flash19enable_sm80_to_sm89INS1_16FlashAttnFwdSm80INS1_25CollectiveMainloopFwdSm80ILi8ELi2ELb0EN4cute5tupleIJNS5_1CILi128EEENS7_ILi64EEENS7_ILi192EEEEEELi192ENS_10bfloat16_tEfNS_4arch4Sm80ELb0ELb0ELb0ELb0ELb1ELb0ELb1ELb1EEENS1_21CollectiveEpilogueFwdINS6_IJS8_SA_S9_EEENS6_IJNS7_ILi1EEESI_SI_EEESC_SE_Li256ELb0ELb1ELb1ELb0EEENS1_19SingleTileSchedulerILb0ELb1ELb1ELi128EEEEEEEEEvNT_6ParamsE:
	.zero		1576


//--------------------- .nv.constant0._ZN7cutlass13device_kernelIN5flash19enable_sm80_to_sm89INS1_16FlashAttnFwdSm80INS1_25CollectiveMainloopFwdSm80ILi8ELi2ELb0EN4cute5tupleIJNS5_1CILi128EEENS7_ILi64EEENS7_ILi192EEEEEELi192ENS_10bfloat16_tEfNS_4arch4Sm80ELb0ELb0ELb0ELb1ELb1ELb0ELb1ELb1EEENS1_21CollectiveEpilogueFwdINS6_IJS8_SA_S9_EEENS6_IJNS7_ILi1EEESI_SI_EEESC_SE_Li256ELb1ELb1ELb1ELb0EEENS1_36VarlenDynamicPersistentTileSchedulerILi128ELi64ELi256ELi256ELb1ELb1ELb0ELb0ELb1ELb1EEEEEEEEEvNT_6ParamsE --------------------------
	.section	.nv.constant0._ZN7cutlass13device_kernelIN5flash19enable_sm80_to_sm89INS1_16FlashAttnFwdSm80INS1_25CollectiveMainloopFwdSm80ILi8ELi2ELb0EN4cute5tupleIJNS5_1CILi128EEENS7_ILi64EEENS7_ILi192EEEEEELi192ENS_10bfloat16_tEfNS_4arch4Sm80ELb0ELb0ELb0ELb1ELb1ELb0ELb1ELb1EEENS1_21CollectiveEpilogueFwdINS6_IJS8_SA_S9_EEENS6_IJNS7_ILi1EEESI_SI_EEESC_SE_Li256ELb1ELb1ELb1ELb0EEENS1_36VarlenDynamicPersistentTileSchedulerILi128ELi64ELi256ELi256ELb1ELb1ELb0ELb0ELb1ELb1EEEEEEEEEvNT_6ParamsE,"a",@progbits
	.sectionflags	@""
	.align	4
.nv.constant0._ZN7cutlass13device_kernelIN5flash19enable_sm80_to_sm89INS1_16FlashAttnFwdSm80INS1_25CollectiveMainloopFwdSm80ILi8ELi2ELb0EN4cute5tupleIJNS5_1CILi128EEENS7_ILi64EEENS7_ILi192EEEEEELi192ENS_10bfloat16_tEfNS_4arch4Sm80ELb0ELb0ELb0ELb1ELb1ELb0ELb1ELb1EEENS1_21CollectiveEpilogueFwdINS6_IJS8_SA_S9_EEENS6_IJNS7_ILi1EEESI_SI_EEESC_SE_Li256ELb1ELb1ELb1ELb0EEENS1_36VarlenDynamicPersistentTileSchedulerILi128ELi64ELi256ELi256ELb1ELb1ELb0ELb0ELb1ELb1EEEEEEEEEvNT_6ParamsE:
	.zero		1608


//--------------------- .nv.constant0._ZN7cutlass13device_kernelIN5flash19enable_sm80_to_sm89INS1_16FlashAttnFwdSm80INS1_25CollectiveMainloopFwdSm80ILi8ELi2ELb0EN4cute5tupleIJNS5_1CILi128EEENS7_ILi64EEENS7_ILi192EEEEEELi192ENS_10bfloat16_tEfNS_4arch4Sm80ELb0ELb0ELb0ELb1ELb1ELb1ELb1ELb1EEENS1_21CollectiveEpilogueFwdINS6_IJS8_SA_S9_EEENS6_IJNS7_ILi1EEESI_SI_EEESC_SE_Li256ELb1ELb1ELb1ELb0EEENS1_36VarlenDynamicPersistentTileSchedulerILi128ELi64ELi256ELi256ELb1ELb1ELb0ELb0ELb1ELb1EEEEEEEEEvNT_6ParamsE --------------------------
	.section	.nv.constant0._ZN7cutlass13device_kernelIN5flash19enable_sm80_to_sm89INS1_16FlashAttnFwdSm80INS1_25CollectiveMainloopFwdSm80ILi8ELi2ELb0EN4cute5tupleIJNS5_1CILi128EEENS7_ILi64EEENS7_ILi192EEEEEELi192ENS_10bfloat16_tEfNS_4arch4Sm80ELb0ELb0ELb0ELb1ELb1ELb1ELb1ELb1EEENS1_21CollectiveEpilogueFwdINS6_IJS8_SA_S9_EEENS6_IJNS7_ILi1EEESI_SI_EEESC_SE_Li256ELb1ELb1ELb1ELb0EEENS1_36VarlenDynamicPersistentTileSchedulerILi128ELi64ELi256ELi256ELb1ELb1ELb0ELb0ELb1ELb1EEEEEEEEEvNT_6ParamsE,"a",@progbits
	.sectionflags	@""
	.align	4
.nv.constant0._ZN7cutlass13device_kernelIN5flash19enable_sm80_to_sm89INS1_16FlashAttnFwdSm80INS1_25CollectiveMainloopFwdSm80ILi8ELi2ELb0EN4cute5tupleIJNS5_1CILi128EEENS7_ILi64EEENS7_ILi192EEEEEELi192ENS_10bfloat16_tEfNS_4arch4Sm80ELb0ELb0ELb0ELb1ELb1ELb1ELb1ELb1EEENS1_21CollectiveEpilogueFwdINS6_IJS8_SA_S9_EEENS6_IJNS7_ILi1EEESI_SI_EEESC_SE_Li256ELb1ELb1ELb1ELb0EEENS1_36VarlenDynamicPersistentTileSchedulerILi128ELi64ELi256ELi256ELb1ELb1ELb0ELb0ELb1ELb1EEEEEEEEEvNT_6ParamsE:
	.zero		1608


//--------------------- .nv.constant0._ZN7cutlass13device_kernelIN5flash19enable_sm80_to_sm89INS1_16FlashAttnFwdSm80INS1_25CollectiveMainloopFwdSm80ILi8ELi2ELb0EN4cute5tupleIJNS5_1CILi128EEENS7_ILi64EEENS7_ILi192EEEEEELi192ENS_10bfloat16_tEfNS_4arch4Sm80ELb0ELb1ELb0ELb0ELb1ELb0ELb1ELb1EEENS1_21CollectiveEpilogueFwdINS6_IJS8_SA_S9_EEENS6_IJNS7_ILi1EEESI_SI_EEESC_SE_Li256ELb0ELb1ELb1ELb0EEENS1_19SingleTileSchedulerILb0ELb1ELb1ELi128EEEEEEEEEvNT_6ParamsE --------------------------
	.section	.nv.constant0._ZN7cutlass13device_kernelIN5flash19enable_sm80_to_sm89INS1_16FlashAttnFwdSm80INS1_25CollectiveMainloopFwdSm80ILi8ELi2ELb0EN4cute5tupleIJNS5_1CILi128EEENS7_ILi64EEENS7_ILi192EEEEEELi192ENS_10bfloat16_tEfNS_4arch4Sm80ELb0ELb1ELb0ELb0ELb1ELb0ELb1ELb1EEENS1_21CollectiveEpilogueFwdINS6_IJS8_SA_S9_EEENS6_IJNS7_ILi1EEESI_SI_EEESC_SE_Li256ELb0ELb1ELb1ELb0EEENS1_19SingleTileSchedulerILb0ELb1ELb1ELi128EEEEEEEEEvNT_6ParamsE,"a",@progbits
	.sectionflags	@""
	.align	4
.nv.constant0._ZN7cutlass13device_kernelIN5flash19enable_sm80_to_sm89INS1_16FlashAttnFwdSm80INS1_25CollectiveMainloopFwdSm80ILi8ELi2ELb0EN4cute5tupleIJNS5_1CILi128EEENS7_ILi64EEENS7_ILi192EEEEEELi192ENS_10bfloat16_tEfNS_4arch4Sm80ELb0ELb1ELb0ELb0ELb1ELb0ELb1ELb1EEENS1_21CollectiveEpilogueFwdINS6_IJS8_SA_S9_EEENS6_IJNS7_ILi1EEESI_SI_EEESC_SE_Li256ELb0ELb1ELb1ELb0EEENS1_19SingleTileSchedulerILb0ELb1ELb1ELi128EEEEEEEEEvNT_6ParamsE:
	.zero		1576


//--------------------- .nv.constant0._ZN7cutlass13device_kernelIN5flash19enable_sm80_to_sm89INS1_16FlashAttnFwdSm80INS1_25CollectiveMainloopFwdSm80ILi8ELi2ELb0EN4cute5tupleIJNS5_1CILi128EEENS7_ILi64EEENS7_ILi192EEEEEELi192ENS_10bfloat16_tEfNS_4arch4Sm80ELb0ELb1ELb0ELb1ELb1ELb0ELb1ELb1EEENS1_21CollectiveEpilogueFwdINS6_IJS8_SA_S9_EEENS6_IJNS7_ILi1EEESI_SI_EEESC_SE_Li256ELb1ELb1ELb1ELb0EEENS1_36VarlenDynamicPersistentTileSchedulerILi128ELi64ELi256ELi256ELb1ELb1ELb0ELb1ELb0ELb1EEEEEEEEEvNT_6ParamsE --------------------------
	.section	.nv.constant0._ZN7cutlass13device_kernelIN5flash19enable_sm80_to_sm89INS1_16FlashAttnFwdSm80INS1_25CollectiveMainloopFwdSm80ILi8ELi2ELb0EN4cute5tupleIJNS5_1CILi128EEENS7_ILi64EEENS7_ILi192EEEEEELi192ENS_10bfloat16_tEfNS_4arch4Sm80ELb0ELb1ELb0ELb1ELb1ELb0ELb1ELb1EEENS1_21CollectiveEpilogueFwdINS6_IJS8_SA_S9_EEENS6_IJNS7_ILi1EEESI_SI_EEESC_SE_Li256ELb1ELb1ELb1ELb0EEENS1_36VarlenDynamicPersistentTileSchedulerILi128ELi64ELi256ELi256ELb1ELb1ELb0ELb1ELb0ELb1EEEEEEEEEvNT_6ParamsE,"a",@progbits
	.sectionflags	@""
	.align	4
.nv.constant0._ZN7cutlass13device_kernelIN5flash19enable_sm80_to_sm89INS1_16FlashAttnFwdSm80INS1_25CollectiveMainloopFwdSm80ILi8ELi2ELb0EN4cute5tupleIJNS5_1CILi128EEENS7_ILi64EEENS7_ILi192EEEEEELi192ENS_10bfloat16_tEfNS_4arch4Sm80ELb0ELb1ELb0ELb1ELb1ELb0ELb1ELb1EEENS1_21CollectiveEpilogueFwdINS6_IJS8_SA_S9_EEENS6_IJNS7_ILi1EEESI_SI_EEESC_SE_Li256ELb1ELb1ELb1ELb0EEENS1_36VarlenDynamicPersistentTileSchedulerILi128ELi64ELi256ELi256ELb1ELb1ELb0ELb1ELb0ELb1EEEEEEEEEvNT_6ParamsE:
	.zero		1608


//--------------------- .nv.constant0._ZN7cutlass13device_kernelIN5flash19enable_sm80_to_sm89INS1_16FlashAttnFwdSm80INS1_25CollectiveMainloopFwdSm80ILi8ELi2ELb0EN4cute5tupleIJNS5_1CILi128EEENS7_ILi64EEENS7_ILi192EEEEEELi192ENS_10bfloat16_tEfNS_4arch4Sm80ELb0ELb1ELb0ELb1ELb1ELb1ELb1ELb1EEENS1_21CollectiveEpilogueFwdINS6_IJS8_SA_S9_EEENS6_IJNS7_ILi1EEESI_SI_EEESC_SE_Li256ELb1ELb1ELb1ELb0EEENS1_36VarlenDynamicPersistentTileSchedulerILi128ELi64ELi256ELi256ELb1ELb1ELb0ELb1ELb0ELb1EEEEEEEEEvNT_6ParamsE --------------------------
	.section	.nv.constant0._ZN7cutlass13device_kernelIN5flash19enable_sm80_to_sm89INS1_16FlashAttnFwdSm80INS1_25CollectiveMainloopFwdSm80ILi8ELi2ELb0EN4cute5tupleIJNS5_1CILi128EEENS7_ILi64EEENS7_ILi192EEEEEELi192ENS_10bfloat16_tEfNS_4arch4Sm80ELb0ELb1ELb0ELb1ELb1ELb1ELb1ELb1EEENS1_21CollectiveEpilogueFwdINS6_IJS8_SA_S9_EEENS6_IJNS7_ILi1EEESI_SI_EEESC_SE_Li256ELb1ELb1ELb1ELb0EEENS1_36VarlenDynamicPersistentTileSchedulerILi128ELi64ELi256ELi256ELb1ELb1ELb0ELb1ELb0ELb1EEEEEEEEEvNT_6ParamsE,"a",@progbits
	.sectionflags	@""
	.align	4
.nv.constant0._ZN7cutlass13device_kernelIN5flash19enable_sm80_to_sm89INS1_16FlashAttnFwdSm80INS1_25CollectiveMainloopFwdSm80ILi8ELi2ELb0EN4cute5tupleIJNS5_1CILi128EEENS7_ILi64EEENS7_ILi192EEEEEELi192ENS_10bfloat16_tEfNS_4arch4Sm80ELb0ELb1ELb0ELb1ELb1ELb1ELb1ELb1EEENS1_21CollectiveEpilogueFwdINS6_IJS8_SA_S9_EEENS6_IJNS7_ILi1EEESI_SI_EEESC_SE_Li256ELb1ELb1ELb1ELb0EEENS1_36VarlenDynamicPersistentTileSchedulerILi128ELi64ELi256ELi256ELb1ELb1ELb0ELb1ELb0ELb1EEEEEEEEEvNT_6ParamsE:
	.zero		1608


//--------------------- .nv.constant0._ZN7cutlass13device_kernelIN5flash19enable_sm80_to_sm89INS1_16FlashAttnFwdSm80INS1_25CollectiveMainloopFwdSm80ILi8ELi2ELb0EN4cute5tupleIJNS5_1CILi128EEENS7_ILi64EEENS7_ILi192EEEEEELi192ENS_10bfloat16_tEfNS_4arch4Sm80ELb1ELb0ELb0ELb0ELb1ELb0ELb1ELb1EEENS1_21CollectiveEpilogueFwdINS6_IJS8_SA_S9_EEENS6_IJNS7_ILi1EEESI_SI_EEESC_SE_Li256ELb0ELb1ELb1ELb0EEENS1_30DynamicPersistentTileSchedulerILi256ELi256ELb1ELb1ELb0EEEEEEEEEvNT_6ParamsE --------------------------
	.section	.nv.constant0._ZN7cutlass13device_kernelIN5flash19enable_sm80_to_sm89INS1_16FlashAttnFwdSm80INS1_25CollectiveMainloopFwdSm80ILi8ELi2ELb0EN4cute5tupleIJNS5_1CILi128EEENS7_ILi64EEENS7_ILi192EEEEEELi192ENS_10bfloat16_tEfNS_4arch4Sm80ELb1ELb0ELb0ELb0ELb1ELb0ELb1ELb1EEENS1_21CollectiveEpilogueFwdINS6_IJS8_SA_S9_EEENS6_IJNS7_ILi1EEESI_SI_EEESC_SE_Li256ELb0ELb1ELb1ELb0EEENS1_30DynamicPersistentTileSchedulerILi256ELi256ELb1ELb1ELb0EEEEEEEEEvNT_6ParamsE,"a",@progbits
	.sectionflags	@""
	.align	4
.nv.constant0._ZN7cutlass13device_kernelIN5flash19enable_sm80_to_sm89INS1_16FlashAttnFwdSm80INS1_25CollectiveMainloopFwdSm80ILi8ELi2ELb0EN4cute5tupleIJNS5_1CILi128EEENS7_ILi64EEENS7_ILi192EEEEEELi192ENS_10bfloat16_tEfNS_4arch4Sm80ELb1ELb0ELb0ELb0ELb1ELb0ELb1ELb1EEENS1_21CollectiveEpilogueFwdINS6_IJS8_SA_S9_EEENS6_IJNS7_ILi1EEESI_SI_EEESC_SE_Li256ELb0ELb1ELb1ELb0EEENS1_30DynamicPersistentTileSchedulerILi256ELi256ELb1ELb1ELb0EEEEEEEEEvNT_6ParamsE:
	.zero		1592


//--------------------- .nv.constant0._ZN7cutlass13device_kernelIN5flash19enable_sm80_to_sm89INS1_16FlashAttnFwdSm80INS1_25CollectiveMainloopFwdSm80ILi8ELi2ELb0EN4cute5tupleIJNS5_1CILi128EEENS7_ILi64EEENS7_ILi192EEEEEELi192ENS_10bfloat16_tEfNS_4arch4Sm80ELb1ELb0ELb0ELb1ELb1ELb0ELb1ELb1EEENS1_21CollectiveEpilogueFwdINS6_IJS8_SA_S9_EEENS6_IJNS7_ILi1EEESI_SI_EEESC_SE_Li256ELb1ELb1ELb1ELb0EEENS1_36VarlenDynamicPersistentTileSchedulerILi128ELi64ELi256ELi256ELb1ELb1ELb0ELb1ELb1ELb1EEEEEEEEEvNT_6ParamsE --------------------------
	.section	.nv.constant0._ZN7cutlass13device_kernelIN5flash19enable_sm80_to_sm89INS1_16FlashAttnFwdSm80INS1_25CollectiveMainloopFwdSm80ILi8ELi2ELb0EN4cute5tupleIJNS5_1CILi128EEENS7_ILi64EEENS7_ILi192EEEEEELi192ENS_10bfloat16_tEfNS_4arch4Sm80ELb1ELb0ELb0ELb1ELb1ELb0ELb1ELb1EEENS1_21CollectiveEpilogueFwdINS6_IJS8_SA_S9_EEENS6_IJNS7_ILi1EEESI_SI_EEESC_SE_Li256ELb1ELb1ELb1ELb0EEENS1_36VarlenDynamicPersistentTileSchedulerILi128ELi64ELi256ELi256ELb1ELb1ELb0ELb1ELb1ELb1EEEEEEEEEvNT_6ParamsE,"a",@progbits
	.sectionflags	@""
	.align	4
.nv.constant0._ZN7cutlass13device_kernelIN5flash19enable_sm80_to_sm89INS1_16FlashAttnFwdSm80INS1_25CollectiveMainloopFwdSm80ILi8ELi2ELb0EN4cute5tupleIJNS5_1CILi128EEENS7_ILi64EEENS7_ILi192EEEEEELi192ENS_10bfloat16_tEfNS_4arch4Sm80ELb1ELb0ELb0ELb1ELb1ELb0ELb1ELb1EEENS1_21CollectiveEpilogueFwdINS6_IJS8_SA_S9_EEENS6_IJNS7_ILi1EEESI_SI_EEESC_SE_Li256ELb1ELb1ELb1ELb0EEENS1_36VarlenDynamicPersistentTileSchedulerILi128ELi64ELi256ELi256ELb1ELb1ELb0ELb1ELb1ELb1EEEEEEEEEvNT_6ParamsE:
	.zero		1608


//--------------------- .nv.constant0._ZN7cutlass13device_kernelIN5flash19enable_sm80_to_sm89INS1_16FlashAttnFwdSm80INS1_25CollectiveMainloopFwdSm80ILi8ELi2ELb0EN4cute5tupleIJNS5_1CILi128EEENS7_ILi64EEENS7_ILi192EEEEEELi192ENS_10bfloat16_tEfNS_4arch4Sm80ELb1ELb0ELb0ELb1ELb1ELb1ELb1ELb1EEENS1_21CollectiveEpilogueFwdINS6_IJS8_SA_S9_EEENS6_IJNS7_ILi1EEESI_SI_EEESC_SE_Li256ELb1ELb1ELb1ELb0EEENS1_36VarlenDynamicPersistentTileSchedulerILi128ELi64ELi256ELi256ELb1ELb1ELb0ELb1ELb1ELb1EEEEEEEEEvNT_6ParamsE --------------------------
	.section	.nv.constant0._ZN7cutlass13device_kernelIN5flash19enable_sm80_to_sm89INS1_16FlashAttnFwdSm80INS1_25CollectiveMainloopFwdSm80ILi8ELi2ELb0EN4cute5tupleIJNS5_1CILi128EEENS7_ILi64EEENS7_ILi192EEEEEELi192ENS_10bfloat16_tEfNS_4arch4Sm80ELb1ELb0ELb0ELb1ELb1ELb1ELb1ELb1EEENS1_21CollectiveEpilogueFwdINS6_IJS8_SA_S9_EEENS6_IJNS7_ILi1EEESI_SI_EEESC_SE_Li256ELb1ELb1ELb1ELb0EEENS1_36VarlenDynamicPersistentTileSchedulerILi128ELi64ELi256ELi256ELb1ELb1ELb0ELb1ELb1ELb1EEEEEEEEEvNT_6ParamsE,"a",@progbits
	.sectionflags	@""
	.align	4
.nv.constant0._ZN7cutlass13device_kernelIN5flash19enable_sm80_to_sm89INS1_16FlashAttnFwdSm80INS1_25CollectiveMainloopFwdSm80ILi8ELi2ELb0EN4cute5tupleIJNS5_1CILi128EEENS7_ILi64EEENS7_ILi192EEEEEELi192ENS_10bfloat16_tEfNS_4arch4Sm80ELb1ELb0ELb0ELb1ELb1ELb1ELb1ELb1EEENS1_21CollectiveEpilogueFwdINS6_IJS8_SA_S9_EEENS6_IJNS7_ILi1EEESI_SI_EEESC_SE_Li256ELb1ELb1ELb1ELb0EEENS1_36VarlenDynamicPersistentTileSchedulerILi128ELi64ELi256ELi256ELb1ELb1ELb0ELb1ELb1ELb1EEEEEEEEEvNT_6ParamsE:
	.zero		1608


//--------------------- SYMBOLS --------------------------

	.type		.nv.reservedSmem.offset0,@object
	.size		.nv.reservedSmem.offset0,0x4
